def matmul_kernel(
    a_ptr,
    b_ptr,
    c_ptr,
    M,
    N,
    K,
    stride_am,
    stride_ak,
    stride_bk,
    stride_bn,
    stride_cm,
    stride_cn,
    BLOCK_M: tl.constexpr,
    BLOCK_N: tl.constexpr,
    BLOCK_K: tl.constexpr,
    GROUP_M: tl.constexpr,
):
    pid = tl.program_id(axis=0)
    num_pid_m = tl.cdiv(M, BLOCK_M)
    num_pid_n = tl.cdiv(N, BLOCK_N)
    num_pid_in_group = GROUP_M * num_pid_n
    group_id = pid // num_pid_in_group
    first_pid_m = group_id * GROUP_M
    group_size_m = min(num_pid_m - first_pid_m, GROUP_M)
    pid_m = first_pid_m + ((pid % num_pid_in_group) % group_size_m)
    pid_n = (pid % num_pid_in_group) // group_size_m

    offs_am = (pid_m * BLOCK_M + tl.arange(0, BLOCK_M)) % M
    offs_bn = (pid_n * BLOCK_N + tl.arange(0, BLOCK_N)) % N
    offs_k = tl.arange(0, BLOCK_K)
    a_ptrs = a_ptr + offs_am[:, None] * stride_am + offs_k[None, :] * stride_ak
    b_ptrs = b_ptr + offs_k[:, None] * stride_bk + offs_bn[None, :] * stride_bn

    acc = tl.zeros((BLOCK_M, BLOCK_N), dtype=tl.float32)
    for kk in range(0, tl.cdiv(K, BLOCK_K)):
        a = tl.load(a_ptrs, mask=offs_k[None, :] < K - kk * BLOCK_K, other=0.0)
        b = tl.load(b_ptrs, mask=offs_k[:, None] < K - kk * BLOCK_K, other=0.0)
        acc = tl.dot(a, b, acc)
        a_ptrs += BLOCK_K * stride_ak
        b_ptrs += BLOCK_K * stride_bk

    c = acc.to(c_ptr.dtype.element_ty)
    offs_cm = pid_m * BLOCK_M + tl.arange(0, BLOCK_M)
    offs_cn = pid_n * BLOCK_N + tl.arange(0, BLOCK_N)
    c_ptrs = c_ptr + offs_cm[:, None] * stride_cm + offs_cn[None, :] * stride_cn
    mask = (offs_cm[:, None] < M) & (offs_cn[None, :] < N)
    tl.store(c_ptrs, c, mask=mask)

# config = {"BLOCK_K": 128, "BLOCK_M": 512, "BLOCK_N": 64, "GROUP_M": 8, "arch": "sm_100", "dtype": "fp32", "num_ctas": 1, "num_stages": 3, "num_warps": 1}
# arch = sm_100


// ===== COMPILED SASS (sm_100a) =====

	.target	sm_100a

	.elftype	@"ET_EXEC"


//--------------------- .note.nv.tkinfo           --------------------------
	.section	.note.nv.tkinfo,"",@"SHT_NOTE"
	.sectionflags	@"SHF_NOTE_NV_TKINFO"
	.tkinfo
        /*0018*/ 	.word	0x00000081
        /*0030*/ 	.string	""
        /*0030*/ 	.string	"ptxas-blackwell"
        /*0030*/ 	.string	"Cuda compilation tools, release 12.9, V12.9.86"
        /*0030*/ 	.string	"Build cuda_12.9.r12.9/compiler.36037853_0"
        /*0030*/ 	.string	"-v  -suppress-debug-info  -lineinfo  -arch sm_100a "



//--------------------- .note.nv.cuver            --------------------------
	.section	.note.nv.cuver,"",@"SHT_NOTE"
	.sectionflags	@"SHF_NOTE_NV_CUVER"
        /*0018*/ 	.short	0x0001
        /*001a*/ 	.short	0x0064
        /*001c*/ 	.short	0x0001
        /*001e*/ 	.short	0x0000
        /*0020*/ 	.short	0x0001
        /*0022*/ 	.short	0x0000


//--------------------- .nv.info                  --------------------------
	.section	.nv.info,"",@"SHT_CUDA_INFO"
	.align	4


	//----- nvinfo : EIATTR_REGCOUNT
	.align		4
        /*0000*/ 	.byte	0x04, 0x2f
        /*0002*/ 	.short	(.L_1 - .L_0)
	.align		4
.L_0:
        /*0004*/ 	.word	index@(matmul_kernel)
        /*0008*/ 	.word	0x000000ff


	//----- nvinfo : EIATTR_FRAME_SIZE
	.align		4
.L_1:
        /*000c*/ 	.byte	0x04, 0x11
        /*000e*/ 	.short	(.L_3 - .L_2)
	.align		4
.L_2:
        /*0010*/ 	.word	index@(matmul_kernel)
        /*0014*/ 	.word	0x00008450


	//----- nvinfo : EIATTR_MIN_STACK_SIZE
	.align		4
.L_3:
        /*0018*/ 	.byte	0x04, 0x12
        /*001a*/ 	.short	(.L_5 - .L_4)
	.align		4
.L_4:
        /*001c*/ 	.word	index@(matmul_kernel)
        /*0020*/ 	.word	0x00008450
.L_5:


//--------------------- .nv.info.matmul_kernel    --------------------------
	.section	.nv.info.matmul_kernel,"",@"SHT_CUDA_INFO"
	.sectionflags	@""
	.align	4


	//----- nvinfo : EIATTR_CUDA_API_VERSION
	.align		4
        /*0000*/ 	.byte	0x04, 0x37
        /*0002*/ 	.short	(.L_7 - .L_6)
.L_6:
        /*0004*/ 	.word	0x00000081


	//----- nvinfo : EIATTR_KPARAM_INFO
	.align		4
.L_7:
        /*0008*/ 	.byte	0x04, 0x17
        /*000a*/ 	.short	(.L_9 - .L_8)
.L_8:
        /*000c*/ 	.word	0x00000000
        /*0010*/ 	.short	0x000d
        /*0012*/ 	.short	0x0048
        /*0014*/ 	.byte	0x00, 0xf4, 0x21, 0x00


	//----- nvinfo : EIATTR_KPARAM_INFO
	.align		4
.L_9:
        /*0018*/ 	.byte	0x04, 0x17
        /*001a*/ 	.short	(.L_11 - .L_10)
.L_10:
        /*001c*/ 	.word	0x00000000
        /*0020*/ 	.short	0x000c
        /*0022*/ 	.short	0x0040
        /*0024*/ 	.byte	0x00, 0xf4, 0x21, 0x00


	//----- nvinfo : EIATTR_KPARAM_INFO
	.align		4
.L_11:
        /*0028*/ 	.byte	0x04, 0x17
        /*002a*/ 	.short	(.L_13 - .L_12)
.L_12:
        /*002c*/ 	.word	0x00000000
        /*0030*/ 	.short	0x000b
        /*0032*/ 	.short	0x0038
        /*0034*/ 	.byte	0x00, 0xf0, 0x11, 0x00


	//----- nvinfo : EIATTR_KPARAM_INFO
	.align		4
.L_13:
        /*0038*/ 	.byte	0x04, 0x17
        /*003a*/ 	.short	(.L_15 - .L_14)
.L_14:
        /*003c*/ 	.word	0x00000000
        /*0040*/ 	.short	0x000a
        /*0042*/ 	.short	0x0034
        /*0044*/ 	.byte	0x00, 0xf0, 0x11, 0x00


	//----- nvinfo : EIATTR_KPARAM_INFO
	.align		4
.L_15:
        /*0048*/ 	.byte	0x04, 0x17
        /*004a*/ 	.short	(.L_17 - .L_16)
.L_16:
        /*004c*/ 	.word	0x00000000
        /*0050*/ 	.short	0x0009
        /*0052*/ 	.short	0x0030
        /*0054*/ 	.byte	0x00, 0xf0, 0x11, 0x00


	//----- nvinfo : EIATTR_KPARAM_INFO
	.align		4
.L_17:
        /*0058*/ 	.byte	0x04, 0x17
        /*005a*/ 	.short	(.L_19 - .L_18)
.L_18:
        /*005c*/ 	.word	0x00000000
        /*0060*/ 	.short	0x0008
        /*0062*/ 	.short	0x002c
        /*0064*/ 	.byte	0x00, 0xf0, 0x11, 0x00


	//----- nvinfo : EIATTR_KPARAM_INFO
	.align		4
.L_19:
        /*0068*/ 	.byte	0x04, 0x17
        /*006a*/ 	.short	(.L_21 - .L_20)
.L_20:
        /*006c*/ 	.word	0x00000000
        /*0070*/ 	.short	0x0007
        /*0072*/ 	.short	0x0028
        /*0074*/ 	.byte	0x00, 0xf0, 0x11, 0x00


	//----- nvinfo : EIATTR_KPARAM_INFO
	.align		4
.L_21:
        /*0078*/ 	.byte	0x04, 0x17
        /*007a*/ 	.short	(.L_23 - .L_22)
.L_22:
        /*007c*/ 	.word	0x00000000
        /*0080*/ 	.short	0x0006
        /*0082*/ 	.short	0x0024
        /*0084*/ 	.byte	0x00, 0xf0, 0x11, 0x00


	//----- nvinfo : EIATTR_KPARAM_INFO
	.align		4
.L_23:
        /*0088*/ 	.byte	0x04, 0x17
        /*008a*/ 	.short	(.L_25 - .L_24)
.L_24:
        /*008c*/ 	.word	0x00000000
        /*0090*/ 	.short	0x0005
        /*0092*/ 	.short	0x0020
        /*0094*/ 	.byte	0x00, 0xf0, 0x11, 0x00


	//----- nvinfo : EIATTR_KPARAM_INFO
	.align		4
.L_25:
        /*0098*/ 	.byte	0x04, 0x17
        /*009a*/ 	.short	(.L_27 - .L_26)
.L_26:
        /*009c*/ 	.word	0x00000000
        /*00a0*/ 	.short	0x0004
        /*00a2*/ 	.short	0x001c
        /*00a4*/ 	.byte	0x00, 0xf0, 0x11, 0x00


	//----- nvinfo : EIATTR_KPARAM_INFO
	.align		4
.L_27:
        /*00a8*/ 	.byte	0x04, 0x17
        /*00aa*/ 	.short	(.L_29 - .L_28)
.L_28:
        /*00ac*/ 	.word	0x00000000
        /*00b0*/ 	.short	0x0003
        /*00b2*/ 	.short	0x0018
        /*00b4*/ 	.byte	0x00, 0xf0, 0x11, 0x00


	//----- nvinfo : EIATTR_KPARAM_INFO
	.align		4
.L_29:
        /*00b8*/ 	.byte	0x04, 0x17
        /*00ba*/ 	.short	(.L_31 - .L_30)
.L_30:
        /*00bc*/ 	.word	0x00000000
        /*00c0*/ 	.short	0x0002
        /*00c2*/ 	.short	0x0010
        /*00c4*/ 	.byte	0x00, 0xf4, 0x21, 0x00


	//----- nvinfo : EIATTR_KPARAM_INFO
	.align		4
.L_31:
        /*00c8*/ 	.byte	0x04, 0x17
        /*00ca*/ 	.short	(.L_33 - .L_32)
.L_32:
        /*00cc*/ 	.word	0x00000000
        /*00d0*/ 	.short	0x0001
        /*00d2*/ 	.short	0x0008
        /*00d4*/ 	.byte	0x00, 0xf4, 0x21, 0x00


	//----- nvinfo : EIATTR_KPARAM_INFO
	.align		4
.L_33:
        /*00d8*/ 	.byte	0x04, 0x17
        /*00da*/ 	.short	(.L_35 - .L_34)
.L_34:
        /*00dc*/ 	.word	0x00000000
        /*00e0*/ 	.short	0x0000
        /*00e2*/ 	.short	0x0000
        /*00e4*/ 	.byte	0x00, 0xf4, 0x21, 0x00


	//----- nvinfo : EIATTR_SPARSE_MMA_MASK
	.align		4
.L_35:
        /*00e8*/ 	.byte	0x03, 0x50
        /*00ea*/ 	.short	0x0000


	//----- nvinfo : EIATTR_MAXREG_COUNT
	.align		4
        /*00ec*/ 	.byte	0x03, 0x1b
        /*00ee*/ 	.short	0x00ff


	//----- nvinfo : EIATTR_NUM_BARRIERS
	.align		4
        /*00f0*/ 	.byte	0x02, 0x4c
        /*00f2*/ 	.byte	0x01
	.zero		1


	//----- nvinfo : EIATTR_ANNOTATIONS
	.align		4
        /*00f4*/ 	.byte	0x04, 0x55
        /*00f6*/ 	.short	(.L_37 - .L_36)


	//   ....[0]....
.L_36:
        /*00f8*/ 	.word	0x00000001
        /*00fc*/ 	.byte	0x30, 0x0c, 0x00, 0x00, 0x01, 0x00, 0x00, 0x00, 0x10, 0x2d, 0x00, 0x00, 0x01, 0x00, 0x00, 0x00
        /* <DEDUP_REMOVED lines=390> */
        /*196c*/ 	.byte	0x70, 0xe4, 0x00, 0x00, 0x01, 0x00, 0x00, 0x00, 0xa0, 0xe4, 0x00, 0x00


	//----- nvinfo : EIATTR_COOP_GROUP_MASK_REGIDS
	.align		4
.L_37:
        /*1978*/ 	.byte	0x04, 0x29
        /*197a*/ 	.short	(.L_39 - .L_38)


	//   ....[0]....
.L_38:
        /*197c*/ 	.word	0xffffffff


	//   ....[1]....
        /*1980*/ 	.word	0xffffffff


	//   ....[2]....
        /*1984*/ 	.word	0xffffffff


	//   ....[3]....
        /*1988*/ 	.word	0xffffffff


	//   ....[4]....
        /*198c*/ 	.word	0xffffffff


	//   ....[5]....
        /*1990*/ 	.word	0xffffffff


	//   ....[6]....
        /*1994*/ 	.word	0xffffffff


	//   ....[7]....
        /*1998*/ 	.word	0xffffffff


	//   ....[8]....
        /*199c*/ 	.word	0xffffffff


	//   ....[9]....
        /*19a0*/ 	.word	0xffffffff


	//   ....[10]....
        /*19a4*/ 	.word	0xffffffff


	//   ....[11]....
        /*19a8*/ 	.word	0xffffffff


	//   ....[12]....
        /*19ac*/ 	.word	0xffffffff


	//   ....[13]....
        /*19b0*/ 	.word	0xffffffff


	//   ....[14]....
        /*19b4*/ 	.word	0xffffffff


	//   ....[15]....
        /*19b8*/ 	.word	0xffffffff


	//   ....[16]....
        /*19bc*/ 	.word	0xffffffff


	//   ....[17]....
        /*19c0*/ 	.word	0xffffffff


	//   ....[18]....
        /*19c4*/ 	.word	0xffffffff


	//   ....[19]....
        /*19c8*/ 	.word	0xffffffff


	//   ....[20]....
        /*19cc*/ 	.word	0xffffffff


	//   ....[21]....
        /*19d0*/ 	.word	0xffffffff


	//   ....[22]....
        /*19d4*/ 	.word	0xffffffff


	//   ....[23]....
        /*19d8*/ 	.word	0xffffffff


	//   ....[24]....
        /*19dc*/ 	.word	0xffffffff


	//   ....[25]....
        /*19e0*/ 	.word	0xffffffff


	//   ....[26]....
        /*19e4*/ 	.word	0xffffffff


	//   ....[27]....
        /*19e8*/ 	.word	0xffffffff


	//   ....[28]....
        /*19ec*/ 	.word	0xffffffff


	//   ....[29]....
        /*19f0*/ 	.word	0xffffffff


	//   ....[30]....
        /*19f4*/ 	.word	0xffffffff


	//   ....[31]....
        /*19f8*/ 	.word	0xffffffff


	//   ....[32]....
        /*19fc*/ 	.word	0xffffffff


	//   ....[33]....
        /*1a00*/ 	.word	0xffffffff


	//   ....[34]....
        /*1a04*/ 	.word	0xffffffff


	//   ....[35]....
        /*1a08*/ 	.word	0xffffffff


	//   ....[36]....
        /*1a0c*/ 	.word	0xffffffff


	//   ....[37]....
        /*1a10*/ 	.word	0xffffffff


	//   ....[38]....
        /*1a14*/ 	.word	0xffffffff


	//   ....[39]....
        /*1a18*/ 	.word	0xffffffff


	//   ....[40]....
        /*1a1c*/ 	.word	0xffffffff


	//   ....[41]....
        /*1a20*/ 	.word	0xffffffff


	//   ....[42]....
        /*1a24*/ 	.word	0xffffffff


	//   ....[43]....
        /*1a28*/ 	.word	0xffffffff


	//   ....[44]....
        /*1a2c*/ 	.word	0xffffffff


	//   ....[45]....
        /*1a30*/ 	.word	0xffffffff


	//   ....[46]....
        /*1a34*/ 	.word	0xffffffff


	//   ....[47]....
        /*1a38*/ 	.word	0xffffffff


	//   ....[48]....
        /*1a3c*/ 	.word	0xffffffff


	//   ....[49]....
        /*1a40*/ 	.word	0xffffffff


	//   ....[50]....
        /*1a44*/ 	.word	0xffffffff


	//   ....[51]....
        /*1a48*/ 	.word	0xffffffff


	//   ....[52]....
        /*1a4c*/ 	.word	0xffffffff


	//   ....[53]....
        /*1a50*/ 	.word	0xffffffff


	//   ....[54]....
        /*1a54*/ 	.word	0xffffffff


	//   ....[55]....
        /*1a58*/ 	.word	0xffffffff


	//   ....[56]....
        /*1a5c*/ 	.word	0xffffffff


	//   ....[57]....
        /*1a60*/ 	.word	0xffffffff


	//   ....[58]....
        /*1a64*/ 	.word	0xffffffff


	//   ....[59]....
        /*1a68*/ 	.word	0xffffffff


	//   ....[60]....
        /*1a6c*/ 	.word	0xffffffff


	//   ....[61]....
        /*1a70*/ 	.word	0xffffffff


	//   ....[62]....
        /*1a74*/ 	.word	0xffffffff


	//   ....[63]....
        /*1a78*/ 	.word	0xffffffff


	//   ....[64]....
        /*1a7c*/ 	.word	0xffffffff


	//   ....[65]....
        /*1a80*/ 	.word	0xffffffff


	//   ....[66]....
        /*1a84*/ 	.word	0xffffffff


	//   ....[67]....
        /*1a88*/ 	.word	0xffffffff


	//   ....[68]....
        /*1a8c*/ 	.word	0xffffffff


	//   ....[69]....
        /*1a90*/ 	.word	0xffffffff


	//   ....[70]....
        /*1a94*/ 	.word	0xffffffff


	//   ....[71]....
        /*1a98*/ 	.word	0xffffffff


	//   ....[72]....
        /*1a9c*/ 	.word	0xffffffff


	//   ....[73]....
        /*1aa0*/ 	.word	0xffffffff


	//   ....[74]....
        /*1aa4*/ 	.word	0xffffffff


	//   ....[75]....
        /*1aa8*/ 	.word	0xffffffff


	//   ....[76]....
        /*1aac*/ 	.word	0xffffffff


	//   ....[77]....
        /*1ab0*/ 	.word	0xffffffff


	//   ....[78]....
        /*1ab4*/ 	.word	0xffffffff


	//   ....[79]....
        /*1ab8*/ 	.word	0xffffffff


	//   ....[80]....
        /*1abc*/ 	.word	0xffffffff


	//   ....[81]....
        /*1ac0*/ 	.word	0xffffffff


	//   ....[82]....
        /*1ac4*/ 	.word	0xffffffff


	//   ....[83]....
        /*1ac8*/ 	.word	0xffffffff


	//   ....[84]....
        /*1acc*/ 	.word	0xffffffff


	//   ....[85]....
        /*1ad0*/ 	.word	0xffffffff


	//   ....[86]....
        /*1ad4*/ 	.word	0xffffffff


	//   ....[87]....
        /*1ad8*/ 	.word	0xffffffff


	//   ....[88]....
        /*1adc*/ 	.word	0xffffffff


	//   ....[89]....
        /*1ae0*/ 	.word	0xffffffff


	//   ....[90]....
        /*1ae4*/ 	.word	0xffffffff


	//   ....[91]....
        /*1ae8*/ 	.word	0xffffffff


	//   ....[92]....
        /*1aec*/ 	.word	0xffffffff


	//   ....[93]....
        /*1af0*/ 	.word	0xffffffff


	//   ....[94]....
        /*1af4*/ 	.word	0xffffffff


	//   ....[95]....
        /*1af8*/ 	.word	0xffffffff


	//   ....[96]....
        /*1afc*/ 	.word	0xffffffff


	//   ....[97]....
        /*1b00*/ 	.word	0xffffffff


	//   ....[98]....
        /*1b04*/ 	.word	0xffffffff


	//   ....[99]....
        /*1b08*/ 	.word	0xffffffff


	//   ....[100]....
        /*1b0c*/ 	.word	0xffffffff


	//   ....[101]....
        /*1b10*/ 	.word	0xffffffff


	//   ....[102]....
        /*1b14*/ 	.word	0xffffffff


	//   ....[103]....
        /*1b18*/ 	.word	0xffffffff


	//   ....[104]....
        /*1b1c*/ 	.word	0xffffffff


	//   ....[105]....
        /*1b20*/ 	.word	0xffffffff


	//   ....[106]....
        /*1b24*/ 	.word	0xffffffff


	//   ....[107]....
        /*1b28*/ 	.word	0xffffffff


	//   ....[108]....
        /*1b2c*/ 	.word	0xffffffff


	//   ....[109]....
        /*1b30*/ 	.word	0xffffffff


	//   ....[110]....
        /*1b34*/ 	.word	0xffffffff


	//   ....[111]....
        /*1b38*/ 	.word	0xffffffff


	//   ....[112]....
        /*1b3c*/ 	.word	0xffffffff


	//   ....[113]....
        /*1b40*/ 	.word	0xffffffff


	//   ....[114]....
        /*1b44*/ 	.word	0xffffffff


	//   ....[115]....
        /*1b48*/ 	.word	0xffffffff


	//   ....[116]....
        /*1b4c*/ 	.word	0xffffffff


	//   ....[117]....
        /*1b50*/ 	.word	0xffffffff


	//   ....[118]....
        /*1b54*/ 	.word	0xffffffff


	//   ....[119]....
        /*1b58*/ 	.word	0xffffffff


	//   ....[120]....
        /*1b5c*/ 	.word	0xffffffff


	//   ....[121]....
        /*1b60*/ 	.word	0xffffffff


	//   ....[122]....
        /*1b64*/ 	.word	0xffffffff


	//   ....[123]....
        /*1b68*/ 	.word	0xffffffff


	//   ....[124]....
        /*1b6c*/ 	.word	0xffffffff


	//   ....[125]....
        /*1b70*/ 	.word	0xffffffff


	//   ....[126]....
        /*1b74*/ 	.word	0xffffffff


	//   ....[127]....
        /*1b78*/ 	.word	0xffffffff


	//   ....[128]....
        /*1b7c*/ 	.word	0xffffffff


	//   ....[129]....
        /*1b80*/ 	.word	0xffffffff


	//   ....[130]....
        /*1b84*/ 	.word	0xffffffff


	//   ....[131]....
        /*1b88*/ 	.word	0xffffffff


	//   ....[132]....
        /*1b8c*/ 	.word	0xffffffff


	//   ....[133]....
        /*1b90*/ 	.word	0xffffffff


	//   ....[134]....
        /*1b94*/ 	.word	0xffffffff


	//   ....[135]....
        /*1b98*/ 	.word	0xffffffff


	//   ....[136]....
        /*1b9c*/ 	.word	0xffffffff


	//   ....[137]....
        /*1ba0*/ 	.word	0xffffffff


	//   ....[138]....
        /*1ba4*/ 	.word	0xffffffff


	//   ....[139]....
        /*1ba8*/ 	.word	0xffffffff


	//   ....[140]....
        /*1bac*/ 	.word	0xffffffff


	//   ....[141]....
        /*1bb0*/ 	.word	0xffffffff


	//   ....[142]....
        /*1bb4*/ 	.word	0xffffffff


	//   ....[143]....
        /*1bb8*/ 	.word	0xffffffff


	//   ....[144]....
        /*1bbc*/ 	.word	0xffffffff


	//   ....[145]....
        /*1bc0*/ 	.word	0xffffffff


	//   ....[146]....
        /*1bc4*/ 	.word	0xffffffff


	//   ....[147]....
        /*1bc8*/ 	.word	0xffffffff


	//   ....[148]....
        /*1bcc*/ 	.word	0xffffffff


	//   ....[149]....
        /*1bd0*/ 	.word	0xffffffff


	//   ....[150]....
        /*1bd4*/ 	.word	0xffffffff


	//   ....[151]....
        /*1bd8*/ 	.word	0xffffffff


	//   ....[152]....
        /*1bdc*/ 	.word	0xffffffff


	//   ....[153]....
        /*1be0*/ 	.word	0xffffffff


	//   ....[154]....
        /*1be4*/ 	.word	0xffffffff


	//   ....[155]....
        /*1be8*/ 	.word	0xffffffff


	//   ....[156]....
        /*1bec*/ 	.word	0xffffffff


	//   ....[157]....
        /*1bf0*/ 	.word	0xffffffff


	//   ....[158]....
        /*1bf4*/ 	.word	0xffffffff


	//   ....[159]....
        /*1bf8*/ 	.word	0xffffffff


	//   ....[160]....
        /*1bfc*/ 	.word	0xffffffff


	//   ....[161]....
        /*1c00*/ 	.word	0xffffffff


	//   ....[162]....
        /*1c04*/ 	.word	0xffffffff


	//   ....[163]....
        /*1c08*/ 	.word	0xffffffff


	//   ....[164]....
        /*1c0c*/ 	.word	0xffffffff


	//   ....[165]....
        /*1c10*/ 	.word	0xffffffff


	//   ....[166]....
        /*1c14*/ 	.word	0xffffffff


	//   ....[167]....
        /*1c18*/ 	.word	0xffffffff


	//   ....[168]....
        /*1c1c*/ 	.word	0xffffffff


	//   ....[169]....
        /*1c20*/ 	.word	0xffffffff


	//   ....[170]....
        /*1c24*/ 	.word	0xffffffff


	//   ....[171]....
        /*1c28*/ 	.word	0xffffffff


	//   ....[172]....
        /*1c2c*/ 	.word	0xffffffff


	//   ....[173]....
        /*1c30*/ 	.word	0xffffffff


	//   ....[174]....
        /*1c34*/ 	.word	0xffffffff


	//   ....[175]....
        /*1c38*/ 	.word	0xffffffff


	//   ....[176]....
        /*1c3c*/ 	.word	0xffffffff


	//   ....[177]....
        /*1c40*/ 	.word	0xffffffff


	//   ....[178]....
        /*1c44*/ 	.word	0xffffffff


	//   ....[179]....
        /*1c48*/ 	.word	0xffffffff


	//   ....[180]....
        /*1c4c*/ 	.word	0xffffffff


	//   ....[181]....
        /*1c50*/ 	.word	0xffffffff


	//   ....[182]....
        /*1c54*/ 	.word	0xffffffff


	//   ....[183]....
        /*1c58*/ 	.word	0xffffffff


	//   ....[184]....
        /*1c5c*/ 	.word	0xffffffff


	//   ....[185]....
        /*1c60*/ 	.word	0xffffffff


	//   ....[186]....
        /*1c64*/ 	.word	0xffffffff


	//   ....[187]....
        /*1c68*/ 	.word	0xffffffff


	//   ....[188]....
        /*1c6c*/ 	.word	0xffffffff


	//   ....[189]....
        /*1c70*/ 	.word	0xffffffff


	//   ....[190]....
        /*1c74*/ 	.word	0xffffffff


	//   ....[191]....
        /*1c78*/ 	.word	0xffffffff


	//   ....[192]....
        /*1c7c*/ 	.word	0xffffffff


	//   ....[193]....
        /*1c80*/ 	.word	0xffffffff


	//   ....[194]....
        /*1c84*/ 	.word	0xffffffff


	//   ....[195]....
        /*1c88*/ 	.word	0xffffffff


	//   ....[196]....
        /*1c8c*/ 	.word	0xffffffff


	//   ....[197]....
        /*1c90*/ 	.word	0xffffffff


	//   ....[198]....
        /*1c94*/ 	.word	0xffffffff


	//   ....[199]....
        /*1c98*/ 	.word	0xffffffff


	//   ....[200]....
        /*1c9c*/ 	.word	0xffffffff


	//   ....[201]....
        /*1ca0*/ 	.word	0xffffffff


	//   ....[202]....
        /*1ca4*/ 	.word	0xffffffff


	//   ....[203]....
        /*1ca8*/ 	.word	0xffffffff


	//   ....[204]....
        /*1cac*/ 	.word	0xffffffff


	//   ....[205]....
        /*1cb0*/ 	.word	0xffffffff


	//   ....[206]....
        /*1cb4*/ 	.word	0xffffffff


	//   ....[207]....
        /*1cb8*/ 	.word	0xffffffff


	//   ....[208]....
        /*1cbc*/ 	.word	0xffffffff


	//   ....[209]....
        /*1cc0*/ 	.word	0xffffffff


	//   ....[210]....
        /*1cc4*/ 	.word	0xffffffff


	//   ....[211]....
        /*1cc8*/ 	.word	0xffffffff


	//   ....[212]....
        /*1ccc*/ 	.word	0xffffffff


	//   ....[213]....
        /*1cd0*/ 	.word	0xffffffff


	//   ....[214]....
        /*1cd4*/ 	.word	0xffffffff


	//   ....[215]....
        /*1cd8*/ 	.word	0xffffffff


	//   ....[216]....
        /*1cdc*/ 	.word	0xffffffff


	//   ....[217]....
        /*1ce0*/ 	.word	0xffffffff


	//   ....[218]....
        /*1ce4*/ 	.word	0xffffffff


	//   ....[219]....
        /*1ce8*/ 	.word	0xffffffff


	//   ....[220]....
        /*1cec*/ 	.word	0xffffffff


	//   ....[221]....
        /*1cf0*/ 	.word	0xffffffff


	//   ....[222]....
        /*1cf4*/ 	.word	0xffffffff


	//   ....[223]....
        /*1cf8*/ 	.word	0xffffffff


	//   ....[224]....
        /*1cfc*/ 	.word	0xffffffff


	//   ....[225]....
        /*1d00*/ 	.word	0xffffffff


	//   ....[226]....
        /*1d04*/ 	.word	0xffffffff


	//   ....[227]....
        /*1d08*/ 	.word	0xffffffff


	//   ....[228]....
        /*1d0c*/ 	.word	0xffffffff


	//   ....[229]....
        /*1d10*/ 	.word	0xffffffff


	//   ....[230]....
        /*1d14*/ 	.word	0xffffffff


	//   ....[231]....
        /*1d18*/ 	.word	0xffffffff


	//   ....[232]....
        /*1d1c*/ 	.word	0xffffffff


	//   ....[233]....
        /*1d20*/ 	.word	0xffffffff


	//   ....[234]....
        /*1d24*/ 	.word	0xffffffff


	//   ....[235]....
        /*1d28*/ 	.word	0xffffffff


	//   ....[236]....
        /*1d2c*/ 	.word	0xffffffff


	//   ....[237]....
        /*1d30*/ 	.word	0xffffffff


	//   ....[238]....
        /*1d34*/ 	.word	0xffffffff


	//   ....[239]....
        /*1d38*/ 	.word	0xffffffff


	//   ....[240]....
        /*1d3c*/ 	.word	0xffffffff


	//   ....[241]....
        /*1d40*/ 	.word	0xffffffff


	//   ....[242]....
        /*1d44*/ 	.word	0xffffffff


	//   ....[243]....
        /*1d48*/ 	.word	0xffffffff


	//   ....[244]....
        /*1d4c*/ 	.word	0xffffffff


	//   ....[245]....
        /*1d50*/ 	.word	0xffffffff


	//   ....[246]....
        /*1d54*/ 	.word	0xffffffff


	//   ....[247]....
        /*1d58*/ 	.word	0xffffffff


	//   ....[248]....
        /*1d5c*/ 	.word	0xffffffff


	//   ....[249]....
        /*1d60*/ 	.word	0xffffffff


	//   ....[250]....
        /*1d64*/ 	.word	0xffffffff


	//   ....[251]....
        /*1d68*/ 	.word	0xffffffff


	//   ....[252]....
        /*1d6c*/ 	.word	0xffffffff


	//   ....[253]....
        /*1d70*/ 	.word	0xffffffff


	//   ....[254]....
        /*1d74*/ 	.word	0xffffffff


	//   ....[255]....
        /*1d78*/ 	.word	0xffffffff


	//   ....[0]....
        /*1d7c*/ 	.word	0xffffffff


	//   ....[1]....
        /*1d80*/ 	.word	0xffffffff


	//   ....[2]....
        /*1d84*/ 	.word	0xffffffff


	//   ....[3]....
        /*1d88*/ 	.word	0xffffffff


	//   ....[4]....
        /*1d8c*/ 	.word	0xffffffff


	//   ....[5]....
        /*1d90*/ 	.word	0xffffffff


	//   ....[6]....
        /*1d94*/ 	.word	0xffffffff


	//   ....[7]....
        /*1d98*/ 	.word	0xffffffff


	//   ....[8]....
        /*1d9c*/ 	.word	0xffffffff


	//   ....[9]....
        /*1da0*/ 	.word	0xffffffff


	//   ....[10]....
        /*1da4*/ 	.word	0xffffffff


	//   ....[11]....
        /*1da8*/ 	.word	0xffffffff


	//   ....[12]....
        /*1dac*/ 	.word	0xffffffff


	//   ....[13]....
        /*1db0*/ 	.word	0xffffffff


	//   ....[14]....
        /*1db4*/ 	.word	0xffffffff


	//   ....[15]....
        /*1db8*/ 	.word	0xffffffff


	//   ....[16]....
        /*1dbc*/ 	.word	0xffffffff


	//   ....[17]....
        /*1dc0*/ 	.word	0xffffffff


	//   ....[18]....
        /*1dc4*/ 	.word	0xffffffff


	//   ....[19]....
        /*1dc8*/ 	.word	0xffffffff


	//   ....[20]....
        /*1dcc*/ 	.word	0xffffffff


	//   ....[21]....
        /*1dd0*/ 	.word	0xffffffff


	//   ....[22]....
        /*1dd4*/ 	.word	0xffffffff


	//   ....[23]....
        /*1dd8*/ 	.word	0xffffffff


	//   ....[24]....
        /*1ddc*/ 	.word	0xffffffff


	//   ....[25]....
        /*1de0*/ 	.word	0xffffffff


	//   ....[26]....
        /*1de4*/ 	.word	0xffffffff


	//   ....[27]....
        /*1de8*/ 	.word	0xffffffff


	//   ....[28]....
        /*1dec*/ 	.word	0xffffffff


	//   ....[29]....
        /*1df0*/ 	.word	0xffffffff


	//   ....[30]....
        /*1df4*/ 	.word	0xffffffff


	//   ....[31]....
        /*1df8*/ 	.word	0xffffffff


	//   ....[32]....
        /*1dfc*/ 	.word	0xffffffff


	//   ....[33]....
        /*1e00*/ 	.word	0xffffffff


	//   ....[34]....
        /*1e04*/ 	.word	0xffffffff


	//   ....[35]....
        /*1e08*/ 	.word	0xffffffff


	//   ....[36]....
        /*1e0c*/ 	.word	0xffffffff


	//   ....[37]....
        /*1e10*/ 	.word	0xffffffff


	//   ....[38]....
        /*1e14*/ 	.word	0xffffffff


	//   ....[39]....
        /*1e18*/ 	.word	0xffffffff


	//   ....[40]....
        /*1e1c*/ 	.word	0xffffffff


	//   ....[41]....
        /*1e20*/ 	.word	0xffffffff


	//   ....[42]....
        /*1e24*/ 	.word	0xffffffff


	//   ....[43]....
        /*1e28*/ 	.word	0xffffffff


	//   ....[44]....
        /*1e2c*/ 	.word	0xffffffff


	//   ....[45]....
        /*1e30*/ 	.word	0xffffffff


	//   ....[46]....
        /*1e34*/ 	.word	0xffffffff


	//   ....[47]....
        /*1e38*/ 	.word	0xffffffff


	//   ....[48]....
        /*1e3c*/ 	.word	0xffffffff


	//   ....[49]....
        /*1e40*/ 	.word	0xffffffff


	//   ....[50]....
        /*1e44*/ 	.word	0xffffffff


	//   ....[51]....
        /*1e48*/ 	.word	0xffffffff


	//   ....[52]....
        /*1e4c*/ 	.word	0xffffffff


	//   ....[53]....
        /*1e50*/ 	.word	0xffffffff


	//   ....[54]....
        /*1e54*/ 	.word	0xffffffff


	//   ....[55]....
        /*1e58*/ 	.word	0xffffffff


	//   ....[56]....
        /*1e5c*/ 	.word	0xffffffff


	//   ....[57]....
        /*1e60*/ 	.word	0xffffffff


	//   ....[58]....
        /*1e64*/ 	.word	0xffffffff


	//   ....[59]....
        /*1e68*/ 	.word	0xffffffff


	//   ....[60]....
        /*1e6c*/ 	.word	0xffffffff


	//   ....[61]....
        /*1e70*/ 	.word	0xffffffff


	//   ....[62]....
        /*1e74*/ 	.word	0xffffffff


	//   ....[63]....
        /*1e78*/ 	.word	0xffffffff


	//   ....[64]....
        /*1e7c*/ 	.word	0xffffffff


	//   ....[65]....
        /*1e80*/ 	.word	0xffffffff


	//   ....[66]....
        /*1e84*/ 	.word	0xffffffff


	//   ....[67]....
        /*1e88*/ 	.word	0xffffffff


	//   ....[68]....
        /*1e8c*/ 	.word	0xffffffff


	//   ....[69]....
        /*1e90*/ 	.word	0xffffffff


	//   ....[70]....
        /*1e94*/ 	.word	0xffffffff


	//   ....[71]....
        /*1e98*/ 	.word	0xffffffff


	//   ....[72]....
        /*1e9c*/ 	.word	0xffffffff


	//   ....[73]....
        /*1ea0*/ 	.word	0xffffffff


	//   ....[74]....
        /*1ea4*/ 	.word	0xffffffff


	//   ....[75]....
        /*1ea8*/ 	.word	0xffffffff


	//   ....[76]....
        /*1eac*/ 	.word	0xffffffff


	//   ....[77]....
        /*1eb0*/ 	.word	0xffffffff


	//   ....[78]....
        /*1eb4*/ 	.word	0xffffffff


	//   ....[79]....
        /*1eb8*/ 	.word	0xffffffff


	//   ....[80]....
        /*1ebc*/ 	.word	0xffffffff


	//   ....[81]....
        /*1ec0*/ 	.word	0xffffffff


	//   ....[82]....
        /*1ec4*/ 	.word	0xffffffff


	//   ....[83]....
        /*1ec8*/ 	.word	0xffffffff


	//   ....[84]....
        /*1ecc*/ 	.word	0xffffffff


	//   ....[85]....
        /*1ed0*/ 	.word	0xffffffff


	//   ....[86]....
        /*1ed4*/ 	.word	0xffffffff


	//   ....[87]....
        /*1ed8*/ 	.word	0xffffffff


	//   ....[88]....
        /*1edc*/ 	.word	0xffffffff


	//   ....[89]....
        /*1ee0*/ 	.word	0xffffffff


	//   ....[90]....
        /*1ee4*/ 	.word	0xffffffff


	//   ....[91]....
        /*1ee8*/ 	.word	0xffffffff


	//   ....[92]....
        /*1eec*/ 	.word	0xffffffff


	//   ....[93]....
        /*1ef0*/ 	.word	0xffffffff


	//   ....[94]....
        /*1ef4*/ 	.word	0xffffffff


	//   ....[95]....
        /*1ef8*/ 	.word	0xffffffff


	//   ....[96]....
        /*1efc*/ 	.word	0xffffffff


	//   ....[97]....
        /*1f00*/ 	.word	0xffffffff


	//   ....[98]....
        /*1f04*/ 	.word	0xffffffff


	//   ....[99]....
        /*1f08*/ 	.word	0xffffffff


	//   ....[100]....
        /*1f0c*/ 	.word	0xffffffff


	//   ....[101]....
        /*1f10*/ 	.word	0xffffffff


	//   ....[102]....
        /*1f14*/ 	.word	0xffffffff


	//   ....[103]....
        /*1f18*/ 	.word	0xffffffff


	//   ....[104]....
        /*1f1c*/ 	.word	0xffffffff


	//   ....[105]....
        /*1f20*/ 	.word	0xffffffff


	//   ....[106]....
        /*1f24*/ 	.word	0xffffffff


	//   ....[107]....
        /*1f28*/ 	.word	0xffffffff


	//   ....[108]....
        /*1f2c*/ 	.word	0xffffffff


	//   ....[109]....
        /*1f30*/ 	.word	0xffffffff


	//   ....[110]....
        /*1f34*/ 	.word	0xffffffff


	//   ....[111]....
        /*1f38*/ 	.word	0xffffffff


	//   ....[112]....
        /*1f3c*/ 	.word	0xffffffff


	//   ....[113]....
        /*1f40*/ 	.word	0xffffffff


	//   ....[114]....
        /*1f44*/ 	.word	0xffffffff


	//   ....[115]....
        /*1f48*/ 	.word	0xffffffff


	//   ....[116]....
        /*1f4c*/ 	.word	0xffffffff


	//   ....[117]....
        /*1f50*/ 	.word	0xffffffff


	//   ....[118]....
        /*1f54*/ 	.word	0xffffffff


	//   ....[119]....
        /*1f58*/ 	.word	0xffffffff


	//   ....[120]....
        /*1f5c*/ 	.word	0xffffffff


	//   ....[121]....
        /*1f60*/ 	.word	0xffffffff


	//   ....[122]....
        /*1f64*/ 	.word	0xffffffff


	//   ....[123]....
        /*1f68*/ 	.word	0xffffffff


	//   ....[124]....
        /*1f6c*/ 	.word	0xffffffff


	//   ....[125]....
        /*1f70*/ 	.word	0xffffffff


	//   ....[126]....
        /*1f74*/ 	.word	0xffffffff


	//   ....[127]....
        /*1f78*/ 	.word	0xffffffff


	//   ....[128]....
        /*1f7c*/ 	.word	0xffffffff


	//   ....[129]....
        /*1f80*/ 	.word	0xffffffff


	//   ....[130]....
        /*1f84*/ 	.word	0xffffffff


	//   ....[131]....
        /*1f88*/ 	.word	0xffffffff


	//   ....[132]....
        /*1f8c*/ 	.word	0xffffffff


	//   ....[133]....
        /*1f90*/ 	.word	0xffffffff


	//   ....[134]....
        /*1f94*/ 	.word	0xffffffff


	//   ....[135]....
        /*1f98*/ 	.word	0xffffffff


	//   ....[136]....
        /*1f9c*/ 	.word	0xffffffff


	//   ....[137]....
        /*1fa0*/ 	.word	0xffffffff


	//   ....[138]....
        /*1fa4*/ 	.word	0xffffffff


	//   ....[139]....
        /*1fa8*/ 	.word	0xffffffff


	//   ....[140]....
        /*1fac*/ 	.word	0xffffffff


	//   ....[141]....
        /*1fb0*/ 	.word	0xffffffff


	//   ....[142]....
        /*1fb4*/ 	.word	0xffffffff


	//   ....[143]....
        /*1fb8*/ 	.word	0xffffffff


	//   ....[144]....
        /*1fbc*/ 	.word	0xffffffff


	//   ....[145]....
        /*1fc0*/ 	.word	0xffffffff


	//   ....[146]....
        /*1fc4*/ 	.word	0xffffffff


	//   ....[147]....
        /*1fc8*/ 	.word	0xffffffff


	//   ....[148]....
        /*1fcc*/ 	.word	0xffffffff


	//   ....[149]....
        /*1fd0*/ 	.word	0xffffffff


	//   ....[150]....
        /*1fd4*/ 	.word	0xffffffff


	//   ....[151]....
        /*1fd8*/ 	.word	0xffffffff


	//   ....[152]....
        /*1fdc*/ 	.word	0xffffffff


	//   ....[153]....
        /*1fe0*/ 	.word	0xffffffff


	//   ....[154]....
        /*1fe4*/ 	.word	0xffffffff


	//   ....[155]....
        /*1fe8*/ 	.word	0xffffffff


	//   ....[156]....
        /*1fec*/ 	.word	0xffffffff


	//   ....[157]....
        /*1ff0*/ 	.word	0xffffffff


	//   ....[158]....
        /*1ff4*/ 	.word	0xffffffff


	//   ....[159]....
        /*1ff8*/ 	.word	0xffffffff


	//   ....[160]....
        /*1ffc*/ 	.word	0xffffffff


	//   ....[161]....
        /*2000*/ 	.word	0xffffffff


	//   ....[162]....
        /*2004*/ 	.word	0xffffffff


	//   ....[163]....
        /*2008*/ 	.word	0xffffffff


	//   ....[164]....
        /*200c*/ 	.word	0xffffffff


	//   ....[165]....
        /*2010*/ 	.word	0xffffffff


	//   ....[166]....
        /*2014*/ 	.word	0xffffffff


	//   ....[167]....
        /*2018*/ 	.word	0xffffffff


	//   ....[168]....
        /*201c*/ 	.word	0xffffffff


	//   ....[169]....
        /*2020*/ 	.word	0xffffffff


	//   ....[170]....
        /*2024*/ 	.word	0xffffffff


	//   ....[171]....
        /*2028*/ 	.word	0xffffffff


	//   ....[172]....
        /*202c*/ 	.word	0xffffffff


	//   ....[173]....
        /*2030*/ 	.word	0xffffffff


	//   ....[174]....
        /*2034*/ 	.word	0xffffffff


	//   ....[175]....
        /*2038*/ 	.word	0xffffffff


	//   ....[176]....
        /*203c*/ 	.word	0xffffffff


	//   ....[177]....
        /*2040*/ 	.word	0xffffffff


	//   ....[178]....
        /*2044*/ 	.word	0xffffffff


	//   ....[179]....
        /*2048*/ 	.word	0xffffffff


	//   ....[180]....
        /*204c*/ 	.word	0xffffffff


	//   ....[181]....
        /*2050*/ 	.word	0xffffffff


	//   ....[182]....
        /*2054*/ 	.word	0xffffffff


	//   ....[183]....
        /*2058*/ 	.word	0xffffffff


	//   ....[184]....
        /*205c*/ 	.word	0xffffffff


	//   ....[185]....
        /*2060*/ 	.word	0xffffffff


	//   ....[186]....
        /*2064*/ 	.word	0xffffffff


	//   ....[187]....
        /*2068*/ 	.word	0xffffffff


	//   ....[188]....
        /*206c*/ 	.word	0xffffffff


	//   ....[189]....
        /*2070*/ 	.word	0xffffffff


	//   ....[190]....
        /*2074*/ 	.word	0xffffffff


	//   ....[191]....
        /*2078*/ 	.word	0xffffffff


	//   ....[192]....
        /*207c*/ 	.word	0xffffffff


	//   ....[193]....
        /*2080*/ 	.word	0xffffffff


	//   ....[194]....
        /*2084*/ 	.word	0xffffffff


	//   ....[195]....
        /*2088*/ 	.word	0xffffffff


	//   ....[196]....
        /*208c*/ 	.word	0xffffffff


	//   ....[197]....
        /*2090*/ 	.word	0xffffffff


	//   ....[198]....
        /*2094*/ 	.word	0xffffffff


	//   ....[199]....
        /*2098*/ 	.word	0xffffffff


	//   ....[200]....
        /*209c*/ 	.word	0xffffffff


	//   ....[201]....
        /*20a0*/ 	.word	0xffffffff


	//   ....[202]....
        /*20a4*/ 	.word	0xffffffff


	//   ....[203]....
        /*20a8*/ 	.word	0xffffffff


	//   ....[204]....
        /*20ac*/ 	.word	0xffffffff


	//   ....[205]....
        /*20b0*/ 	.word	0xffffffff


	//   ....[206]....
        /*20b4*/ 	.word	0xffffffff


	//   ....[207]....
        /*20b8*/ 	.word	0xffffffff


	//   ....[208]....
        /*20bc*/ 	.word	0xffffffff


	//   ....[209]....
        /*20c0*/ 	.word	0xffffffff


	//   ....[210]....
        /*20c4*/ 	.word	0xffffffff


	//   ....[211]....
        /*20c8*/ 	.word	0xffffffff


	//   ....[212]....
        /*20cc*/ 	.word	0xffffffff


	//   ....[213]....
        /*20d0*/ 	.word	0xffffffff


	//   ....[214]....
        /*20d4*/ 	.word	0xffffffff


	//   ....[215]....
        /*20d8*/ 	.word	0xffffffff


	//   ....[216]....
        /*20dc*/ 	.word	0xffffffff


	//   ....[217]....
        /*20e0*/ 	.word	0xffffffff


	//   ....[218]....
        /*20e4*/ 	.word	0xffffffff


	//   ....[219]....
        /*20e8*/ 	.word	0xffffffff


	//   ....[220]....
        /*20ec*/ 	.word	0xffffffff


	//   ....[221]....
        /*20f0*/ 	.word	0xffffffff


	//   ....[222]....
        /*20f4*/ 	.word	0xffffffff


	//   ....[223]....
        /*20f8*/ 	.word	0xffffffff


	//   ....[224]....
        /*20fc*/ 	.word	0xffffffff


	//   ....[225]....
        /*2100*/ 	.word	0xffffffff


	//   ....[226]....
        /*2104*/ 	.word	0xffffffff


	//   ....[227]....
        /*2108*/ 	.word	0xffffffff


	//   ....[228]....
        /*210c*/ 	.word	0xffffffff


	//   ....[229]....
        /*2110*/ 	.word	0xffffffff


	//   ....[230]....
        /*2114*/ 	.word	0xffffffff


	//   ....[231]....
        /*2118*/ 	.word	0xffffffff


	//   ....[232]....
        /*211c*/ 	.word	0xffffffff


	//   ....[233]....
        /*2120*/ 	.word	0xffffffff


	//   ....[234]....
        /*2124*/ 	.word	0xffffffff


	//   ....[235]....
        /*2128*/ 	.word	0xffffffff


	//   ....[236]....
        /*212c*/ 	.word	0xffffffff


	//   ....[237]....
        /*2130*/ 	.word	0xffffffff


	//   ....[238]....
        /*2134*/ 	.word	0xffffffff


	//   ....[239]....
        /*2138*/ 	.word	0xffffffff


	//   ....[240]....
        /*213c*/ 	.word	0xffffffff


	//   ....[241]....
        /*2140*/ 	.word	0xffffffff


	//   ....[242]....
        /*2144*/ 	.word	0xffffffff


	//   ....[243]....
        /*2148*/ 	.word	0xffffffff


	//   ....[244]....
        /*214c*/ 	.word	0xffffffff


	//   ....[245]....
        /*2150*/ 	.word	0xffffffff


	//   ....[246]....
        /*2154*/ 	.word	0xffffffff


	//   ....[247]....
        /*2158*/ 	.word	0xffffffff


	//   ....[248]....
        /*215c*/ 	.word	0xffffffff


	//   ....[249]....
        /*2160*/ 	.word	0xffffffff


	//   ....[250]....
        /*2164*/ 	.word	0xffffffff


	//   ....[251]....
        /*2168*/ 	.word	0xffffffff


	//   ....[252]....
        /*216c*/ 	.word	0xffffffff


	//   ....[253]....
        /*2170*/ 	.word	0xffffffff


	//   ....[254]....
        /*2174*/ 	.word	0xffffffff


	//----- nvinfo : EIATTR_COOP_GROUP_INSTR_OFFSETS
	.align		4
.L_39:
        /*2178*/ 	.byte	0x04, 0x28
        /*217a*/ 	.short	(.L_41 - .L_40)


	//   ....[0]....
.L_40:
        /*217c*/ 	.word	0x00116610


	//   ....[1]....
        /*2180*/ 	.word	0x00116630


	//   ....[2]....
        /*2184*/ 	.word	0x001166b0


	//   ....[3]....
        /*2188*/ 	.word	0x001166d0


	//   ....[4]....
        /*218c*/ 	.word	0x00116750


	//   ....[5]....
        /*2190*/ 	.word	0x00116770


	//   ....[6]....
        /*2194*/ 	.word	0x001167f0


	//   ....[7]....
        /*2198*/ 	.word	0x00116810


	//   ....[8]....
        /*219c*/ 	.word	0x00116890


	//   ....[9]....
        /*21a0*/ 	.word	0x001168b0


	//   ....[10]....
        /*21a4*/ 	.word	0x00116930


	//   ....[11]....
        /*21a8*/ 	.word	0x00116950


	//   ....[12]....
        /*21ac*/ 	.word	0x001169b0


	//   ....[13]....
        /*21b0*/ 	.word	0x00116a20


	//   ....[14]....
        /*21b4*/ 	.word	0x00116a70


	//   ....[15]....
        /*21b8*/ 	.word	0x00116a90


	//   ....[16]....
        /*21bc*/ 	.word	0x00116b10


	//   ....[17]....
        /*21c0*/ 	.word	0x00116b30


	//   ....[18]....
        /*21c4*/ 	.word	0x00116bb0


	//   ....[19]....
        /*21c8*/ 	.word	0x00116bd0


	//   ....[20]....
        /*21cc*/ 	.word	0x00116c50


	//   ....[21]....
        /*21d0*/ 	.word	0x00116c70


	//   ....[22]....
        /*21d4*/ 	.word	0x00116cf0


	//   ....[23]....
        /*21d8*/ 	.word	0x00116d10


	//   ....[24]....
        /*21dc*/ 	.word	0x00116d90


	//   ....[25]....
        /*21e0*/ 	.word	0x00116db0


	//   ....[26]....
        /*21e4*/ 	.word	0x00116e30


	//   ....[27]....
        /*21e8*/ 	.word	0x00116e50


	//   ....[28]....
        /*21ec*/ 	.word	0x00116eb0


	//   ....[29]....
        /*21f0*/ 	.word	0x00116f20


	//   ....[30]....
        /*21f4*/ 	.word	0x00116f70


	//   ....[31]....
        /*21f8*/ 	.word	0x00116f90


	//   ....[32]....
        /*21fc*/ 	.word	0x00117010


	//   ....[33]....
        /*2200*/ 	.word	0x00117030


	//   ....[34]....
        /*2204*/ 	.word	0x001170b0


	//   ....[35]....
        /*2208*/ 	.word	0x001170d0


	//   ....[36]....
        /*220c*/ 	.word	0x00117150


	//   ....[37]....
        /*2210*/ 	.word	0x00117170


	//   ....[38]....
        /*2214*/ 	.word	0x001171f0


	//   ....[39]....
        /*2218*/ 	.word	0x00117210


	//   ....[40]....
        /*221c*/ 	.word	0x00117290


	//   ....[41]....
        /*2220*/ 	.word	0x001172b0


	//   ....[42]....
        /*2224*/ 	.word	0x00117330


	//   ....[43]....
        /*2228*/ 	.word	0x00117350


	//   ....[44]....
        /*222c*/ 	.word	0x001173b0


	//   ....[45]....
        /*2230*/ 	.word	0x00117410


	//   ....[46]....
        /*2234*/ 	.word	0x00117470


	//   ....[47]....
        /*2238*/ 	.word	0x00117490


	//   ....[48]....
        /*223c*/ 	.word	0x00117510


	//   ....[49]....
        /*2240*/ 	.word	0x00117530


	//   ....[50]....
        /*2244*/ 	.word	0x001175b0


	//   ....[51]....
        /*2248*/ 	.word	0x001175d0


	//   ....[52]....
        /*224c*/ 	.word	0x00117650


	//   ....[53]....
        /*2250*/ 	.word	0x00117670


	//   ....[54]....
        /*2254*/ 	.word	0x001176f0


	//   ....[55]....
        /*2258*/ 	.word	0x00117710


	//   ....[56]....
        /*225c*/ 	.word	0x00117790


	//   ....[57]....
        /*2260*/ 	.word	0x001177b0


	//   ....[58]....
        /*2264*/ 	.word	0x00117830


	//   ....[59]....
        /*2268*/ 	.word	0x00117850


	//   ....[60]....
        /*226c*/ 	.word	0x001178e0


	//   ....[61]....
        /*2270*/ 	.word	0x00117900


	//   ....[62]....
        /*2274*/ 	.word	0x00117970


	//   ....[63]....
        /*2278*/ 	.word	0x00117990


	//   ....[64]....
        /*227c*/ 	.word	0x00117a10


	//   ....[65]....
        /*2280*/ 	.word	0x00117a30


	//   ....[66]....
        /*2284*/ 	.word	0x00117ab0


	//   ....[67]....
        /*2288*/ 	.word	0x00117ad0


	//   ....[68]....
        /*228c*/ 	.word	0x00117b50


	//   ....[69]....
        /*2290*/ 	.word	0x00117b70


	//   ....[70]....
        /*2294*/ 	.word	0x00117bf0


	//   ....[71]....
        /*2298*/ 	.word	0x00117c10


	//   ....[72]....
        /*229c*/ 	.word	0x00117c90


	//   ....[73]....
        /*22a0*/ 	.word	0x00117cb0


	//   ....[74]....
        /*22a4*/ 	.word	0x00117d30


	//   ....[75]....
        /*22a8*/ 	.word	0x00117d50


	//   ....[76]....
        /*22ac*/ 	.word	0x00117db0


	//   ....[77]....
        /*22b0*/ 	.word	0x00117e20


	//   ....[78]....
        /*22b4*/ 	.word	0x00117e70


	//   ....[79]....
        /*22b8*/ 	.word	0x00117e90


	//   ....[80]....
        /*22bc*/ 	.word	0x00117f10


	//   ....[81]....
        /*22c0*/ 	.word	0x00117f30


	//   ....[82]....
        /*22c4*/ 	.word	0x00117fb0


	//   ....[83]....
        /*22c8*/ 	.word	0x00117fd0


	//   ....[84]....
        /*22cc*/ 	.word	0x00118050


	//   ....[85]....
        /*22d0*/ 	.word	0x00118070


	//   ....[86]....
        /*22d4*/ 	.word	0x001180f0


	//   ....[87]....
        /*22d8*/ 	.word	0x00118110


	//   ....[88]....
        /*22dc*/ 	.word	0x00118170


	//   ....[89]....
        /*22e0*/ 	.word	0x001181d0


	//   ....[90]....
        /*22e4*/ 	.word	0x00118230


	//   ....[91]....
        /*22e8*/ 	.word	0x00118250


	//   ....[92]....
        /*22ec*/ 	.word	0x001182b0


	//   ....[93]....
        /*22f0*/ 	.word	0x00118320


	//   ....[94]....
        /*22f4*/ 	.word	0x00118370


	//   ....[95]....
        /*22f8*/ 	.word	0x00118390


	//   ....[96]....
        /*22fc*/ 	.word	0x00118410


	//   ....[97]....
        /*2300*/ 	.word	0x00118430


	//   ....[98]....
        /*2304*/ 	.word	0x001184b0


	//   ....[99]....
        /*2308*/ 	.word	0x001184d0


	//   ....[100]....
        /*230c*/ 	.word	0x00118550


	//   ....[101]....
        /*2310*/ 	.word	0x00118570


	//   ....[102]....
        /*2314*/ 	.word	0x001185f0


	//   ....[103]....
        /*2318*/ 	.word	0x00118610


	//   ....[104]....
        /*231c*/ 	.word	0x00118690


	//   ....[105]....
        /*2320*/ 	.word	0x001186b0


	//   ....[106]....
        /*2324*/ 	.word	0x00118730


	//   ....[107]....
        /*2328*/ 	.word	0x00118750


	//   ....[108]....
        /*232c*/ 	.word	0x001187b0


	//   ....[109]....
        /*2330*/ 	.word	0x00118820


	//   ....[110]....
        /*2334*/ 	.word	0x00118870


	//   ....[111]....
        /*2338*/ 	.word	0x00118890


	//   ....[112]....
        /*233c*/ 	.word	0x00118910


	//   ....[113]....
        /*2340*/ 	.word	0x00118930


	//   ....[114]....
        /*2344*/ 	.word	0x001189b0


	//   ....[115]....
        /*2348*/ 	.word	0x001189d0


	//   ....[116]....
        /*234c*/ 	.word	0x00118a50


	//   ....[117]....
        /*2350*/ 	.word	0x00118a70


	//   ....[118]....
        /*2354*/ 	.word	0x00118af0


	//   ....[119]....
        /*2358*/ 	.word	0x00118b10


	//   ....[120]....
        /*235c*/ 	.word	0x00118b70


	//   ....[121]....
        /*2360*/ 	.word	0x00118bd0


	//   ....[122]....
        /*2364*/ 	.word	0x00118c30


	//   ....[123]....
        /*2368*/ 	.word	0x00118c50


	//   ....[124]....
        /*236c*/ 	.word	0x00118cb0


	//   ....[125]....
        /*2370*/ 	.word	0x00118d20


	//   ....[126]....
        /*2374*/ 	.word	0x00118d70


	//   ....[127]....
        /*2378*/ 	.word	0x00118d90


	//   ....[128]....
        /*237c*/ 	.word	0x00118e10


	//   ....[129]....
        /*2380*/ 	.word	0x00118e30


	//   ....[130]....
        /*2384*/ 	.word	0x00118eb0


	//   ....[131]....
        /*2388*/ 	.word	0x00118ed0


	//   ....[132]....
        /*238c*/ 	.word	0x00118f50


	//   ....[133]....
        /*2390*/ 	.word	0x00118f70


	//   ....[134]....
        /*2394*/ 	.word	0x00118ff0


	//   ....[135]....
        /*2398*/ 	.word	0x00119010


	//   ....[136]....
        /*239c*/ 	.word	0x00119090


	//   ....[137]....
        /*23a0*/ 	.word	0x001190b0


	//   ....[138]....
        /*23a4*/ 	.word	0x00119130


	//   ....[139]....
        /*23a8*/ 	.word	0x00119150


	//   ....[140]....
        /*23ac*/ 	.word	0x001191d0


	//   ....[141]....
        /*23b0*/ 	.word	0x001191f0


	//   ....[142]....
        /*23b4*/ 	.word	0x00119270


	//   ....[143]....
        /*23b8*/ 	.word	0x00119290


	//   ....[144]....
        /*23bc*/ 	.word	0x00119310


	//   ....[145]....
        /*23c0*/ 	.word	0x00119330


	//   ....[146]....
        /*23c4*/ 	.word	0x001193b0


	//   ....[147]....
        /*23c8*/ 	.word	0x001193d0


	//   ....[148]....
        /*23cc*/ 	.word	0x00119450


	//   ....[149]....
        /*23d0*/ 	.word	0x00119470


	//   ....[150]....
        /*23d4*/ 	.word	0x001194f0


	//   ....[151]....
        /*23d8*/ 	.word	0x00119510


	//   ....[152]....
        /*23dc*/ 	.word	0x00119590


	//   ....[153]....
        /*23e0*/ 	.word	0x001195b0


	//   ....[154]....
        /*23e4*/ 	.word	0x00119630


	//   ....[155]....
        /*23e8*/ 	.word	0x00119650


	//   ....[156]....
        /*23ec*/ 	.word	0x001196b0


	//   ....[157]....
        /*23f0*/ 	.word	0x00119720


	//   ....[158]....
        /*23f4*/ 	.word	0x00119770


	//   ....[159]....
        /*23f8*/ 	.word	0x00119790


	//   ....[160]....
        /*23fc*/ 	.word	0x00119810


	//   ....[161]....
        /*2400*/ 	.word	0x00119830


	//   ....[162]....
        /*2404*/ 	.word	0x001198b0


	//   ....[163]....
        /*2408*/ 	.word	0x001198d0


	//   ....[164]....
        /*240c*/ 	.word	0x00119950


	//   ....[165]....
        /*2410*/ 	.word	0x00119970


	//   ....[166]....
        /*2414*/ 	.word	0x001199f0


	//   ....[167]....
        /*2418*/ 	.word	0x00119a10


	//   ....[168]....
        /*241c*/ 	.word	0x00119a90


	//   ....[169]....
        /*2420*/ 	.word	0x00119ab0


	//   ....[170]....
        /*2424*/ 	.word	0x00119b30


	//   ....[171]....
        /*2428*/ 	.word	0x00119b50


	//   ....[172]....
        /*242c*/ 	.word	0x00119bd0


	//   ....[173]....
        /*2430*/ 	.word	0x00119bf0


	//   ....[174]....
        /*2434*/ 	.word	0x00119c70


	//   ....[175]....
        /*2438*/ 	.word	0x00119c90


	//   ....[176]....
        /*243c*/ 	.word	0x00119d10


	//   ....[177]....
        /*2440*/ 	.word	0x00119d30


	//   ....[178]....
        /*2444*/ 	.word	0x00119db0


	//   ....[179]....
        /*2448*/ 	.word	0x00119dd0


	//   ....[180]....
        /*244c*/ 	.word	0x00119e50


	//   ....[181]....
        /*2450*/ 	.word	0x00119e70


	//   ....[182]....
        /*2454*/ 	.word	0x00119ef0


	//   ....[183]....
        /*2458*/ 	.word	0x00119f10


	//   ....[184]....
        /*245c*/ 	.word	0x00119f90


	//   ....[185]....
        /*2460*/ 	.word	0x00119fb0


	//   ....[186]....
        /*2464*/ 	.word	0x0011a030


	//   ....[187]....
        /*2468*/ 	.word	0x0011a050


	//   ....[188]....
        /*246c*/ 	.word	0x0011a0b0


	//   ....[189]....
        /*2470*/ 	.word	0x0011a110


	//   ....[190]....
        /*2474*/ 	.word	0x0011a170


	//   ....[191]....
        /*2478*/ 	.word	0x0011a190


	//   ....[192]....
        /*247c*/ 	.word	0x0011a210


	//   ....[193]....
        /*2480*/ 	.word	0x0011a230


	//   ....[194]....
        /*2484*/ 	.word	0x0011a2b0


	//   ....[195]....
        /*2488*/ 	.word	0x0011a2d0


	//   ....[196]....
        /*248c*/ 	.word	0x0011a350


	//   ....[197]....
        /*2490*/ 	.word	0x0011a370


	//   ....[198]....
        /*2494*/ 	.word	0x0011a3f0


	//   ....[199]....
        /*2498*/ 	.word	0x0011a410


	//   ....[200]....
        /*249c*/ 	.word	0x0011a490


	//   ....[201]....
        /*24a0*/ 	.word	0x0011a4b0


	//   ....[202]....
        /*24a4*/ 	.word	0x0011a530


	//   ....[203]....
        /*24a8*/ 	.word	0x0011a550


	//   ....[204]....
        /*24ac*/ 	.word	0x0011a5d0


	//   ....[205]....
        /*24b0*/ 	.word	0x0011a5f0


	//   ....[206]....
        /*24b4*/ 	.word	0x0011a670


	//   ....[207]....
        /*24b8*/ 	.word	0x0011a690


	//   ....[208]....
        /*24bc*/ 	.word	0x0011a710


	//   ....[209]....
        /*24c0*/ 	.word	0x0011a730


	//   ....[210]....
        /*24c4*/ 	.word	0x0011a7b0


	//   ....[211]....
        /*24c8*/ 	.word	0x0011a7d0


	//   ....[212]....
        /*24cc*/ 	.word	0x0011a850


	//   ....[213]....
        /*24d0*/ 	.word	0x0011a870


	//   ....[214]....
        /*24d4*/ 	.word	0x0011a8f0


	//   ....[215]....
        /*24d8*/ 	.word	0x0011a910


	//   ....[216]....
        /*24dc*/ 	.word	0x0011a990


	//   ....[217]....
        /*24e0*/ 	.word	0x0011a9b0


	//   ....[218]....
        /*24e4*/ 	.word	0x0011aa30


	//   ....[219]....
        /*24e8*/ 	.word	0x0011aa50


	//   ....[220]....
        /*24ec*/ 	.word	0x0011aab0


	//   ....[221]....
        /*24f0*/ 	.word	0x0011ab20


	//   ....[222]....
        /*24f4*/ 	.word	0x0011ab70


	//   ....[223]....
        /*24f8*/ 	.word	0x0011ab90


	//   ....[224]....
        /*24fc*/ 	.word	0x0011ac10


	//   ....[225]....
        /*2500*/ 	.word	0x0011ac30


	//   ....[226]....
        /*2504*/ 	.word	0x0011acb0


	//   ....[227]....
        /*2508*/ 	.word	0x0011acd0


	//   ....[228]....
        /*250c*/ 	.word	0x0011ad50


	//   ....[229]....
        /*2510*/ 	.word	0x0011ad70


	//   ....[230]....
        /*2514*/ 	.word	0x0011adf0


	//   ....[231]....
        /*2518*/ 	.word	0x0011ae10


	//   ....[232]....
        /*251c*/ 	.word	0x0011ae50


	//   ....[233]....
        /*2520*/ 	.word	0x0011aeb0


	//   ....[234]....
        /*2524*/ 	.word	0x0011aef0


	//   ....[235]....
        /*2528*/ 	.word	0x0011af50


	//   ....[236]....
        /*252c*/ 	.word	0x0011af90


	//   ....[237]....
        /*2530*/ 	.word	0x0011aff0


	//   ....[238]....
        /*2534*/ 	.word	0x0011b030


	//   ....[239]....
        /*2538*/ 	.word	0x0011b090


	//   ....[240]....
        /*253c*/ 	.word	0x0011b0d0


	//   ....[241]....
        /*2540*/ 	.word	0x0011b130


	//   ....[242]....
        /*2544*/ 	.word	0x0011b170


	//   ....[243]....
        /*2548*/ 	.word	0x0011b1d0


	//   ....[244]....
        /*254c*/ 	.word	0x0011b210


	//   ....[245]....
        /*2550*/ 	.word	0x0011b270


	//   ....[246]....
        /*2554*/ 	.word	0x0011b2b0


	//   ....[247]....
        /*2558*/ 	.word	0x0011b310


	//   ....[248]....
        /*255c*/ 	.word	0x0011b350


	//   ....[249]....
        /*2560*/ 	.word	0x0011b3b0


	//   ....[250]....
        /*2564*/ 	.word	0x0011b3f0


	//   ....[251]....
        /*2568*/ 	.word	0x0011b450


	//   ....[252]....
        /*256c*/ 	.word	0x0011b490


	//   ....[253]....
        /*2570*/ 	.word	0x0011b4f0


	//   ....[254]....
        /*2574*/ 	.word	0x0011b530


	//   ....[255]....
        /*2578*/ 	.word	0x0011b590


	//   ....[0]....
        /*257c*/ 	.word	0x0011b5d0


	//   ....[1]....
        /*2580*/ 	.word	0x0011b630


	//   ....[2]....
        /*2584*/ 	.word	0x0011b670


	//   ....[3]....
        /*2588*/ 	.word	0x0011b6d0


	//   ....[4]....
        /*258c*/ 	.word	0x0011b710


	//   ....[5]....
        /*2590*/ 	.word	0x0011b770


	//   ....[6]....
        /*2594*/ 	.word	0x0011b7b0


	//   ....[7]....
        /*2598*/ 	.word	0x0011b810


	//   ....[8]....
        /*259c*/ 	.word	0x0011b850


	//   ....[9]....
        /*25a0*/ 	.word	0x0011b8b0


	//   ....[10]....
        /*25a4*/ 	.word	0x0011b8f0


	//   ....[11]....
        /*25a8*/ 	.word	0x0011b950


	//   ....[12]....
        /*25ac*/ 	.word	0x0011b990


	//   ....[13]....
        /*25b0*/ 	.word	0x0011b9f0


	//   ....[14]....
        /*25b4*/ 	.word	0x0011ba30


	//   ....[15]....
        /*25b8*/ 	.word	0x0011ba90


	//   ....[16]....
        /*25bc*/ 	.word	0x0011bad0


	//   ....[17]....
        /*25c0*/ 	.word	0x0011bb30


	//   ....[18]....
        /*25c4*/ 	.word	0x0011bb70


	//   ....[19]....
        /*25c8*/ 	.word	0x0011bbd0


	//   ....[20]....
        /*25cc*/ 	.word	0x0011bc10


	//   ....[21]....
        /*25d0*/ 	.word	0x0011bc70


	//   ....[22]....
        /*25d4*/ 	.word	0x0011bcb0


	//   ....[23]....
        /*25d8*/ 	.word	0x0011bd10


	//   ....[24]....
        /*25dc*/ 	.word	0x0011bd50


	//   ....[25]....
        /*25e0*/ 	.word	0x0011bdb0


	//   ....[26]....
        /*25e4*/ 	.word	0x0011bdf0


	//   ....[27]....
        /*25e8*/ 	.word	0x0011be50


	//   ....[28]....
        /*25ec*/ 	.word	0x0011be90


	//   ....[29]....
        /*25f0*/ 	.word	0x0011bef0


	//   ....[30]....
        /*25f4*/ 	.word	0x0011bf40


	//   ....[31]....
        /*25f8*/ 	.word	0x0011bfa0


	//   ....[32]....
        /*25fc*/ 	.word	0x0011bfe0


	//   ....[33]....
        /*2600*/ 	.word	0x0011c040


	//   ....[34]....
        /*2604*/ 	.word	0x0011c080


	//   ....[35]....
        /*2608*/ 	.word	0x0011c0e0


	//   ....[36]....
        /*260c*/ 	.word	0x0011c120


	//   ....[37]....
        /*2610*/ 	.word	0x0011c180


	//   ....[38]....
        /*2614*/ 	.word	0x0011c1c0


	//   ....[39]....
        /*2618*/ 	.word	0x0011c220


	//   ....[40]....
        /*261c*/ 	.word	0x0011c260


	//   ....[41]....
        /*2620*/ 	.word	0x0011c2c0


	//   ....[42]....
        /*2624*/ 	.word	0x0011c300


	//   ....[43]....
        /*2628*/ 	.word	0x0011c360


	//   ....[44]....
        /*262c*/ 	.word	0x0011c3a0


	//   ....[45]....
        /*2630*/ 	.word	0x0011c400


	//   ....[46]....
        /*2634*/ 	.word	0x0011c440


	//   ....[47]....
        /*2638*/ 	.word	0x0011c4a0


	//   ....[48]....
        /*263c*/ 	.word	0x0011c4e0


	//   ....[49]....
        /*2640*/ 	.word	0x0011c540


	//   ....[50]....
        /*2644*/ 	.word	0x0011c580


	//   ....[51]....
        /*2648*/ 	.word	0x0011c5f0


	//   ....[52]....
        /*264c*/ 	.word	0x0011c680


	//   ....[53]....
        /*2650*/ 	.word	0x0011c710


	//   ....[54]....
        /*2654*/ 	.word	0x0011c7a0


	//   ....[55]....
        /*2658*/ 	.word	0x0011c970


	//   ....[56]....
        /*265c*/ 	.word	0x0011cb30


	//   ....[57]....
        /*2660*/ 	.word	0x0011cbf0


	//   ....[58]....
        /*2664*/ 	.word	0x0011cc40


	//   ....[59]....
        /*2668*/ 	.word	0x0011cca0


	//   ....[60]....
        /*266c*/ 	.word	0x0011cda0


	//   ....[61]....
        /*2670*/ 	.word	0x0011ce40


	//   ....[62]....
        /*2674*/ 	.word	0x0011cee0


	//   ....[63]....
        /*2678*/ 	.word	0x0011cf40


	//   ....[64]....
        /*267c*/ 	.word	0x0011cfa0


	//   ....[65]....
        /*2680*/ 	.word	0x0011d000


	//   ....[66]....
        /*2684*/ 	.word	0x0011d040


	//   ....[67]....
        /*2688*/ 	.word	0x0011d0a0


	//   ....[68]....
        /*268c*/ 	.word	0x0011d0f0


	//   ....[69]....
        /*2690*/ 	.word	0x0011d150


	//   ....[70]....
        /*2694*/ 	.word	0x0011d1b0


	//   ....[71]....
        /*2698*/ 	.word	0x0011d210


	//   ....[72]....
        /*269c*/ 	.word	0x0011d250


	//   ....[73]....
        /*26a0*/ 	.word	0x0011d2b0


	//   ....[74]....
        /*26a4*/ 	.word	0x0011d2f0


	//   ....[75]....
        /*26a8*/ 	.word	0x0011d350


	//   ....[76]....
        /*26ac*/ 	.word	0x0011d4f0


	//   ....[77]....
        /*26b0*/ 	.word	0x0011d590


	//   ....[78]....
        /*26b4*/ 	.word	0x0011d880


	//   ....[79]....
        /*26b8*/ 	.word	0x0011d920


	//   ....[80]....
        /*26bc*/ 	.word	0x0011dd40


	//   ....[81]....
        /*26c0*/ 	.word	0x0011dde0


	//   ....[82]....
        /*26c4*/ 	.word	0x0011e220


	//   ....[83]....
        /*26c8*/ 	.word	0x0011e2c0


	//   ....[84]....
        /*26cc*/ 	.word	0x0011e6e0


	//   ....[85]....
        /*26d0*/ 	.word	0x0011e780


	//   ....[86]....
        /*26d4*/ 	.word	0x0011e8d0


	//   ....[87]....
        /*26d8*/ 	.word	0x0011eb40


	//   ....[88]....
        /*26dc*/ 	.word	0x0011edb0


	//   ....[89]....
        /*26e0*/ 	.word	0x0011ee90


	//   ....[90]....
        /*26e4*/ 	.word	0x0011f5d0


	//   ....[91]....
        /*26e8*/ 	.word	0x0011f670


	//   ....[92]....
        /*26ec*/ 	.word	0x0011f8d0


	//   ....[93]....
        /*26f0*/ 	.word	0x0011f9f0


	//   ....[94]....
        /*26f4*/ 	.word	0x0011fff0


	//   ....[95]....
        /*26f8*/ 	.word	0x00120080


	//   ....[96]....
        /*26fc*/ 	.word	0x001200c0


	//   ....[97]....
        /*2700*/ 	.word	0x00120120


	//   ....[98]....
        /*2704*/ 	.word	0x00120160


	//   ....[99]....
        /*2708*/ 	.word	0x001201c0


	//   ....[100]....
        /*270c*/ 	.word	0x00120200


	//   ....[101]....
        /*2710*/ 	.word	0x00120260


	//   ....[102]....
        /*2714*/ 	.word	0x001202a0


	//   ....[103]....
        /*2718*/ 	.word	0x00120300


	//   ....[104]....
        /*271c*/ 	.word	0x00120380


	//   ....[105]....
        /*2720*/ 	.word	0x001203a0


	//   ....[106]....
        /*2724*/ 	.word	0x001203e0


	//   ....[107]....
        /*2728*/ 	.word	0x00120440


	//   ....[108]....
        /*272c*/ 	.word	0x001204c0


	//   ....[109]....
        /*2730*/ 	.word	0x001204e0


	//   ....[110]....
        /*2734*/ 	.word	0x00120520


	//   ....[111]....
        /*2738*/ 	.word	0x00120580


	//   ....[112]....
        /*273c*/ 	.word	0x001205c0


	//   ....[113]....
        /*2740*/ 	.word	0x00120620


	//   ....[114]....
        /*2744*/ 	.word	0x00120660


	//   ....[115]....
        /*2748*/ 	.word	0x001206c0


	//   ....[116]....
        /*274c*/ 	.word	0x00120700


	//   ....[117]....
        /*2750*/ 	.word	0x00120760


	//   ....[118]....
        /*2754*/ 	.word	0x001207a0


	//   ....[119]....
        /*2758*/ 	.word	0x00120800


	//   ....[120]....
        /*275c*/ 	.word	0x00120880


	//   ....[121]....
        /*2760*/ 	.word	0x001208a0


	//   ....[122]....
        /*2764*/ 	.word	0x00120920


	//   ....[123]....
        /*2768*/ 	.word	0x00120940


	//   ....[124]....
        /*276c*/ 	.word	0x001209a0


	//   ....[125]....
        /*2770*/ 	.word	0x001209c0


	//   ....[126]....
        /*2774*/ 	.word	0x00120a40


	//   ....[127]....
        /*2778*/ 	.word	0x00120a60


	//   ....[128]....
        /*277c*/ 	.word	0x00120aa0


	//   ....[129]....
        /*2780*/ 	.word	0x00120b00


	//   ....[130]....
        /*2784*/ 	.word	0x00120b80


	//   ....[131]....
        /*2788*/ 	.word	0x00120ba0


	//   ....[132]....
        /*278c*/ 	.word	0x00120c20


	//   ....[133]....
        /*2790*/ 	.word	0x00120c40


	//   ....[134]....
        /*2794*/ 	.word	0x00120c80


	//   ....[135]....
        /*2798*/ 	.word	0x00120ce0


	//   ....[136]....
        /*279c*/ 	.word	0x00120d20


	//   ....[137]....
        /*27a0*/ 	.word	0x00120d80


	//   ....[138]....
        /*27a4*/ 	.word	0x00120dc0


	//   ....[139]....
        /*27a8*/ 	.word	0x00120e20


	//   ....[140]....
        /*27ac*/ 	.word	0x00120e60


	//   ....[141]....
        /*27b0*/ 	.word	0x00120ec0


	//   ....[142]....
        /*27b4*/ 	.word	0x00121160


	//   ....[143]....
        /*27b8*/ 	.word	0x00121240


	//   ....[144]....
        /*27bc*/ 	.word	0x001218f0


	//   ....[145]....
        /*27c0*/ 	.word	0x001219a0


	//   ....[146]....
        /*27c4*/ 	.word	0x00121df0


	//   ....[147]....
        /*27c8*/ 	.word	0x00121e90


	//   ....[148]....
        /*27cc*/ 	.word	0x001222a0


	//   ....[149]....
        /*27d0*/ 	.word	0x00122340


	//   ....[150]....
        /*27d4*/ 	.word	0x00122780


	//   ....[151]....
        /*27d8*/ 	.word	0x00122820


	//   ....[152]....
        /*27dc*/ 	.word	0x00122c40


	//   ....[153]....
        /*27e0*/ 	.word	0x00122ce0


	//   ....[154]....
        /*27e4*/ 	.word	0x001230f0


	//   ....[155]....
        /*27e8*/ 	.word	0x00123190


	//   ....[156]....
        /*27ec*/ 	.word	0x00123520


	//   ....[157]....
        /*27f0*/ 	.word	0x001236b0


	//   ....[158]....
        /*27f4*/ 	.word	0x001240d0


	//   ....[159]....
        /*27f8*/ 	.word	0x001241f0


	//   ....[160]....
        /*27fc*/ 	.word	0x00124b00


	//   ....[161]....
        /*2800*/ 	.word	0x00124bf0


	//   ....[162]....
        /*2804*/ 	.word	0x001255b0


	//   ....[163]....
        /*2808*/ 	.word	0x001256d0


	//   ....[164]....
        /*280c*/ 	.word	0x00127600


	//   ....[165]....
        /*2810*/ 	.word	0x00127e50


	//   ....[166]....
        /*2814*/ 	.word	0x001282a0


	//   ....[167]....
        /*2818*/ 	.word	0x001282c0


	//   ....[168]....
        /*281c*/ 	.word	0x00128340


	//   ....[169]....
        /*2820*/ 	.word	0x00128360


	//   ....[170]....
        /*2824*/ 	.word	0x001283e0


	//   ....[171]....
        /*2828*/ 	.word	0x00128400


	//   ....[172]....
        /*282c*/ 	.word	0x00128480


	//   ....[173]....
        /*2830*/ 	.word	0x001284a0


	//   ....[174]....
        /*2834*/ 	.word	0x00128520


	//   ....[175]....
        /*2838*/ 	.word	0x00128540


	//   ....[176]....
        /*283c*/ 	.word	0x001285c0


	//   ....[177]....
        /*2840*/ 	.word	0x001285e0


	//   ....[178]....
        /*2844*/ 	.word	0x00128660


	//   ....[179]....
        /*2848*/ 	.word	0x00128680


	//   ....[180]....
        /*284c*/ 	.word	0x00128720


	//   ....[181]....
        /*2850*/ 	.word	0x00128740


	//   ....[182]....
        /*2854*/ 	.word	0x001287f0


	//   ....[183]....
        /*2858*/ 	.word	0x00128810


	//   ....[184]....
        /*285c*/ 	.word	0x001288b0


	//   ....[185]....
        /*2860*/ 	.word	0x001288d0


	//   ....[186]....
        /*2864*/ 	.word	0x00128990


	//   ....[187]....
        /*2868*/ 	.word	0x001289e0


	//   ....[188]....
        /*286c*/ 	.word	0x00128a20


	//   ....[189]....
        /*2870*/ 	.word	0x00128a50


	//   ....[190]....
        /*2874*/ 	.word	0x00128a70


	//   ....[191]....
        /*2878*/ 	.word	0x00128a90


	//   ....[192]....
        /*287c*/ 	.word	0x00128af0


	//   ....[193]....
        /*2880*/ 	.word	0x00128b10


	//   ....[194]....
        /*2884*/ 	.word	0x00128b70


	//   ....[195]....
        /*2888*/ 	.word	0x00128b90


	//   ....[196]....
        /*288c*/ 	.word	0x00128bf0


	//   ....[197]....
        /*2890*/ 	.word	0x00128c10


	//   ....[198]....
        /*2894*/ 	.word	0x00128c70


	//   ....[199]....
        /*2898*/ 	.word	0x00128c90


	//   ....[200]....
        /*289c*/ 	.word	0x00128cf0


	//   ....[201]....
        /*28a0*/ 	.word	0x00128d10


	//   ....[202]....
        /*28a4*/ 	.word	0x00128d70


	//   ....[203]....
        /*28a8*/ 	.word	0x00128d90


	//   ....[204]....
        /*28ac*/ 	.word	0x00128df0


	//   ....[205]....
        /*28b0*/ 	.word	0x00128e10


	//   ....[206]....
        /*28b4*/ 	.word	0x00128eb0


	//   ....[207]....
        /*28b8*/ 	.word	0x00128ed0


	//   ....[208]....
        /*28bc*/ 	.word	0x00128f30


	//   ....[209]....
        /*28c0*/ 	.word	0x00128f50


	//   ....[210]....
        /*28c4*/ 	.word	0x00128f70


	//   ....[211]....
        /*28c8*/ 	.word	0x00128fa0


	//   ....[212]....
        /*28cc*/ 	.word	0x00128ff0


	//   ....[213]....
        /*28d0*/ 	.word	0x00129010


	//   ....[214]....
        /*28d4*/ 	.word	0x00129070


	//   ....[215]....
        /*28d8*/ 	.word	0x00129090


	//   ....[216]....
        /*28dc*/ 	.word	0x001290f0


	//   ....[217]....
        /*28e0*/ 	.word	0x00129110


	//   ....[218]....
        /*28e4*/ 	.word	0x00129170


	//   ....[219]....
        /*28e8*/ 	.word	0x00129190


	//   ....[220]....
        /*28ec*/ 	.word	0x001291e0


	//   ....[221]....
        /*28f0*/ 	.word	0x00129210


	//   ....[222]....
        /*28f4*/ 	.word	0x00129270


	//   ....[223]....
        /*28f8*/ 	.word	0x00129290


	//   ....[224]....
        /*28fc*/ 	.word	0x001292f0


	//   ....[225]....
        /*2900*/ 	.word	0x00129310


	//   ....[226]....
        /*2904*/ 	.word	0x00129370


	//   ....[227]....
        /*2908*/ 	.word	0x00129390


	//   ....[228]....
        /*290c*/ 	.word	0x001293f0


	//   ....[229]....
        /*2910*/ 	.word	0x00129410


	//   ....[230]....
        /*2914*/ 	.word	0x00129470


	//   ....[231]....
        /*2918*/ 	.word	0x00129490


	//   ....[232]....
        /*291c*/ 	.word	0x001294f0


	//   ....[233]....
        /*2920*/ 	.word	0x00129510


	//   ....[234]....
        /*2924*/ 	.word	0x00129570


	//   ....[235]....
        /*2928*/ 	.word	0x00129590


	//   ....[236]....
        /*292c*/ 	.word	0x001295f0


	//   ....[237]....
        /*2930*/ 	.word	0x00129610


	//   ....[238]....
        /*2934*/ 	.word	0x00129670


	//   ....[239]....
        /*2938*/ 	.word	0x00129690


	//   ....[240]....
        /*293c*/ 	.word	0x001296f0


	//   ....[241]....
        /*2940*/ 	.word	0x00129710


	//   ....[242]....
        /*2944*/ 	.word	0x00129770


	//   ....[243]....
        /*2948*/ 	.word	0x00129790


	//   ....[244]....
        /*294c*/ 	.word	0x001297f0


	//   ....[245]....
        /*2950*/ 	.word	0x00129810


	//   ....[246]....
        /*2954*/ 	.word	0x00129870


	//   ....[247]....
        /*2958*/ 	.word	0x00129890


	//   ....[248]....
        /*295c*/ 	.word	0x00129900


	//   ....[249]....
        /*2960*/ 	.word	0x00129920


	//   ....[250]....
        /*2964*/ 	.word	0x00129990


	//   ....[251]....
        /*2968*/ 	.word	0x001299b0


	//   ....[252]....
        /*296c*/ 	.word	0x00129a50


	//   ....[253]....
        /*2970*/ 	.word	0x00129ab0


	//   ....[254]....
        /*2974*/ 	.word	0x00129b40


	//----- nvinfo : EIATTR_VRC_CTA_INIT_COUNT
	.align		4
.L_41:
        /*2978*/ 	.byte	0x02, 0x4a
	.zero		1
	.zero		1


	//----- nvinfo : EIATTR_EXIT_INSTR_OFFSETS
	.align		4
        /*297c*/ 	.byte	0x04, 0x1c
        /*297e*/ 	.short	(.L_43 - .L_42)


	//   ....[0]....
.L_42:
        /*2980*/ 	.word	0x0013be70


	//   ....[1]....
        /*2984*/ 	.word	0x0013be90


	//----- nvinfo : EIATTR_REQNTID
	.align		4
.L_43:
        /*2988*/ 	.byte	0x04, 0x10
        /*298a*/ 	.short	(.L_45 - .L_44)
.L_44:
        /*298c*/ 	.word	0x00000020
        /*2990*/ 	.word	0x00000001
        /*2994*/ 	.word	0x00000001


	//----- nvinfo : EIATTR_CBANK_PARAM_SIZE
	.align		4
.L_45:
        /*2998*/ 	.byte	0x03, 0x19
        /*299a*/ 	.short	0x0050


	//----- nvinfo : EIATTR_PARAM_CBANK
	.align		4
        /*299c*/ 	.byte	0x04, 0x0a
        /*299e*/ 	.short	(.L_47 - .L_46)
	.align		4
.L_46:
        /*29a0*/ 	.word	index@(.nv.constant0.matmul_kernel)
        /*29a4*/ 	.short	0x0380
        /*29a6*/ 	.short	0x0050


	//----- nvinfo : EIATTR_SW_WAR
	.align		4
.L_47:
        /*29a8*/ 	.byte	0x04, 0x36
        /*29aa*/ 	.short	(.L_49 - .L_48)
.L_48:
        /*29ac*/ 	.word	0x00000008
.L_49:


//--------------------- .nv.compat                --------------------------
	.section	.nv.compat,"",@"SHT_CUDA_COMPAT_INFO"
	.align	4
        /*0000*/ 	.byte	0x02, 0x02, 0x01, 0x00, 0x02, 0x05, 0x05, 0x00, 0x02, 0x03, 0x00, 0x00, 0x02, 0x06, 0x01, 0x00


//--------------------- .nv.callgraph             --------------------------
	.section	.nv.callgraph,"",@"SHT_CUDA_CALLGRAPH"
	.align	4
	.sectionentsize	8
	.align		4
        /*0000*/ 	.word	0x00000000
	.align		4
        /*0004*/ 	.word	0xffffffff
	.align		4
        /*0008*/ 	.word	0x00000000
	.align		4
        /*000c*/ 	.word	0xfffffffe
	.align		4
        /*0010*/ 	.word	0x00000000
	.align		4
        /*0014*/ 	.word	0xfffffffd
	.align		4
        /*0018*/ 	.word	0x00000000
	.align		4
        /*001c*/ 	.word	0xfffffffc


//--------------------- .text.matmul_kernel       --------------------------
	.section	.text.matmul_kernel,"ax",@progbits
	.align	128
        .global         matmul_kernel
        .type           matmul_kernel,@function
        .size           matmul_kernel,(.L_x_3 - matmul_kernel)
        .other          matmul_kernel,@"STO_CUDA_ENTRY STV_DEFAULT"
matmul_kernel:
.text.matmul_kernel:
[----:B------:R-:W1:Y:S08]  /*0000*/  LDC R1, c[0x0][0x37c] ;  /* 0x0000df00ff017b82 */ /* 0x000e700000000800 */
[----:B------:R-:W2:Y:S01]  /*0010*/  LDC.64 R2, c[0x0][0x398] ;  /* 0x0000e600ff027b82 */ /* 0x000ea20000000a00 */
[----:B------:R-:W3:Y:S01]  /*0020*/  S2R R7, SR_CTAID.X ;  /* 0x0000000000077919 */ /* 0x000ee20000002500 */
[----:B------:R-:W-:Y:S01]  /*0030*/  IMAD.MOV.U32 R26, RZ, RZ, RZ ;  /* 0x000000ffff1a7224 */ /* 0x000fe200078e00ff */
[----:B------:R-:W4:Y:S01]  /*0040*/  LDCU UR7, c[0x0][0x3a0] ;  /* 0x00007400ff0777ac */ /* 0x000f220008000800 */
[----:B-1----:R-:W-:Y:S01]  /*0050*/  VIADD R1, R1, 0xffff7bb0 ;  /* 0xffff7bb001017836 */ /* 0x002fe20000000000 */
[----:B------:R-:W1:Y:S01]  /*0060*/  S2R R80, SR_TID.X ;  /* 0x0000000000507919 */ /* 0x000e620000002100 */
[----:B------:R-:W-:-:S02]  /*0070*/  UMOV UR5, 0x400 ;  /* 0x0000040000057882 */ /* 0x000fc40000000000 */
[----:B------:R-:W5:Y:S01]  /*0080*/  S2UR UR4, SR_CgaCtaId ;  /* 0x00000000000479c3 */ /* 0x000f620000008800 */
[----:B------:R-:W1:Y:S01]  /*0090*/  LDCU UR8, c[0x0][0x3a0] ;  /* 0x00007400ff0877ac */ /* 0x000e620008000800 */
[----:B------:R-:W1:Y:S06]  /*00a0*/  LDCU UR6, c[0x0][0x3a0] ;  /* 0x00007400ff0677ac */ /* 0x000e6c0008000800 */
[----:B------:R-:W1:Y:S01]  /*00b0*/  LDC R232, c[0x0][0x3a8] ;  /* 0x0000ea00ffe87b82 */ /* 0x000e620000000800 */
[----:B------:R-:W1:Y:S01]  /*00c0*/  LDCU.64 UR34, c[0x0][0x358] ;  /* 0x00006b00ff2277ac */ /* 0x000e620008000a00 */
[----:B----4-:R-:W-:Y:S01]  /*00d0*/  UIADD3 UR7, UPT, UPT, UR7, 0x7f, URZ ;  /* 0x0000007f07077890 */ /* 0x010fe2000fffe0ff */
[----:B------:R-:W4:Y:S01]  /*00e0*/  LDCU.64 UR30, c[0x0][0x388] ;  /* 0x00007100ff1e77ac */ /* 0x000f220008000a00 */
[----:B--2---:R-:W-:Y:S01]  /*00f0*/  VIADD R0, R3, 0x3f ;  /* 0x0000003f03007836 */ /* 0x004fe20000000000 */
[----:B------:R-:W-:-:S03]  /*0100*/  IABS R42, R3 ;  /* 0x00000003002a7213 */ /* 0x000fc60000000000 */
[----:B------:R-:W2:Y:S01]  /*0110*/  LDC R122, c[0x0][0x3a0] ;  /* 0x0000e800ff7a7b82 */ /* 0x000ea20000000800 */
[----:B------:R-:W-:Y:S01]  /*0120*/  UISETP.GT.AND UP0, UPT, UR7, 0x7f, UPT ;  /* 0x0000007f0700788c */ /* 0x000fe2000bf04270 */
[----:B------:R-:W-:Y:S01]  /*0130*/  SHF.R.S32.HI R5, RZ, 0x1f, R0 ;  /* 0x0000001fff057819 */ /* 0x000fe20000011400 */
[----:B------:R-:W1:Y:S03]  /*0140*/  LDCU UR28, c[0x0][0x3b0] ;  /* 0x00007600ff1c77ac */ /* 0x000e660008000800 */
[----:B------:R-:W-:Y:S01]  /*0150*/  LEA.HI R5, R5, R0, RZ, 0x6 ;  /* 0x0000000005057211 */ /* 0x000fe200078f30ff */
[----:B-----5:R-:W-:Y:S01]  /*0160*/  ULEA UR5, UR4, UR5, 0x18 ;  /* 0x0000000504057291 */ /* 0x020fe2000f8ec0ff */
[----:B---3--:R-:W-:Y:S01]  /*0170*/  IABS R10, R7 ;  /* 0x00000007000a7213 */ /* 0x008fe20000000000 */
[----:B------:R-:W-:Y:S01]  /*0180*/  USEL UR4, URZ, 0x4, !UP0 ;  /* 0x00000004ff047887 */ /* 0x000fe2000c000000 */
[----:B------:R-:W-:Y:S01]  /*0190*/  SHF.R.S32.HI R5, RZ, 0x6, R5 ;  /* 0x00000006ff057819 */ /* 0x000fe20000011405 */
[----:B------:R-:W3:Y:S01]  /*01a0*/  LDC R128, c[0x0][0x3a0] ;  /* 0x0000e800ff807b82 */ /* 0x000ee20000000800 */
[----:B-1----:R-:W-:Y:S01]  /*01b0*/  LOP3.LUT R224, R80, 0x1f, RZ, 0xc0, !PT ;  /* 0x0000001f50e07812 */ /* 0x002fe200078ec0ff */
[----:B------:R-:W-:Y:S01]  /*01c0*/  IMAD R233, R232, 0x77, RZ ;  /* 0x00000077e8e97824 */ /* 0x000fe200078e02ff */
[----:B------:R-:W1:Y:S01]  /*01d0*/  LDCU UR27, c[0x0][0x3b0] ;  /* 0x00007600ff1b77ac */ /* 0x000e620008000800 */
[----:B------:R-:W-:Y:S01]  /*01e0*/  IMAD.SHL.U32 R6, R5, 0x8, RZ ;  /* 0x0000000805067824 */ /* 0x000fe200078e00ff */
[----:B------:R-:W-:Y:S01]  /*01f0*/  LOP3.LUT R234, R224, 0x40, RZ, 0xfc, !PT ;  /* 0x00000040e0ea7812 */ /* 0x000fe200078efcff */
[----:B------:R-:W-:Y:S01]  /*0200*/  IMAD R252, R232, 0x7b, RZ ;  /* 0x0000007be8fc7824 */ /* 0x000fe200078e02ff */
[----:B------:R-:W5:Y:S01]  /*0210*/  LDCU UR26, c[0x0][0x3b0] ;  /* 0x00007600ff1a77ac */ /* 0x000f620008000800 */
[----:B------:R-:W1:Y:S01]  /*0220*/  LDC R136, c[0x0][0x3a0] ;  /* 0x0000e800ff887b82 */ /* 0x000e620000000800 */
[----:B------:R-:W-:-:S02]  /*0230*/  IABS R9, R6 ;  /* 0x0000000600097213 */ /* 0x000fc40000000000 */
[----:B------:R-:W-:Y:S01]  /*0240*/  IABS R12, R6 ;  /* 0x00000006000c7213 */ /* 0x000fe20000000000 */
[----:B--2---:R-:W-:Y:S01]  /*0250*/  VIADD R122, R122, 0xffffff91 ;  /* 0xffffff917a7a7836 */ /* 0x004fe20000000000 */
[----:B------:R-:W2:Y:S01]  /*0260*/  I2F.RP R0, R9 ;  /* 0x0000000900007306 */ /* 0x000ea20000209400 */
[----:B------:R-:W1:Y:S02]  /*0270*/  LDCU UR25, c[0x0][0x3b0] ;  /* 0x00007600ff1977ac */ /* 0x000e640008000800 */
[----:B------:R-:W4:Y:S01]  /*0280*/  LDC R144, c[0x0][0x3a0] ;  /* 0x0000e800ff907b82 */ /* 0x000f220000000800 */
[----:B------:R-:W1:Y:S01]  /*0290*/  LDCU UR24, c[0x0][0x3b0] ;  /* 0x00007600ff1877ac */ /* 0x000e620008000800 */
[----:B------:R-:W1:Y:S01]  /*02a0*/  LDCU UR23, c[0x0][0x3b0] ;  /* 0x00007600ff1777ac */ /* 0x000e620008000800 */
[----:B---3--:R-:W-:-:S05]  /*02b0*/  IADD3 R128, PT, PT, R128, -0x73, RZ ;  /* 0xffffff8d80807810 */ /* 0x008fca0007ffe0ff */
[----:B------:R-:W3:Y:S01]  /*02c0*/  LDC R152, c[0x0][0x3a0] ;  /* 0x0000e800ff987b82 */ /* 0x000ee20000000800 */
[----:B------:R-:W1:Y:S01]  /*02d0*/  LDCU UR22, c[0x0][0x3b0] ;  /* 0x00007600ff1677ac */ /* 0x000e620008000800 */
[----:B--2---:R-:W2:Y:S01]  /*02e0*/  MUFU.RCP R0, R0 ;  /* 0x0000000000007308 */ /* 0x004ea20000001000 */
[----:B------:R-:W1:Y:S02]  /*02f0*/  LDCU UR21, c[0x0][0x3b0] ;  /* 0x00007600ff1577ac */ /* 0x000e640008000800 */
[----:B-1----:R-:W-:-:S03]  /*0300*/  VIADD R136, R136, 0xffffff89 ;  /* 0xffffff8988887836 */ /* 0x002fc60000000000 */
[----:B------:R-:W1:Y:S01]  /*0310*/  LDC R160, c[0x0][0x3a0] ;  /* 0x0000e800ffa07b82 */ /* 0x000e620000000800 */
[----:B------:R-:W1:Y:S01]  /*0320*/  LDCU UR20, c[0x0][0x3b0] ;  /* 0x00007600ff1477ac */ /* 0x000e620008000800 */
[----:B------:R-:W1:Y:S01]  /*0330*/  LDCU UR19, c[0x0][0x3b0] ;  /* 0x00007600ff1377ac */ /* 0x000e620008000800 */
[----:B----4-:R-:W-:-:S05]  /*0340*/  VIADD R144, R144, 0xffffff85 ;  /* 0xffffff8590907836 */ /* 0x010fca0000000000 */
[----:B------:R-:W4:Y:S01]  /*0350*/  LDC R168, c[0x0][0x3a0] ;  /* 0x0000e800ffa87b82 */ /* 0x000f220000000800 */
[----:B------:R-:W1:Y:S01]  /*0360*/  LDCU UR18, c[0x0][0x3b0] ;  /* 0x00007600ff1277ac */ /* 0x000e620008000800 */
[----:B--2---:R-:W-:Y:S01]  /*0370*/  IADD3 R4, PT, PT, R0, 0xffffffe, RZ ;  /* 0x0ffffffe00047810 */ /* 0x004fe20007ffe0ff */
[----:B------:R-:W2:Y:S01]  /*0380*/  LDCU UR17, c[0x0][0x3b0] ;  /* 0x00007600ff1177ac */ /* 0x000ea20008000800 */
[----:B------:R-:W-:Y:S02]  /*0390*/  IADD3 R0, PT, PT, RZ, -R12, RZ ;  /* 0x8000000cff007210 */ /* 0x000fe40007ffe0ff */
[----:B------:R1:W1:Y:S01]  /*03a0*/  F2I.FTZ.U32.TRUNC.NTZ R5, R4 ;  /* 0x0000000400057305 */ /* 0x000262000021f000 */
[----:B---3--:R-:W-:Y:S01]  /*03b0*/  VIADD R152, R152, 0xffffff81 ;  /* 0xffffff8198987836 */ /* 0x008fe20000000000 */
[----:B------:R-:W3:Y:S01]  /*03c0*/  LDC R176, c[0x0][0x3a0] ;  /* 0x0000e800ffb07b82 */ /* 0x000ee20000000800 */
[----:B------:R-:W1:Y:S01]  /*03d0*/  LDCU UR16, c[0x0][0x3b0] ;  /* 0x00007600ff1077ac */ /* 0x000e620008000800 */
[----:B------:R-:W1:Y:S02]  /*03e0*/  LDCU UR15, c[0x0][0x3b0] ;  /* 0x00007600ff0f77ac */ /* 0x000e640008000800 */
[----:B-1----:R-:W-:Y:S01]  /*03f0*/  IADD3 R160, PT, PT, R160, -0x4, RZ ;  /* 0xfffffffca0a07810 */ /* 0x002fe20007ffe0ff */
[----:B------:R-:W-:-:S03]  /*0400*/  IMAD.MOV.U32 R4, RZ, RZ, RZ ;  /* 0x000000ffff047224 */ /* 0x000fc600078e00ff */
[----:B------:R-:W1:Y:S01]  /*0410*/  LDC R177, c[0x0][0x3a0] ;  /* 0x0000e800ffb17b82 */ /* 0x000e620000000800 */
[----:B------:R-:W1:Y:S01]  /*0420*/  LDCU UR14, c[0x0][0x3b0] ;  /* 0x00007600ff0e77ac */ /* 0x000e620008000800 */
[----:B------:R-:W-:Y:S01]  /*0430*/  IMAD.MOV R8, RZ, RZ, -R5 ;  /* 0x000000ffff087224 */ /* 0x000fe200078e0a05 */
[----:B------:R-:W1:Y:S01]  /*0440*/  LDCU UR13, c[0x0][0x3b0] ;  /* 0x00007600ff0d77ac */ /* 0x000e620008000800 */
[----:B----4-:R-:W-:-:S04]  /*0450*/  VIADD R168, R168, 0xfffffff8 ;  /* 0xfffffff8a8a87836 */ /* 0x010fc80000000000 */
[----:B------:R-:W4:Y:S01]  /*0460*/  LDC R178, c[0x0][0x3a0] ;  /* 0x0000e800ffb27b82 */ /* 0x000f220000000800 */
[----:B------:R-:W-:Y:S01]  /*0470*/  IMAD R11, R8, R9, RZ ;  /* 0x00000009080b7224 */ /* 0x000fe200078e02ff */
[----:B------:R-:W1:Y:S01]  /*0480*/  LDCU UR12, c[0x0][0x3b0] ;  /* 0x00007600ff0c77ac */ /* 0x000e620008000800 */
[----:B------:R-:W-:Y:S02]  /*0490*/  IMAD.MOV.U32 R8, RZ, RZ, R10 ;  /* 0x000000ffff087224 */ /* 0x000fe400078e000a */
[----:B------:R-:W-:Y:S01]  /*04a0*/  IMAD.HI.U32 R5, R5, R11, R4 ;  /* 0x0000000b05057227 */ /* 0x000fe200078e0004 */
[----:B------:R-:W1:Y:S02]  /*04b0*/  LDCU UR11, c[0x0][0x3b0] ;  /* 0x00007600ff0b77ac */ /* 0x000e640008000800 */
[----:B------:R-:W1:Y:S01]  /*04c0*/  LDC R184, c[0x0][0x3a0] ;  /* 0x0000e800ffb87b82 */ /* 0x000e620000000800 */
[----:B---3--:R-:W-:Y:S01]  /*04d0*/  VIADD R176, R176, 0xfffffff4 ;  /* 0xfffffff4b0b07836 */ /* 0x008fe20000000000 */
[----:B------:R-:W3:Y:S01]  /*04e0*/  LDCU UR10, c[0x0][0x3b0] ;  /* 0x00007600ff0a77ac */ /* 0x000ee20008000800 */
[----:B------:R-:W-:Y:S01]  /*04f0*/  IMAD.HI.U32 R5, R5, R8, RZ ;  /* 0x0000000805057227 */ /* 0x000fe200078e00ff */
[----:B------:R-:W1:Y:S03]  /*0500*/  LDCU UR29, c[0x0][0x3b0] ;  /* 0x00007600ff1d77ac */ /* 0x000e660008000800 */
[----:B------:R-:W-:Y:S01]  /*0510*/  IMAD R0, R5, R0, R8 ;  /* 0x0000000005007224 */ /* 0x000fe200078e0208 */
[----:B------:R-:W2:Y:S01]  /*0520*/  LDC R192, c[0x0][0x3a0] ;  /* 0x0000e800ffc07b82 */ /* 0x000ea20000000800 */
[----:B------:R-:W1:Y:S03]  /*0530*/  LDCU UR32, c[0x0][0x3b0] ;  /* 0x00007600ff2077ac */ /* 0x000e660008000800 */
[----:B------:R-:W-:Y:S01]  /*0540*/  ISETP.GT.U32.AND P1, PT, R9, R0, PT ;  /* 0x000000000900720c */ /* 0x000fe20003f24070 */
[----:B------:R-:W1:Y:S03]  /*0550*/  LDCU UR40, c[0x0][0x3b0] ;  /* 0x00007600ff2877ac */ /* 0x000e660008000800 */
[----:B------:R-:W3:Y:S01]  /*0560*/  LDC R200, c[0x0][0x3a0] ;  /* 0x0000e800ffc87b82 */ /* 0x000ee20000000800 */
[----:B------:R-:W1:Y:S01]  /*0570*/  LDCU UR33, c[0x0][0x3b0] ;  /* 0x00007600ff2177ac */ /* 0x000e620008000800 */
[----:B------:R-:W1:Y:S02]  /*0580*/  LDCU UR36, c[0x0][0x3b0] ;  /* 0x00007600ff2477ac */ /* 0x000e640008000800 */
[----:B-1----:R-:W-:-:S04]  /*0590*/  VIADD R184, R184, 0xffffff94 ;  /* 0xffffff94b8b87836 */ /* 0x002fc80000000000 */
[----:B------:R-:W1:Y:S01]  /*05a0*/  LDC R208, c[0x0][0x3a0] ;  /* 0x0000e800ffd07b82 */ /* 0x000e620000000800 */
[----:B------:R-:W-:Y:S01]  /*05b0*/  @!P1 IMAD.IADD R0, R0, 0x1, -R9 ;  /* 0x0000000100009824 */ /* 0x000fe200078e0a09 */
[----:B------:R-:W1:Y:S01]  /*05c0*/  LDCU UR37, c[0x0][0x3b0] ;  /* 0x00007600ff2577ac */ /* 0x000e620008000800 */
[----:B------:R-:W-:Y:S01]  /*05d0*/  @!P1 VIADD R5, R5, 0x1 ;  /* 0x0000000105059836 */ /* 0x000fe20000000000 */
[----:B------:R-:W-:Y:S02]  /*05e0*/  ISETP.NE.AND P1, PT, R6, RZ, PT ;  /* 0x000000ff0600720c */ /* 0x000fe40003f25270 */
[----:B------:R-:W-:Y:S01]  /*05f0*/  ISETP.GE.U32.AND P0, PT, R0, R9, PT ;  /* 0x000000090000720c */ /* 0x000fe20003f06070 */
[----:B------:R-:W1:Y:S01]  /*0600*/  LDCU UR38, c[0x0][0x3b0] ;  /* 0x00007600ff2677ac */ /* 0x000e620008000800 */
[----:B------:R-:W-:Y:S01]  /*0610*/  LOP3.LUT R0, R7, R6, RZ, 0x3c, !PT ;  /* 0x0000000607007212 */ /* 0x000fe200078e3cff */
[----:B------:R-:W4:Y:S01]  /*0620*/  LDC R216, c[0x0][0x3a0] ;  /* 0x0000e800ffd87b82 */ /* 0x000f220000000800 */
[----:B--2---:R-:W-:Y:S01]  /*0630*/  IADD3 R192, PT, PT, R192, -0x70, RZ ;  /* 0xffffff90c0c07810 */ /* 0x004fe20007ffe0ff */
[----:B------:R-:W2:Y:S01]  /*0640*/  LDCU UR39, c[0x0][0x3b0] ;  /* 0x00007600ff2777ac */ /* 0x000ea20008000800 */
[----:B------:R-:W-:Y:S01]  /*0650*/  ISETP.GE.AND P2, PT, R0, RZ, PT ;  /* 0x000000ff0000720c */ /* 0x000fe20003f46270 */
[----:B------:R-:W-:-:S02]  /*0660*/  VIADD R0, R2, 0x1ff ;  /* 0x000001ff02007836 */ /* 0x000fc40000000000 */
[----:B---3--:R-:W-:Y:S01]  /*0670*/  VIADD R200, R200, 0xffffff8c ;  /* 0xffffff8cc8c87836 */ /* 0x008fe20000000000 */
[----:B------:R-:W3:Y:S01]  /*0680*/  LDCU UR41, c[0x0][0x3b0] ;  /* 0x00007600ff2977ac */ /* 0x000ee20008000800 */
[----:B------:R-:W2:Y:S02]  /*0690*/  LDC R217, c[0x0][0x3a0] ;  /* 0x0000e800ffd97b82 */ /* 0x000ea40000000800 */
[----:B------:R-:W-:Y:S01]  /*06a0*/  @P0 VIADD R5, R5, 0x1 ;  /* 0x0000000105050836 */ /* 0x000fe20000000000 */
[----:B------:R-:W1:Y:S04]  /*06b0*/  LDCU UR49, c[0x0][0x3b0] ;  /* 0x00007600ff3177ac */ /* 0x000e680008000800 */
[----:B------:R-:W-:Y:S01]  /*06c0*/  MOV R4, R5 ;  /* 0x0000000500047202 */ /* 0x000fe20000000f00 */
[----:B-1----:R-:W-:Y:S01]  /*06d0*/  VIADD R208, R208, 0xffffff88 ;  /* 0xffffff88d0d07836 */ /* 0x002fe20000000000 */
[----:B------:R-:W-:Y:S01]  /*06e0*/  SHF.R.S32.HI R5, RZ, 0x1f, R0 ;  /* 0x0000001fff057819 */ /* 0x000fe20000011400 */
[----:B------:R-:W1:Y:S02]  /*06f0*/  LDCU UR57, c[0x0][0x3b0] ;  /* 0x00007600ff3977ac */ /* 0x000e640008000800 */
[----:B------:R-:W-:Y:S01]  /*0700*/  @!P2 IMAD.MOV R4, RZ, RZ, -R4 ;  /* 0x000000ffff04a224 */ /* 0x000fe200078e0a04 */
[----:B------:R-:W-:Y:S01]  /*0710*/  @!P1 LOP3.LUT R4, RZ, R6, RZ, 0x33, !PT ;  /* 0x00000006ff049212 */ /* 0x000fe200078e33ff */
[----:B------:R-:W1:Y:S01]  /*0720*/  LDCU UR65, c[0x0][0x3b0] ;  /* 0x00007600ff4177ac */ /* 0x000e620008000800 */
[----:B------:R-:W-:Y:S01]  /*0730*/  LEA.HI R5, R5, R0, RZ, 0x9 ;  /* 0x0000000005057211 */ /* 0x000fe200078f48ff */
[----:B----4-:R-:W-:-:S02]  /*0740*/  VIADD R216, R216, 0xffffff84 ;  /* 0xffffff84d8d87836 */ /* 0x010fc40000000000 */
[----:B------:R-:W-:Y:S01]  /*0750*/  IMAD.SHL.U32 R8, R4, 0x8, RZ ;  /* 0x0000000804087824 */ /* 0x000fe200078e00ff */
[----:B------:R-:W4:Y:S01]  /*0760*/  LDCU UR42, c[0x0][0x3b0] ;  /* 0x00007600ff2a77ac */ /* 0x000f220008000800 */
[----:B------:R-:W-:-:S03]  /*0770*/  IMAD.MOV R4, RZ, RZ, -R4 ;  /* 0x000000ffff047224 */ /* 0x000fc600078e0a04 */
[----:B------:R-:W-:Y:S01]  /*0780*/  LEA.HI.SX32 R5, R5, -R8, 0x17 ;  /* 0x8000000805057211 */ /* 0x000fe200078fbaff */
[----:B------:R-:W-:Y:S01]  /*0790*/  IMAD R10, R6, R4, R7 ;  /* 0x00000004060a7224 */ /* 0x000fe200078e0207 */
[----:B------:R-:W1:Y:S01]  /*07a0*/  LDCU UR50, c[0x0][0x3b0] ;  /* 0x00007600ff3277ac */ /* 0x000e620008000800 */
[----:B------:R-:W-:Y:S01]  /*07b0*/  IMAD.MOV.U32 R4, RZ, RZ, RZ ;  /* 0x000000ffff047224 */ /* 0x000fe200078e00ff */
[----:B------:R-:W-:Y:S02]  /*07c0*/  VIMNMX R13, PT, PT, R5, 0x8, PT ;  /* 0x00000008050d7848 */ /* 0x000fe40003fe0100 */
[----:B------:R-:W-:Y:S01]  /*07d0*/  IABS R6, R10 ;  /* 0x0000000a00067213 */ /* 0x000fe20000000000 */
[----:B------:R-:W1:Y:S01]  /*07e0*/  LDCU UR58, c[0x0][0x3b0] ;  /* 0x00007600ff3a77ac */ /* 0x000e620008000800 */
[-C--:B------:R-:W-:Y:S02]  /*07f0*/  IABS R9, R13.reuse ;  /* 0x0000000d00097213 */ /* 0x080fe40000000000 */
[----:B------:R-:W-:Y:S01]  /*0800*/  IABS R11, R13 ;  /* 0x0000000d000b7213 */ /* 0x000fe20000000000 */
[----:B------:R-:W1:Y:S01]  /*0810*/  LDCU UR66, c[0x0][0x3b0] ;  /* 0x00007600ff4277ac */ /* 0x000e620008000800 */
[----:B------:R-:W2:Y:S01]  /*0820*/  I2F.RP R0, R9 ;  /* 0x0000000900007306 */ /* 0x000ea20000209400 */
[----:B------:R-:W1:Y:S01]  /*0830*/  LDCU UR43, c[0x0][0x3b0] ;  /* 0x00007600ff2b77ac */ /* 0x000e620008000800 */
[----:B------:R-:W1:Y:S01]  /*0840*/  LDCU UR51, c[0x0][0x3b0] ;  /* 0x00007600ff3377ac */ /* 0x000e620008000800 */
[----:B------:R-:W1:Y:S05]  /*0850*/  LDCU UR59, c[0x0][0x3b0] ;  /* 0x00007600ff3b77ac */ /* 0x000e6a0008000800 */
[----:B--2---:R-:W2:Y:S01]  /*0860*/  MUFU.RCP R0, R0 ;  /* 0x0000000000007308 */ /* 0x004ea20000001000 */
[----:B------:R-:W1:Y:S01]  /*0870*/  LDCU UR67, c[0x0][0x3b0] ;  /* 0x00007600ff4377ac */ /* 0x000e620008000800 */
[----:B------:R-:W1:Y:S01]  /*0880*/  LDCU UR44, c[0x0][0x3b0] ;  /* 0x00007600ff2c77ac */ /* 0x000e620008000800 */
[----:B------:R-:W1:Y:S01]  /*0890*/  LDCU UR52, c[0x0][0x3b0] ;  /* 0x00007600ff3477ac */ /* 0x000e620008000800 */
[----:B------:R-:W1:Y:S01]  /*08a0*/  LDCU UR60, c[0x0][0x3b0] ;  /* 0x00007600ff3c77ac */ /* 0x000e620008000800 */
[----:B--2---:R-:W-:Y:S01]  /*08b0*/  IADD3 R5, PT, PT, R0, 0xffffffe, RZ ;  /* 0x0ffffffe00057810 */ /* 0x004fe20007ffe0ff */
[----:B------:R-:W-:Y:S01]  /*08c0*/  IMAD.MOV R0, RZ, RZ, -R11 ;  /* 0x000000ffff007224 */ /* 0x000fe200078e0a0b */
[----:B------:R-:W2:Y:S04]  /*08d0*/  LDCU UR68, c[0x0][0x3b0] ;  /* 0x00007600ff4477ac */ /* 0x000ea80008000800 */
[----:B------:R-:W1:Y:S01]  /*08e0*/  F2I.FTZ.U32.TRUNC.NTZ R5, R5 ;  /* 0x0000000500057305 */ /* 0x000e62000021f000 */
[----:B------:R-:W2:Y:S01]  /*08f0*/  LDCU UR45, c[0x0][0x3b0] ;  /* 0x00007600ff2d77ac */ /* 0x000ea20008000800 */
[----:B------:R-:W2:Y:S01]  /*0900*/  LDCU UR53, c[0x0][0x3b0] ;  /* 0x00007600ff3577ac */ /* 0x000ea20008000800 */
[----:B------:R-:W2:Y:S01]  /*0910*/  LDCU UR61, c[0x0][0x3b0] ;  /* 0x00007600ff3d77ac */ /* 0x000ea20008000800 */
[----:B------:R-:W2:Y:S01]  /*0920*/  LDCU UR69, c[0x0][0x3b0] ;  /* 0x00007600ff4577ac */ /* 0x000ea20008000800 */
[--C-:B-1----:R-:W-:Y:S01]  /*0930*/  IMAD.MOV R12, RZ, RZ, -R5.reuse ;  /* 0x000000ffff0c7224 */ /* 0x102fe200078e0a05 */
[----:B------:R-:W1:Y:S03]  /*0940*/  LDCU UR46, c[0x0][0x3b0] ;  /* 0x00007600ff2e77ac */ /* 0x000e660008000800 */
[----:B------:R-:W-:Y:S01]  /*0950*/  IMAD R7, R12, R9, RZ ;  /* 0x000000090c077224 */ /* 0x000fe200078e02ff */
[----:B------:R-:W1:Y:S03]  /*0960*/  LDCU UR54, c[0x0][0x3b0] ;  /* 0x00007600ff3677ac */ /* 0x000e660008000800 */
[----:B------:R-:W-:Y:S01]  /*0970*/  IMAD.HI.U32 R4, R5, R7, R4 ;  /* 0x0000000705047227 */ /* 0x000fe200078e0004 */
[----:B------:R-:W-:Y:S01]  /*0980*/  MOV R5, R6 ;  /* 0x0000000600057202 */ /* 0x000fe20000000f00 */
[----:B------:R-:W1:Y:S01]  /*0990*/  LDCU UR62, c[0x0][0x3b0] ;  /* 0x00007600ff3e77ac */ /* 0x000e620008000800 */
[----:B------:R-:W1:Y:S01]  /*09a0*/  I2F.RP R6, R42 ;  /* 0x0000002a00067306 */ /* 0x000e620000209400 */
[----:B------:R-:W-:-:S02]  /*09b0*/  IABS R7, R2 ;  /* 0x0000000200077213 */ /* 0x000fc40000000000 */
[----:B------:R-:W-:Y:S01]  /*09c0*/  IMAD.HI.U32 R4, R4, R5, RZ ;  /* 0x0000000504047227 */ /* 0x000fe200078e00ff */
[----:B------:R-:W2:Y:S03]  /*09d0*/  LDCU UR70, c[0x0][0x3b0] ;  /* 0x00007600ff4677ac */ /* 0x000ea60008000800 */
[----:B------:R-:W-:Y:S01]  /*09e0*/  IMAD R0, R4, R0, R5 ;  /* 0x0000000004007224 */ /* 0x000fe200078e0205 */
[----:B------:R-:W2:Y:S01]  /*09f0*/  LDCU UR47, c[0x0][0x3b0] ;  /* 0x00007600ff2f77ac */ /* 0x000ea20008000800 */
[----:B------:R-:W2:Y:S03]  /*0a00*/  I2F.RP R5, R7 ;  /* 0x0000000700057306 */ /* 0x000ea60000209400 */
[----:B------:R-:W-:Y:S01]  /*0a10*/  ISETP.GT.U32.AND P1, PT, R9, R0, PT ;  /* 0x000000000900720c */ /* 0x000fe20003f24070 */
[----:B------:R-:W3:Y:S04]  /*0a20*/  LDCU UR55, c[0x0][0x3b0] ;  /* 0x00007600ff3777ac */ /* 0x000ee80008000800 */
[----:B-1----:R-:W1:Y:S01]  /*0a30*/  MUFU.RCP R6, R6 ;  /* 0x0000000600067308 */ /* 0x002e620000001000 */
[----:B------:R-:W3:Y:S01]  /*0a40*/  LDCU UR63, c[0x0][0x3b0] ;  /* 0x00007600ff3f77ac */ /* 0x000ee20008000800 */
[----:B------:R-:W3:Y:S06]  /*0a50*/  LDCU UR71, c[0x0][0x3b0] ;  /* 0x00007600ff4777ac */ /* 0x000eec0008000800 */
[----:B------:R-:W-:Y:S01]  /*0a60*/  @!P1 IMAD.IADD R0, R0, 0x1, -R9 ;  /* 0x0000000100009824 */ /* 0x000fe200078e0a09 */
[----:B------:R-:W-:Y:S01]  /*0a70*/  @!P1 IADD3 R4, PT, PT, R4, 0x1, RZ ;  /* 0x0000000104049810 */ /* 0x000fe20007ffe0ff */
[----:B--2---:R-:W2:Y:S01]  /*0a80*/  MUFU.RCP R5, R5 ;  /* 0x0000000500057308 */ /* 0x004ea20000001000 */
[----:B------:R-:W-:Y:S01]  /*0a90*/  ISETP.NE.AND P1, PT, R13, RZ, PT ;  /* 0x000000ff0d00720c */ /* 0x000fe20003f25270 */
[----:B------:R-:W3:Y:S01]  /*0aa0*/  LDCU UR48, c[0x0][0x3b0] ;  /* 0x00007600ff3077ac */ /* 0x000ee20008000800 */
[----:B------:R-:W-:-:S02]  /*0ab0*/  ISETP.GE.U32.AND P0, PT, R0, R9, PT ;  /* 0x000000090000720c */ /* 0x000fc40003f06070 */
[----:B------:R-:W-:Y:S01]  /*0ac0*/  LOP3.LUT R0, R10, R13, RZ, 0x3c, !PT ;  /* 0x0000000d0a007212 */ /* 0x000fe200078e3cff */
[----:B------:R-:W3:Y:S01]  /*0ad0*/  LDCU UR56, c[0x0][0x3b0] ;  /* 0x00007600ff3877ac */ /* 0x000ee20008000800 */
[----:B-1----:R-:W-:Y:S02]  /*0ae0*/  VIADD R34, R6, 0xffffffe ;  /* 0x0ffffffe06227836 */ /* 0x002fe40000000000 */
[----:B------:R-:W-:Y:S01]  /*0af0*/  ISETP.GE.AND P2, PT, R0, RZ, PT ;  /* 0x000000ff0000720c */ /* 0x000fe20003f46270 */
[----:B------:R-:W1:Y:S01]  /*0b00*/  LDCU UR64, c[0x0][0x3b0] ;  /* 0x00007600ff4077ac */ /* 0x000e620008000800 */
[----:B------:R4:W3:Y:S01]  /*0b10*/  F2I.FTZ.U32.TRUNC.NTZ R35, R34 ;  /* 0x0000002200237305 */ /* 0x0008e2000021f000 */
[----:B------:R-:W1:Y:S04]  /*0b20*/  LDCU UR72, c[0x0][0x3b0] ;  /* 0x00007600ff4877ac */ /* 0x000e680008000800 */
[----:B------:R-:W-:Y:S01]  /*0b30*/  @P0 VIADD R4, R4, 0x1 ;  /* 0x0000000104040836 */ /* 0x000fe20000000000 */
[----:B--2---:R-:W-:Y:S01]  /*0b40*/  IADD3 R5, PT, PT, R5, 0xffffffe, RZ ;  /* 0x0ffffffe05057810 */ /* 0x004fe20007ffe0ff */
[----:B------:R-:W-:Y:S01]  /*0b50*/  UISETP.GT.AND UP0, UPT, UR7, 0xff, UPT ;  /* 0x000000ff0700788c */ /* 0x000fe2000bf04270 */
[----:B----4-:R-:W-:-:S02]  /*0b60*/  MOV R34, RZ ;  /* 0x000000ff00227202 */ /* 0x010fc40000000f00 */
[----:B------:R-:W2:Y:S01]  /*0b70*/  F2I.FTZ.U32.TRUNC.NTZ R27, R5 ;  /* 0x00000005001b7305 */ /* 0x000ea2000021f000 */
[----:B------:R-:W-:Y:S01]  /*0b80*/  @!P2 IMAD.MOV R4, RZ, RZ, -R4 ;  /* 0x000000ffff04a224 */ /* 0x000fe200078e0a04 */
[----:B------:R-:W-:Y:S01]  /*0b90*/  @!P1 LOP3.LUT R4, RZ, R13, RZ, 0x33, !PT ;  /* 0x0000000dff049212 */ /* 0x000fe200078e33ff */
[----:B---3--:R-:W-:-:S04]  /*0ba0*/  IMAD.MOV R9, RZ, RZ, -R35 ;  /* 0x000000ffff097224 */ /* 0x008fc800078e0a23 */
[----:B------:R-:W-:Y:S02]  /*0bb0*/  IMAD.SHL.U32 R82, R4, 0x40, RZ ;  /* 0x0000004004527824 */ /* 0x000fe400078e00ff */
[----:B------:R-:W-:Y:S02]  /*0bc0*/  IMAD R9, R9, R42, RZ ;  /* 0x0000002a09097224 */ /* 0x000fe400078e02ff */
[C---:B------:R-:W-:Y:S01]  /*0bd0*/  VIADD R12, R82.reuse, 0x1 ;  /* 0x00000001520c7836 */ /* 0x040fe20000000000 */
[C---:B------:R-:W-:Y:S01]  /*0be0*/  IADD3 R17, PT, PT, R82.reuse, 0x7, RZ ;  /* 0x0000000752117810 */ /* 0x040fe20007ffe0ff */
[C---:B------:R-:W-:Y:S01]  /*0bf0*/  VIADD R14, R82.reuse, 0x2 ;  /* 0x00000002520e7836 */ /* 0x040fe20000000000 */
[----:B------:R-:W-:Y:S01]  /*0c00*/  IADD3 R20, PT, PT, R82, 0xc, RZ ;  /* 0x0000000c52147810 */ /* 0x000fe20007ffe0ff */
[----:B------:R-:W-:Y:S01]  /*0c10*/  IMAD.HI.U32 R34, R35, R9, R34 ;  /* 0x0000000923227227 */ /* 0x000fe200078e0022 */
[----:B------:R-:W-:Y:S01]  /*0c20*/  IABS R0, R12 ;  /* 0x0000000c00007213 */ /* 0x000fe20000000000 */
[----:B------:R3:W-:Y:S01]  /*0c30*/  STL [R1+0x3b28], R82 ;  /* 0x003b285201007387 */ /* 0x0007e20000100800 */
[----:B------:R-:W-:Y:S01]  /*0c40*/  IABS R11, R14 ;  /* 0x0000000e000b7213 */ /* 0x000fe20000000000 */
[----:B------:R-:W-:Y:S01]  /*0c50*/  IMAD.MOV R38, RZ, RZ, -R4 ;  /* 0x000000ffff267224 */ /* 0x000fe200078e0a04 */
[----:B--2---:R-:W-:Y:S01]  /*0c60*/  IADD3 R6, PT, PT, RZ, -R27, RZ ;  /* 0x8000001bff067210 */ /* 0x004fe20007ffe0ff */
[----:B------:R-:W-:Y:S01]  /*0c70*/  IMAD.MOV.U32 R9, RZ, RZ, R0 ;  /* 0x000000ffff097224 */ /* 0x000fe200078e0000 */
[----:B------:R-:W-:Y:S01]  /*0c80*/  ISETP.GE.AND P0, PT, R12, RZ, PT ;  /* 0x000000ff0c00720c */ /* 0x000fe20003f06270 */
[----:B------:R-:W-:Y:S01]  /*0c90*/  IMAD.HI.U32 R4, R34, R11, RZ ;  /* 0x0000000b22047227 */ /* 0x000fe200078e00ff */
[----:B------:R-:W-:-:S02]  /*0ca0*/  IADD3 R12, PT, PT, R82, 0x5, RZ ;  /* 0x00000005520c7810 */ /* 0x000fc40007ffe0ff */
[----:B------:R-:W-:Y:S01]  /*0cb0*/  ISETP.GE.AND P5, PT, R14, RZ, PT ;  /* 0x000000ff0e00720c */ /* 0x000fe20003fa6270 */
[----:B------:R-:W-:Y:S01]  /*0cc0*/  IMAD.HI.U32 R0, R34, R9, RZ ;  /* 0x0000000922007227 */ /* 0x000fe200078e00ff */
[----:B------:R-:W-:Y:S02]  /*0cd0*/  IABS R19, R20 ;  /* 0x0000001400137213 */ /* 0x000fe40000000000 */
[C---:B------:R-:W-:Y:S01]  /*0ce0*/  IADD3 R24, PT, PT, R82.reuse, 0xe, RZ ;  /* 0x0000000e52187810 */ /* 0x040fe20007ffe0ff */
[----:B------:R-:W-:Y:S01]  /*0cf0*/  IMAD.MOV R0, RZ, RZ, -R0 ;  /* 0x000000ffff007224 */ /* 0x000fe200078e0a00 */
[C---:B------:R-:W-:Y:S01]  /*0d00*/  IADD3 R31, PT, PT, R82.reuse, 0x12, RZ ;  /* 0x00000012521f7810 */ /* 0x040fe20007ffe0ff */
[----:B------:R-:W-:Y:S01]  /*0d10*/  IMAD.MOV R4, RZ, RZ, -R4 ;  /* 0x000000ffff047224 */ /* 0x000fe200078e0a04 */
[----:B------:R-:W-:Y:S01]  /*0d20*/  IABS R23, R24 ;  /* 0x0000001800177213 */ /* 0x000fe20000000000 */
[C---:B------:R-:W-:Y:S01]  /*0d30*/  VIADD R15, R82.reuse, 0x3 ;  /* 0x00000003520f7836 */ /* 0x040fe20000000000 */
[----:B------:R-:W-:Y:S01]  /*0d40*/  IADD3 R33, PT, PT, R82, 0x14, RZ ;  /* 0x0000001452217810 */ /* 0x000fe20007ffe0ff */
[----:B------:R-:W-:Y:S01]  /*0d50*/  IMAD R5, R42, R0, R9 ;  /* 0x000000002a057224 */ /* 0x000fe200078e0209 */
[----:B------:R-:W-:Y:S01]  /*0d60*/  IADD3 R39, PT, PT, R82, 0x1c, RZ ;  /* 0x0000001c52277810 */ /* 0x000fe20007ffe0ff */
[----:B------:R-:W-:Y:S01]  /*0d70*/  IMAD R0, R42, R4, R11 ;  /* 0x000000042a007224 */ /* 0x000fe200078e020b */
[----:B------:R-:W-:Y:S01]  /*0d80*/  ISETP.GE.AND P4, PT, R15, RZ, PT ;  /* 0x000000ff0f00720c */ /* 0x000fe20003f86270 */
[----:B------:R-:W-:Y:S01]  /*0d90*/  IMAD R38, R13, R38, R10 ;  /* 0x000000260d267224 */ /* 0x000fe200078e020a */
[----:B------:R-:W-:Y:S01]  /*0da0*/  IABS R13, R15 ;  /* 0x0000000f000d7213 */ /* 0x000fe20000000000 */
[----:B------:R-:W-:Y:S01]  /*0db0*/  VIADD R16, R82, 0x4 ;  /* 0x0000000452107836 */ /* 0x000fe20000000000 */
[----:B------:R-:W-:Y:S01]  /*0dc0*/  ISETP.GT.U32.AND P2, PT, R42, R0, PT ;  /* 0x000000002a00720c */ /* 0x000fe20003f44070 */
[----:B------:R-:W-:Y:S01]  /*0dd0*/  IMAD R9, R6, R7, RZ ;  /* 0x0000000706097224 */ /* 0x000fe200078e02ff */
[----:B------:R-:W-:Y:S01]  /*0de0*/  ISETP.GT.U32.AND P1, PT, R42, R5, PT ;  /* 0x000000052a00720c */ /* 0x000fe20003f24070 */
[----:B------:R-:W-:Y:S01]  /*0df0*/  IMAD.HI.U32 R4, R34, R13, RZ ;  /* 0x0000000d22047227 */ /* 0x000fe200078e00ff */
[----:B------:R-:W-:-:S02]  /*0e00*/  IABS R10, R16 ;  /* 0x00000010000a7213 */ /* 0x000fc40000000000 */
[----:B------:R-:W-:Y:S01]  /*0e10*/  IABS R29, R33 ;  /* 0x00000021001d7213 */ /* 0x000fe20000000000 */
[----:B------:R-:W-:Y:S01]  /*0e20*/  IMAD.MOV R4, RZ, RZ, -R4 ;  /* 0x000000ffff047224 */ /* 0x000fe200078e0a04 */
[----:B------:R-:W-:Y:S01]  /*0e30*/  MOV R11, R10 ;  /* 0x0000000a000b7202 */ /* 0x000fe20000000f00 */
[----:B------:R-:W-:Y:S01]  /*0e40*/  IMAD.HI.U32 R26, R27, R9, R26 ;  /* 0x000000091b1a7227 */ /* 0x000fe200078e001a */
[----:B------:R-:W-:Y:S02]  /*0e50*/  IABS R9, R12 ;  /* 0x0000000c00097213 */ /* 0x000fe40000000000 */
[----:B------:R-:W-:Y:S01]  /*0e60*/  IABS R37, R39 ;  /* 0x0000002700257213 */ /* 0x000fe20000000000 */
[----:B------:R-:W-:Y:S01]  /*0e70*/  IMAD R4, R42, R4, R13 ;  /* 0x000000042a047224 */ /* 0x000fe200078e020d */
[----:B------:R-:W-:Y:S01]  /*0e80*/  IABS R13, R17 ;  /* 0x00000011000d7213 */ /* 0x000fe20000000000 */
[----:B------:R-:W-:Y:S01]  /*0e90*/  @!P2 IMAD.IADD R0, R0, 0x1, -R42 ;  /* 0x000000010000a824 */ /* 0x000fe200078e0a2a */
[----:B------:R-:W-:Y:S01]  /*0ea0*/  IADD3 R52, PT, PT, R82, 0x22, RZ ;  /* 0x0000002252347810 */ /* 0x000fe20007ffe0ff */
[----:B------:R-:W-:Y:S01]  /*0eb0*/  IMAD.HI.U32 R6, R34, R11, RZ ;  /* 0x0000000b22067227 */ /* 0x000fe200078e00ff */
[----:B------:R-:W-:-:S02]  /*0ec0*/  IADD3 R56, PT, PT, R82, 0x25, RZ ;  /* 0x0000002552387810 */ /* 0x000fc40007ffe0ff */
[C---:B------:R-:W-:Y:S01]  /*0ed0*/  ISETP.GT.U32.AND P2, PT, R42.reuse, R0, PT ;  /* 0x000000002a00720c */ /* 0x040fe20003f44070 */
[----:B------:R-:W-:Y:S01]  /*0ee0*/  @!P1 IMAD.IADD R5, R5, 0x1, -R42 ;  /* 0x0000000105059824 */ /* 0x000fe200078e0a2a */
[----:B------:R-:W-:Y:S01]  /*0ef0*/  ISETP.GT.U32.AND P1, PT, R42, R4, PT ;  /* 0x000000042a00720c */ /* 0x000fe20003f24070 */
[----:B------:R-:W-:Y:S01]  /*0f00*/  IMAD.MOV R6, RZ, RZ, -R6 ;  /* 0x000000ffff067224 */ /* 0x000fe200078e0a06 */
[----:B------:R-:W-:Y:S01]  /*0f10*/  IABS R49, R56 ;  /* 0x0000003800317213 */ /* 0x000fe20000000000 */
[----:B------:R-:W-:Y:S01]  /*0f20*/  IMAD.IADD R38, R8, 0x1, R38 ;  /* 0x0000000108267824 */ /* 0x000fe200078e0226 */
[----:B------:R-:W-:Y:S01]  /*0f30*/  ISETP.GT.U32.AND P3, PT, R42, R5, PT ;  /* 0x000000052a00720c */ /* 0x000fe20003f64070 */
[----:B------:R-:W-:Y:S01]  /*0f40*/  IMAD.HI.U32 R8, R34, R9, RZ ;  /* 0x0000000922087227 */ /* 0x000fe200078e00ff */
[C---:B------:R-:W-:Y:S02]  /*0f50*/  IADD3 R59, PT, PT, R82.reuse, 0x26, RZ ;  /* 0x00000026523b7810 */ /* 0x040fe40007ffe0ff */
[----:B------:R-:W-:Y:S01]  /*0f60*/  IADD3 R66, PT, PT, R82, 0x29, RZ ;  /* 0x0000002952427810 */ /* 0x000fe20007ffe0ff */
[----:B------:R-:W-:Y:S01]  /*0f70*/  IMAD R6, R42, R6, R11 ;  /* 0x000000062a067224 */ /* 0x000fe200078e020b */
[C---:B------:R-:W-:Y:S01]  /*0f80*/  IADD3 R70, PT, PT, R82.reuse, 0x2c, RZ ;  /* 0x0000002c52467810 */ /* 0x040fe20007ffe0ff */
[----:B------:R-:W-:Y:S01]  /*0f90*/  IMAD.MOV R8, RZ, RZ, -R8 ;  /* 0x000000ffff087224 */ /* 0x000fe200078e0a08 */
[----:B------:R-:W-:Y:S01]  /*0fa0*/  IADD3 R74, PT, PT, R82, 0x2f, RZ ;  /* 0x0000002f524a7810 */ /* 0x000fe20007ffe0ff */
[--C-:B------:R-:W-:Y:S01]  /*0fb0*/  @!P2 IMAD.IADD R0, R0, 0x1, -R42.reuse ;  /* 0x000000010000a824 */ /* 0x100fe200078e0a2a */
[C---:B------:R-:W-:Y:S01]  /*0fc0*/  ISETP.GT.U32.AND P6, PT, R42.reuse, R6, PT ;  /* 0x000000062a00720c */ /* 0x040fe20003fc4070 */
[----:B------:R-:W-:Y:S01]  /*0fd0*/  IMAD R8, R42, R8, R9 ;  /* 0x000000082a087224 */ /* 0x000fe200078e0209 */
[----:B------:R-:W-:Y:S01]  /*0fe0*/  @!P1 IADD3 R4, PT, PT, R4, -R42, RZ ;  /* 0x8000002a04049210 */ /* 0x000fe20007ffe0ff */
[----:B------:R-:W-:Y:S01]  /*0ff0*/  VIADD R14, R82, 0x6 ;  /* 0x00000006520e7836 */ /* 0x000fe20000000000 */
[----:B------:R-:W-:Y:S01]  /*1000*/  IABS R67, R82 ;  /* 0x0000005200437213 */ /* 0x000fe20000000000 */
[----:B------:R-:W-:Y:S01]  /*1010*/  @!P3 IMAD.IADD R5, R5, 0x1, -R42 ;  /* 0x000000010505b824 */ /* 0x000fe200078e0a2a */
[----:B------:R-:W-:Y:S01]  /*1020*/  ISETP.GT.U32.AND P2, PT, R42, R4, PT ;  /* 0x000000042a00720c */ /* 0x000fe20003f44070 */
[----:B------:R-:W-:Y:S01]  /*1030*/  IMAD.HI.U32 R10, R34, R13, RZ ;  /* 0x0000000d220a7227 */ /* 0x000fe200078e00ff */
[----:B------:R-:W-:-:S02]  /*1040*/  ISETP.GT.U32.AND P1, PT, R42, R8, PT ;  /* 0x000000082a00720c */ /* 0x000fc40003f24070 */
[----:B------:R-:W-:Y:S01]  /*1050*/  ISETP.GE.AND P3, PT, R16, RZ, PT ;  /* 0x000000ff1000720c */ /* 0x000fe20003f66270 */
[----:B------:R-:W-:Y:S01]  /*1060*/  VIADD R16, R82, 0x8 ;  /* 0x0000000852107836 */ /* 0x000fe20000000000 */
[----:B------:R-:W-:Y:S01]  /*1070*/  IABS R11, R14 ;  /* 0x0000000e000b7213 */ /* 0x000fe20000000000 */
[--C-:B------:R-:W-:Y:S01]  /*1080*/  @!P6 IMAD.IADD R6, R6, 0x1, -R42.reuse ;  /* 0x000000010606e824 */ /* 0x100fe200078e0a2a */
[----:B------:R-:W-:Y:S01]  /*1090*/  IADD3 R10, PT, PT, -R10, RZ, RZ ;  /* 0x000000ff0a0a7210 */ /* 0x000fe20007ffe1ff */
[----:B------:R-:W-:Y:S01]  /*10a0*/  VIADD R18, R82, 0x9 ;  /* 0x0000000952127836 */ /* 0x000fe20000000000 */
[----:B------:R-:W-:Y:S01]  /*10b0*/  ISETP.GE.AND P6, PT, R12, RZ, PT ;  /* 0x000000ff0c00720c */ /* 0x000fe20003fc6270 */
[----:B------:R-:W-:Y:S01]  /*10c0*/  IMAD.HI.U32 R9, R34, R11, RZ ;  /* 0x0000000b22097227 */ /* 0x000fe200078e00ff */
[----:B------:R-:W-:Y:S02]  /*10d0*/  IABS R12, R16 ;  /* 0x00000010000c7213 */ /* 0x000fe40000000000 */
[----:B------:R-:W-:Y:S01]  /*10e0*/  IABS R15, R18 ;  /* 0x00000012000f7213 */ /* 0x000fe20000000000 */
[----:B------:R-:W-:Y:S01]  /*10f0*/  @!P2 IMAD.IADD R4, R4, 0x1, -R42 ;  /* 0x000000010404a824 */ /* 0x000fe200078e0a2a */
[----:B------:R-:W-:Y:S01]  /*1100*/  @!P1 IADD3 R8, PT, PT, R8, -R42, RZ ;  /* 0x8000002a08089210 */ /* 0x000fe20007ffe0ff */
[----:B------:R-:W-:Y:S01]  /*1110*/  IMAD.MOV R9, RZ, RZ, -R9 ;  /* 0x000000ffff097224 */ /* 0x000fe200078e0a09 */
[C---:B------:R-:W-:Y:S01]  /*1120*/  ISETP.GT.U32.AND P2, PT, R42.reuse, R6, PT ;  /* 0x000000062a00720c */ /* 0x040fe20003f44070 */
[C---:B------:R-:W-:Y:S01]  /*1130*/  IMAD R10, R42.reuse, R10, R13 ;  /* 0x0000000a2a0a7224 */ /* 0x040fe200078e020d */
[----:B------:R-:W-:Y:S01]  /*1140*/  ISETP.GT.U32.AND P1, PT, R42, R8, PT ;  /* 0x000000082a00720c */ /* 0x000fe20003f24070 */
[----:B------:R-:W-:Y:S01]  /*1150*/  IMAD.MOV.U32 R13, RZ, RZ, R12 ;  /* 0x000000ffff0d7224 */ /* 0x000fe200078e000c */
[----:B------:R-:W-:Y:S01]  /*1160*/  @!P4 IADD3 R4, PT, PT, -R4, RZ, RZ ;  /* 0x000000ff0404c210 */ /* 0x000fe20007ffe1ff */
[----:B------:R-:W-:Y:S01]  /*1170*/  IMAD R9, R42, R9, R11 ;  /* 0x000000092a097224 */ /* 0x000fe200078e020b */
[----:B------:R-:W-:Y:S01]  /*1180*/  ISETP.GE.AND P4, PT, R14, RZ, PT ;  /* 0x000000ff0e00720c */ /* 0x000fe20003f86270 */
[----:B------:R-:W-:Y:S01]  /*1190*/  IMAD.HI.U32 R11, R34, R13, RZ ;  /* 0x0000000d220b7227 */ /* 0x000fe200078e00ff */
[----:B------:R-:W-:-:S02]  /*11a0*/  IADD3 R117, PT, PT, R82, 0x34, RZ ;  /* 0x0000003452757810 */ /* 0x000fc40007ffe0ff */
[----:B------:R-:W-:Y:S01]  /*11b0*/  IADD3 R116, PT, PT, R82, 0x35, RZ ;  /* 0x0000003552747810 */ /* 0x000fe20007ffe0ff */
[----:B------:R-:W-:Y:S01]  /*11c0*/  @!P5 IMAD.MOV R0, RZ, RZ, -R0 ;  /* 0x000000ffff00d224 */ /* 0x000fe200078e0a00 */
[----:B------:R-:W-:Y:S01]  /*11d0*/  ISETP.GT.U32.AND P5, PT, R42, R10, PT ;  /* 0x0000000a2a00720c */ /* 0x000fe20003fa4070 */
[----:B------:R-:W-:Y:S01]  /*11e0*/  IMAD.MOV R11, RZ, RZ, -R11 ;  /* 0x000000ffff0b7224 */ /* 0x000fe200078e0a0b */
[----:B------:R-:W-:Y:S01]  /*11f0*/  IABS R75, R117 ;  /* 0x00000075004b7213 */ /* 0x000fe20000000000 */
[----:B------:R-:W-:Y:S01]  /*1200*/  IMAD.HI.U32 R12, R34, R15, RZ ;  /* 0x0000000f220c7227 */ /* 0x000fe200078e00ff */
[----:B------:R-:W-:Y:S02]  /*1210*/  @!P1 IADD3 R8, PT, PT, R8, -R42, RZ ;  /* 0x8000002a08089210 */ /* 0x000fe40007ffe0ff */
[----:B------:R-:W-:Y:S01]  /*1220*/  ISETP.GE.AND P1, PT, R16, RZ, PT ;  /* 0x000000ff1000720c */ /* 0x000fe20003f26270 */
[----:B------:R-:W-:Y:S01]  /*1230*/  @!P2 IMAD.IADD R6, R6, 0x1, -R42 ;  /* 0x000000010606a824 */ /* 0x000fe200078e0a2a */
[----:B------:R-:W-:Y:S01]  /*1240*/  IADD3 R16, PT, PT, R82, 0xb, RZ ;  /* 0x0000000b52107810 */ /* 0x000fe20007ffe0ff */
[C---:B------:R-:W-:Y:S01]  /*1250*/  IMAD R11, R42.reuse, R11, R13 ;  /* 0x0000000b2a0b7224 */ /* 0x040fe200078e020d */
[----:B------:R-:W-:Y:S01]  /*1260*/  ISETP.GE.AND P2, PT, R17, RZ, PT ;  /* 0x000000ff1100720c */ /* 0x000fe20003f46270 */
[----:B------:R-:W-:Y:S01]  /*1270*/  IMAD.MOV R12, RZ, RZ, -R12 ;  /* 0x000000ffff0c7224 */ /* 0x000fe200078e0a0c */
[----:B------:R-:W-:Y:S01]  /*1280*/  IABS R17, R16 ;  /* 0x0000001000117213 */ /* 0x000fe20000000000 */
[----:B------:R-:W-:Y:S01]  /*1290*/  @!P3 IMAD.MOV R6, RZ, RZ, -R6 ;  /* 0x000000ffff06b224 */ /* 0x000fe200078e0a06 */
[C---:B------:R-:W-:Y:S01]  /*12a0*/  ISETP.GT.U32.AND P3, PT, R42.reuse, R11, PT ;  /* 0x0000000b2a00720c */ /* 0x040fe20003f64070 */
[----:B------:R-:W-:Y:S01]  /*12b0*/  IMAD R12, R42, R12, R15 ;  /* 0x0000000c2a0c7224 */ /* 0x000fe200078e020f */
[----:B------:R-:W-:Y:S01]  /*12c0*/  IABS R77, R116 ;  /* 0x00000074004d7213 */ /* 0x000fe20000000000 */
[----:B------:R-:W-:Y:S01]  /*12d0*/  @!P5 IMAD.IADD R10, R10, 0x1, -R42 ;  /* 0x000000010a0ad824 */ /* 0x000fe200078e0a2a */
[----:B------:R-:W-:Y:S01]  /*12e0*/  IADD3 R112, PT, PT, R82, 0x39, RZ ;  /* 0x0000003952707810 */ /* 0x000fe20007ffe0ff */
[----:B------:R-:W-:Y:S01]  /*12f0*/  @!P6 IMAD.MOV R8, RZ, RZ, -R8 ;  /* 0x000000ffff08e224 */ /* 0x000fe200078e0a08 */
[----:B------:R-:W-:Y:S01]  /*1300*/  ISETP.GT.U32.AND P6, PT, R42, R12, PT ;  /* 0x0000000c2a00720c */ /* 0x000fe20003fc4070 */
[----:B------:R-:W-:Y:S01]  /*1310*/  VIADD R14, R82, 0xa ;  /* 0x0000000a520e7836 */ /* 0x000fe20000000000 */
[C---:B------:R-:W-:Y:S01]  /*1320*/  ISETP.GT.U32.AND P5, PT, R42.reuse, R10, PT ;  /* 0x0000000a2a00720c */ /* 0x040fe20003fa4070 */
[----:B------:R-:W-:Y:S01]  /*1330*/  @!P0 IMAD.MOV R5, RZ, RZ, -R5 ;  /* 0x000000ffff058224 */ /* 0x000fe200078e0a05 */
[----:B------:R-:W-:Y:S01]  /*1340*/  ISETP.GT.U32.AND P0, PT, R42, R9, PT ;  /* 0x000000092a00720c */ /* 0x000fe20003f04070 */
[C---:B------:R-:W-:Y:S01]  /*1350*/  VIADD R22, R82.reuse, 0xd ;  /* 0x0000000d52167836 */ /* 0x040fe20000000000 */
[----:B------:R-:W-:Y:S01]  /*1360*/  IABS R15, R14 ;  /* 0x0000000e000f7213 */ /* 0x000fe20000000000 */
[----:B------:R-:W-:Y:S01]  /*1370*/  @!P3 IMAD.IADD R11, R11, 0x1, -R42 ;  /* 0x000000010b0bb824 */ /* 0x000fe200078e0a2a */
[----:B------:R-:W-:Y:S01]  /*1380*/  IABS R85, R112 ;  /* 0x0000007000557213 */ /* 0x000fe20000000000 */
[----:B------:R-:W-:Y:S01]  /*1390*/  VIADD R25, R82, 0xf ;  /* 0x0000000f52197836 */ /* 0x000fe20000000000 */
[----:B------:R-:W-:Y:S01]  /*13a0*/  IABS R21, R22 ;  /* 0x0000001600157213 */ /* 0x000fe20000000000 */
[----:B------:R-:W-:Y:S01]  /*13b0*/  IMAD.HI.U32 R13, R34, R15, RZ ;  /* 0x0000000f220d7227 */ /* 0x000fe200078e00ff */
[----:B------:R-:W-:-:S02]  /*13c0*/  ISETP.GT.U32.AND P3, PT, R42, R11, PT ;  /* 0x0000000b2a00720c */ /* 0x000fc40003f64070 */
[----:B------:R-:W-:Y:S01]  /*13d0*/  @!P6 IADD3 R12, PT, PT, R12, -R42, RZ ;  /* 0x8000002a0c0ce210 */ /* 0x000fe20007ffe0ff */
[--C-:B------:R-:W-:Y:S01]  /*13e0*/  @!P5 IMAD.IADD R10, R10, 0x1, -R42.reuse ;  /* 0x000000010a0ad824 */ /* 0x100fe200078e0a2a */
[----:B------:R-:W-:Y:S01]  /*13f0*/  ISETP.GE.AND P5, PT, R14, RZ, PT ;  /* 0x000000ff0e00720c */ /* 0x000fe20003fa6270 */
[----:B------:R-:W-:Y:S01]  /*1400*/  IMAD.HI.U32 R14, R34, R17, RZ ;  /* 0x00000011220e7227 */ /* 0x000fe200078e00ff */
[----:B------:R-:W-:Y:S02]  /*1410*/  ISETP.GT.U32.AND P6, PT, R42, R12, PT ;  /* 0x0000000c2a00720c */ /* 0x000fe40003fc4070 */
[C---:B------:R-:W-:Y:S01]  /*1420*/  IADD3 R108, PT, PT, R82.reuse, 0x3d, RZ ;  /* 0x0000003d526c7810 */ /* 0x040fe20007ffe0ff */
[----:B------:R-:W-:Y:S01]  /*1430*/  IMAD.MOV R13, RZ, RZ, -R13 ;  /* 0x000000ffff0d7224 */ /* 0x000fe200078e0a0d */
[----:B------:R-:W-:Y:S01]  /*1440*/  IADD3 R106, PT, PT, R82, 0x3e, RZ ;  /* 0x0000003e526a7810 */ /* 0x000fe20007ffe0ff */
[----:B------:R-:W-:Y:S01]  /*1450*/  @!P0 IMAD.IADD R9, R9, 0x1, -R42 ;  /* 0x0000000109098824 */ /* 0x000fe200078e0a2a */
[----:B------:R-:W-:Y:S01]  /*1460*/  IABS R93, R108 ;  /* 0x0000006c005d7213 */ /* 0x000fe20000000000 */
[----:B------:R-:W-:Y:S01]  /*1470*/  IMAD.MOV R14, RZ, RZ, -R14 ;  /* 0x000000ffff0e7224 */ /* 0x000fe200078e0a0e */
[----:B------:R-:W-:Y:S01]  /*1480*/  IABS R95, R106 ;  /* 0x0000006a005f7213 */ /* 0x000fe20000000000 */
[C---:B------:R-:W-:Y:S01]  /*1490*/  IMAD R13, R42.reuse, R13, R15 ;  /* 0x0000000d2a0d7224 */ /* 0x040fe200078e020f */
[C---:B------:R-:W-:Y:S01]  /*14a0*/  ISETP.GT.U32.AND P0, PT, R42.reuse, R9, PT ;  /* 0x000000092a00720c */ /* 0x040fe20003f04070 */
[----:B------:R-:W-:-:S02]  /*14b0*/  IMAD R14, R42, R14, R17 ;  /* 0x0000000e2a0e7224 */ /* 0x000fc400078e0211 */
[----:B------:R-:W-:Y:S01]  /*14c0*/  @!P3 IMAD.IADD R11, R11, 0x1, -R42 ;  /* 0x000000010b0bb824 */ /* 0x000fe200078e0a2a */
[----:B------:R-:W-:Y:S01]  /*14d0*/  ISETP.GT.U32.AND P3, PT, R42, R13, PT ;  /* 0x0000000d2a00720c */ /* 0x000fe20003f64070 */
[----:B------:R-:W-:Y:S01]  /*14e0*/  IMAD.HI.U32 R15, R34, R19, RZ ;  /* 0x00000013220f7227 */ /* 0x000fe200078e00ff */
[----:B------:R-:W-:Y:S02]  /*14f0*/  @!P6 IADD3 R12, PT, PT, R12, -R42, RZ ;  /* 0x8000002a0c0ce210 */ /* 0x000fe40007ffe0ff */
[----:B------:R-:W-:Y:S01]  /*1500*/  ISETP.GT.U32.AND P6, PT, R42, R14, PT ;  /* 0x0000000e2a00720c */ /* 0x000fe20003fc4070 */
[----:B------:R-:W-:Y:S02]  /*1510*/  IMAD.MOV R15, RZ, RZ, -R15 ;  /* 0x000000ffff0f7224 */ /* 0x000fe400078e0a0f */
[----:B------:R-:W-:-:S04]  /*1520*/  IMAD.HI.U32 R17, R34, R23, RZ ;  /* 0x0000001722117227 */ /* 0x000fc800078e00ff */
[--C-:B------:R-:W-:Y:S01]  /*1530*/  @!P0 IMAD.IADD R9, R9, 0x1, -R42.reuse ;  /* 0x0000000109098824 */ /* 0x100fe200078e0a2a */
[----:B------:R-:W-:Y:S01]  /*1540*/  ISETP.GE.AND P0, PT, R18, RZ, PT ;  /* 0x000000ff1200720c */ /* 0x000fe20003f06270 */
[--C-:B------:R-:W-:Y:S01]  /*1550*/  @!P3 IMAD.IADD R13, R13, 0x1, -R42.reuse ;  /* 0x000000010d0db824 */ /* 0x100fe200078e0a2a */
[----:B------:R-:W-:Y:S01]  /*1560*/  IADD3 R18, PT, PT, -R17, RZ, RZ ;  /* 0x000000ff11127210 */ /* 0x000fe20007ffe1ff */
[----:B------:R-:W-:Y:S01]  /*1570*/  @!P4 IMAD.MOV R9, RZ, RZ, -R9 ;  /* 0x000000ffff09c224 */ /* 0x000fe200078e0a09 */
[----:B------:R-:W-:Y:S01]  /*1580*/  ISETP.GE.AND P4, PT, R16, RZ, PT ;  /* 0x000000ff1000720c */ /* 0x000fe20003f86270 */
[----:B------:R-:W-:Y:S01]  /*1590*/  @!P6 IMAD.IADD R14, R14, 0x1, -R42 ;  /* 0x000000010e0ee824 */ /* 0x000fe200078e0a2a */
[----:B------:R-:W-:Y:S01]  /*15a0*/  ISETP.GT.U32.AND P6, PT, R42, R13, PT ;  /* 0x0000000d2a00720c */ /* 0x000fe20003fc4070 */
[----:B------:R-:W-:-:S04]  /*15b0*/  IMAD.HI.U32 R16, R34, R21, RZ ;  /* 0x0000001522107227 */ /* 0x000fc800078e00ff */
[----:B------:R-:W-:Y:S01]  /*15c0*/  IMAD R15, R42, R15, R19 ;  /* 0x0000000f2a0f7224 */ /* 0x000fe200078e0213 */
[----:B------:R-:W-:Y:S01]  /*15d0*/  IABS R19, R25 ;  /* 0x0000001900137213 */ /* 0x000fe20000000000 */
[----:B------:R-:W-:Y:S01]  /*15e0*/  VIADD R28, R82, 0x10 ;  /* 0x00000010521c7836 */ /* 0x000fe20000000000 */
[----:B------:R-:W-:Y:S01]  /*15f0*/  @!P0 IADD3 R12, PT, PT, -R12, RZ, RZ ;  /* 0x000000ff0c0c8210 */ /* 0x000fe20007ffe1ff */
[----:B------:R-:W-:Y:S01]  /*1600*/  IMAD.MOV R16, RZ, RZ, -R16 ;  /* 0x000000ffff107224 */ /* 0x000fe200078e0a10 */
[C---:B------:R-:W-:Y:S01]  /*1610*/  ISETP.GT.U32.AND P3, PT, R42.reuse, R15, PT ;  /* 0x0000000f2a00720c */ /* 0x040fe20003f64070 */
[----:B------:R-:W-:Y:S01]  /*1620*/  IMAD R18, R42, R18, R23 ;  /* 0x000000122a127224 */ /* 0x000fe200078e0217 */
[----:B------:R-:W-:Y:S01]  /*1630*/  ISETP.GE.AND P0, PT, R22, RZ, PT ;  /* 0x000000ff1600720c */ /* 0x000fe20003f06270 */
[----:B------:R-:W-:Y:S01]  /*1640*/  IMAD R17, R42, R16, R21 ;  /* 0x000000102a117224 */ /* 0x000fe200078e0215 */
[----:B------:R-:W-:Y:S01]  /*1650*/  IABS R16, R28 ;  /* 0x0000001c00107213 */ /* 0x000fe20000000000 */
[----:B------:R-:W-:-:S02]  /*1660*/  IMAD.MOV.U32 R21, RZ, RZ, R19 ;  /* 0x000000ffff157224 */ /* 0x000fc400078e0013 */
[----:B------:R-:W-:Y:S01]  /*1670*/  @!P6 IMAD.IADD R13, R13, 0x1, -R42 ;  /* 0x000000010d0de824 */ /* 0x000fe200078e0a2a */
[----:B------:R-:W-:Y:S01]  /*1680*/  MOV R23, R16 ;  /* 0x0000001000177202 */ /* 0x000fe20000000f00 */
[----:B------:R-:W-:Y:S01]  /*1690*/  IMAD.HI.U32 R16, R34, R21, RZ ;  /* 0x0000001522107227 */ /* 0x000fe200078e00ff */
[----:B------:R-:W-:-:S03]  /*16a0*/  ISETP.GT.U32.AND P6, PT, R42, R17, PT ;  /* 0x000000112a00720c */ /* 0x000fc60003fc4070 */
[----:B------:R-:W-:Y:S02]  /*16b0*/  IMAD.MOV R16, RZ, RZ, -R16 ;  /* 0x000000ffff107224 */ /* 0x000fe400078e0a10 */
[----:B------:R-:W-:Y:S01]  /*16c0*/  @!P1 IMAD.MOV R11, RZ, RZ, -R11 ;  /* 0x000000ffff0b9224 */ /* 0x000fe200078e0a0b */
[C---:B------:R-:W-:Y:S01]  /*16d0*/  ISETP.GT.U32.AND P1, PT, R42.reuse, R14, PT ;  /* 0x0000000e2a00720c */ /* 0x040fe20003f24070 */
[----:B------:R-:W-:Y:S02]  /*16e0*/  IMAD R16, R42, R16, R21 ;  /* 0x000000102a107224 */ /* 0x000fe400078e0215 */
[----:B------:R-:W-:Y:S02]  /*16f0*/  VIADD R30, R82, 0x11 ;  /* 0x00000011521e7836 */ /* 0x000fe40000000000 */
[----:B------:R-:W-:-:S03]  /*1700*/  IMAD.HI.U32 R19, R34, R23, RZ ;  /* 0x0000001722137227 */ /* 0x000fc600078e00ff */
[----:B------:R-:W-:Y:S01]  /*1710*/  IABS R21, R30 ;  /* 0x0000001e00157213 */ /* 0x000fe20000000000 */
[----:B------:R-:W-:Y:S01]  /*1720*/  @!P6 IMAD.IADD R17, R17, 0x1, -R42 ;  /* 0x000000011111e824 */ /* 0x000fe200078e0a2a */
[C---:B------:R-:W-:Y:S01]  /*1730*/  ISETP.GT.U32.AND P6, PT, R42.reuse, R16, PT ;  /* 0x000000102a00720c */ /* 0x040fe20003fc4070 */
[----:B------:R-:W-:Y:S01]  /*1740*/  @!P5 IMAD.MOV R13, RZ, RZ, -R13 ;  /* 0x000000ffff0dd224 */ /* 0x000fe200078e0a0d */
[----:B------:R-:W-:Y:S01]  /*1750*/  ISETP.GT.U32.AND P5, PT, R42, R18, PT ;  /* 0x000000122a00720c */ /* 0x000fe20003fa4070 */
[----:B------:R-:W-:Y:S01]  /*1760*/  @!P2 IMAD.MOV R10, RZ, RZ, -R10 ;  /* 0x000000ffff0aa224 */ /* 0x000fe200078e0a0a */
[----:B------:R-:W-:Y:S01]  /*1770*/  @!P1 IADD3 R14, PT, PT, R14, -R42, RZ ;  /* 0x8000002a0e0e9210 */ /* 0x000fe20007ffe0ff */
[----:B------:R-:W-:Y:S01]  /*1780*/  @!P3 IMAD.IADD R15, R15, 0x1, -R42 ;  /* 0x000000010f0fb824 */ /* 0x000fe200078e0a2a */
[----:B------:R-:W-:Y:S01]  /*1790*/  ISETP.GE.AND P2, PT, R20, RZ, PT ;  /* 0x000000ff1400720c */ /* 0x000fe20003f46270 */
[----:B------:R-:W-:Y:S01]  /*17a0*/  IMAD.MOV R19, RZ, RZ, -R19 ;  /* 0x000000ffff137224 */ /* 0x000fe200078e0a13 */
[----:B------:R-:W-:Y:S01]  /*17b0*/  ISETP.GE.AND P1, PT, R24, RZ, PT ;  /* 0x000000ff1800720c */ /* 0x000fe20003f26270 */
[----:B------:R-:W-:Y:S01]  /*17c0*/  @!P4 IMAD.MOV R14, RZ, RZ, -R14 ;  /* 0x000000ffff0ec224 */ /* 0x000fe200078e0a0e */
[----:B------:R-:W-:Y:S01]  /*17d0*/  ISETP.GT.U32.AND P4, PT, R42, R17, PT ;  /* 0x000000112a00720c */ /* 0x000fe20003f84070 */
[----:B------:R-:W-:Y:S01]  /*17e0*/  IMAD.HI.U32 R20, R34, R21, RZ ;  /* 0x0000001522147227 */ /* 0x000fe200078e00ff */
[----:B------:R-:W-:-:S03]  /*17f0*/  ISETP.GT.U32.AND P3, PT, R42, R15, PT ;  /* 0x0000000f2a00720c */ /* 0x000fc60003f64070 */
[----:B------:R-:W-:Y:S02]  /*1800*/  @!P6 IMAD.IADD R16, R16, 0x1, -R42 ;  /* 0x000000011010e824 */ /* 0x000fe400078e0a2a */
[C---:B------:R-:W-:Y:S02]  /*1810*/  IMAD R19, R42.reuse, R19, R23 ;  /* 0x000000132a137224 */ /* 0x040fe400078e0217 */
[----:B------:R-:W-:Y:S01]  /*1820*/  IMAD.MOV R20, RZ, RZ, -R20 ;  /* 0x000000ffff147224 */ /* 0x000fe200078e0a14 */
[----:B------:R-:W-:Y:S01]  /*1830*/  ISETP.GT.U32.AND P6, PT, R42, R16, PT ;  /* 0x000000102a00720c */ /* 0x000fe20003fc4070 */
[--C-:B------:R-:W-:Y:S02]  /*1840*/  @!P5 IMAD.IADD R18, R18, 0x1, -R42.reuse ;  /* 0x000000011212d824 */ /* 0x100fe400078e0a2a */
[----:B------:R-:W-:Y:S01]  /*1850*/  @!P4 IMAD.IADD R17, R17, 0x1, -R42 ;  /* 0x000000011111c824 */ /* 0x000fe200078e0a2a */
[C---:B------:R-:W-:Y:S01]  /*1860*/  ISETP.GT.U32.AND P4, PT, R42.reuse, R19, PT ;  /* 0x000000132a00720c */ /* 0x040fe20003f84070 */
[C---:B------:R-:W-:Y:S01]  /*1870*/  IMAD R20, R42.reuse, R20, R21 ;  /* 0x000000142a147224 */ /* 0x040fe200078e0215 */
[----:B------:R-:W-:Y:S01]  /*1880*/  ISETP.GT.U32.AND P5, PT, R42, R18, PT ;  /* 0x000000122a00720c */ /* 0x000fe20003fa4070 */
[----:B------:R-:W-:-:S02]  /*1890*/  VIADD R32, R82, 0x13 ;  /* 0x0000001352207836 */ /* 0x000fc40000000000 */
[--C-:B------:R-:W-:Y:S01]  /*18a0*/  @!P3 IMAD.IADD R15, R15, 0x1, -R42.reuse ;  /* 0x000000010f0fb824 */ /* 0x100fe200078e0a2a */
[----:B------:R-:W-:Y:S01]  /*18b0*/  ISETP.GE.AND P3, PT, R25, RZ, PT ;  /* 0x000000ff1900720c */ /* 0x000fe20003f66270 */
[----:B------:R-:W-:Y:S01]  /*18c0*/  IMAD.HI.U32 R23, R34, R29, RZ ;  /* 0x0000001d22177227 */ /* 0x000fe200078e00ff */
[----:B------:R-:W-:Y:S02]  /*18d0*/  IABS R25, R31 ;  /* 0x0000001f00197213 */ /* 0x000fe40000000000 */
[----:B------:R-:W-:Y:S01]  /*18e0*/  IABS R27, R32 ;  /* 0x00000020001b7213 */ /* 0x000fe20000000000 */
[--C-:B------:R-:W-:Y:S01]  /*18f0*/  @!P6 IMAD.IADD R16, R16, 0x1, -R42.reuse ;  /* 0x000000011010e824 */ /* 0x100fe200078e0a2a */
[----:B------:R-:W-:Y:S01]  /*1900*/  ISETP.GT.U32.AND P6, PT, R42, R20, PT ;  /* 0x000000142a00720c */ /* 0x000fe20003fc4070 */
[----:B------:R-:W-:Y:S01]  /*1910*/  @!P4 IMAD.IADD R19, R19, 0x1, -R42 ;  /* 0x000000011313c824 */ /* 0x000fe200078e0a2a */
[----:B------:R-:W-:Y:S01]  /*1920*/  IADD3 R24, PT, PT, -R23, RZ, RZ ;  /* 0x000000ff17187210 */ /* 0x000fe20007ffe1ff */
[----:B------:R-:W-:Y:S01]  /*1930*/  IMAD.HI.U32 R21, R34, R25, RZ ;  /* 0x0000001922157227 */ /* 0x000fe200078e00ff */
[----:B------:R-:W-:-:S02]  /*1940*/  @!P5 IADD3 R18, PT, PT, R18, -R42, RZ ;  /* 0x8000002a1212d210 */ /* 0x000fc40007ffe0ff */
[----:B------:R-:W-:Y:S01]  /*1950*/  ISETP.GE.AND P5, PT, R28, RZ, PT ;  /* 0x000000ff1c00720c */ /* 0x000fe20003fa6270 */
[----:B------:R-:W-:Y:S01]  /*1960*/  IMAD.HI.U32 R22, R34, R27, RZ ;  /* 0x0000001b22167227 */ /* 0x000fe200078e00ff */
[----:B------:R-:W-:Y:S02]  /*1970*/  ISETP.GE.AND P4, PT, R30, RZ, PT ;  /* 0x000000ff1e00720c */ /* 0x000fe40003f86270 */
[----:B------:R-:W-:Y:S01]  /*1980*/  @!P3 IADD3 R16, PT, PT, -R16, RZ, RZ ;  /* 0x000000ff1010b210 */ /* 0x000fe20007ffe1ff */
[----:B------:R-:W-:Y:S01]  /*1990*/  IMAD.MOV R21, RZ, RZ, -R21 ;  /* 0x000000ffff157224 */ /* 0x000fe200078e0a15 */
[----:B------:R-:W-:Y:S01]  /*19a0*/  ISETP.GE.AND P3, PT, R31, RZ, PT ;  /* 0x000000ff1f00720c */ /* 0x000fe20003f66270 */
[----:B------:R-:W-:Y:S01]  /*19b0*/  IMAD.MOV R22, RZ, RZ, -R22 ;  /* 0x000000ffff167224 */ /* 0x000fe200078e0a16 */
[----:B------:R-:W-:Y:S01]  /*19c0*/  @!P6 IADD3 R20, PT, PT, R20, -R42, RZ ;  /* 0x8000002a1414e210 */ /* 0x000fe20007ffe0ff */
[C---:B------:R-:W-:Y:S01]  /*19d0*/  IMAD R21, R42.reuse, R21, R25 ;  /* 0x000000152a157224 */ /* 0x040fe200078e0219 */
[----:B------:R-:W-:Y:S01]  /*19e0*/  ISETP.GT.U32.AND P6, PT, R42, R19, PT ;  /* 0x000000132a00720c */ /* 0x000fe20003fc4070 */
[----:B------:R-:W-:-:S02]  /*19f0*/  VIADD R28, R82, 0x15 ;  /* 0x00000015521c7836 */ /* 0x000fc40000000000 */
[C---:B------:R-:W-:Y:S02]  /*1a00*/  IMAD R23, R42.reuse, R22, R27 ;  /* 0x000000162a177224 */ /* 0x040fe400078e021b */
[----:B------:R-:W-:Y:S01]  /*1a10*/  @!P2 IMAD.MOV R15, RZ, RZ, -R15 ;  /* 0x000000ffff0fa224 */ /* 0x000fe200078e0a0f */
[----:B------:R-:W-:Y:S01]  /*1a20*/  IABS R25, R28 ;  /* 0x0000001c00197213 */ /* 0x000fe20000000000 */
[----:B------:R-:W-:Y:S01]  /*1a30*/  @!P0 IMAD.MOV R17, RZ, RZ, -R17 ;  /* 0x000000ffff118224 */ /* 0x000fe200078e0a11 */
[C---:B------:R-:W-:Y:S01]  /*1a40*/  ISETP.GT.U32.AND P0, PT, R42.reuse, R20, PT ;  /* 0x000000142a00720c */ /* 0x040fe20003f04070 */
[C---:B------:R-:W-:Y:S01]  /*1a50*/  IMAD R22, R42.reuse, R24, R29 ;  /* 0x000000182a167224 */ /* 0x040fe200078e021d */
[C---:B------:R-:W-:Y:S01]  /*1a60*/  ISETP.GT.U32.AND P2, PT, R42.reuse, R21, PT ;  /* 0x000000152a00720c */ /* 0x040fe20003f44070 */
[----:B------:R-:W-:Y:S01]  /*1a70*/  @!P1 IMAD.MOV R18, RZ, RZ, -R18 ;  /* 0x000000ffff129224 */ /* 0x000fe200078e0a12 */
[C---:B------:R-:W-:Y:S01]  /*1a80*/  ISETP.GT.U32.AND P1, PT, R42.reuse, R23, PT ;  /* 0x000000172a00720c */ /* 0x040fe20003f24070 */
[----:B------:R-:W-:Y:S01]  /*1a90*/  @!P6 IMAD.IADD R19, R19, 0x1, -R42 ;  /* 0x000000011313e824 */ /* 0x000fe200078e0a2a */
[----:B------:R-:W-:Y:S01]  /*1aa0*/  ISETP.GT.U32.AND P6, PT, R42, R22, PT ;  /* 0x000000162a00720c */ /* 0x000fe20003fc4070 */
[----:B------:R-:W-:-:S03]  /*1ab0*/  IMAD.HI.U32 R24, R34, R25, RZ ;  /* 0x0000001922187227 */ /* 0x000fc600078e00ff */
[----:B------:R-:W-:Y:S01]  /*1ac0*/  @!P5 IADD3 R19, PT, PT, -R19, RZ, RZ ;  /* 0x000000ff1313d210 */ /* 0x000fe20007ffe1ff */
[----:B------:R-:W-:Y:S02]  /*1ad0*/  VIADD R30, R82, 0x16 ;  /* 0x00000016521e7836 */ /* 0x000fe40000000000 */
[----:B------:R-:W-:Y:S02]  /*1ae0*/  IMAD.MOV R27, RZ, RZ, -R24 ;  /* 0x000000ffff1b7224 */ /* 0x000fe400078e0a18 */
[--C-:B------:R-:W-:Y:S01]  /*1af0*/  @!P0 IMAD.IADD R20, R20, 0x1, -R42.reuse ;  /* 0x0000000114148824 */ /* 0x100fe200078e0a2a */
[----:B------:R-:W-:Y:S01]  /*1b00*/  IABS R29, R30 ;  /* 0x0000001e001d7213 */ /* 0x000fe20000000000 */
[----:B------:R-:W-:Y:S01]  /*1b10*/  IMAD R25, R42, R27, R25 ;  /* 0x0000001b2a197224 */ /* 0x000fe200078e0219 */
[----:B------:R-:W-:Y:S01]  /*1b20*/  @!P2 IADD3 R21, PT, PT, R21, -R42, RZ ;  /* 0x8000002a1515a210 */ /* 0x000fe20007ffe0ff */
[----:B------:R-:W-:Y:S01]  /*1b30*/  @!P1 IMAD.IADD R23, R23, 0x1, -R42 ;  /* 0x0000000117179824 */ /* 0x000fe200078e0a2a */
[----:B------:R-:W-:Y:S01]  /*1b40*/  ISETP.GE.AND P0, PT, R32, RZ, PT ;  /* 0x000000ff2000720c */ /* 0x000fe20003f06270 */
[----:B------:R-:W-:Y:S01]  /*1b50*/  @!P4 IMAD.MOV R20, RZ, RZ, -R20 ;  /* 0x000000ffff14c224 */ /* 0x000fe200078e0a14 */
[----:B------:R-:W-:Y:S01]  /*1b60*/  ISETP.GT.U32.AND P1, PT, R42, R21, PT ;  /* 0x000000152a00720c */ /* 0x000fe20003f24070 */
[----:B------:R-:W-:Y:S01]  /*1b70*/  IMAD.HI.U32 R24, R34, R29, RZ ;  /* 0x0000001d22187227 */ /* 0x000fe200078e00ff */
[----:B------:R-:W-:-:S02]  /*1b80*/  ISETP.GT.U32.AND P4, PT, R42, R25, PT ;  /* 0x000000192a00720c */ /* 0x000fc40003f84070 */
[----:B------:R-:W-:Y:S01]  /*1b90*/  ISETP.GE.AND P2, PT, R33, RZ, PT ;  /* 0x000000ff2100720c */ /* 0x000fe20003f46270 */
[----:B------:R-:W-:Y:S01]  /*1ba0*/  @!P6 IMAD.IADD R22, R22, 0x1, -R42 ;  /* 0x000000011616e824 */ /* 0x000fe200078e0a2a */
[----:B------:R-:W-:Y:S01]  /*1bb0*/  ISETP.GT.U32.AND P6, PT, R42, R23, PT ;  /* 0x000000172a00720c */ /* 0x000fe20003fc4070 */
[----:B------:R-:W-:Y:S02]  /*1bc0*/  IMAD.MOV R24, RZ, RZ, -R24 ;  /* 0x000000ffff187224 */ /* 0x000fe400078e0a18 */
[----:B------:R-:W-:Y:S01]  /*1bd0*/  VIADD R32, R82, 0x17 ;  /* 0x0000001752207836 */ /* 0x000fe20000000000 */
[----:B------:R-:W-:Y:S01]  /*1be0*/  ISETP.GT.U32.AND P5, PT, R42, R22, PT ;  /* 0x000000162a00720c */ /* 0x000fe20003fa4070 */
[----:B------:R-:W-:Y:S02]  /*1bf0*/  VIADD R35, R82, 0x18 ;  /* 0x0000001852237836 */ /* 0x000fe40000000000 */
[----:B------:R-:W-:Y:S01]  /*1c00*/  IMAD R24, R42, R24, R29 ;  /* 0x000000182a187224 */ /* 0x000fe200078e021d */
[----:B------:R-:W-:Y:S01]  /*1c10*/  IABS R29, R32 ;  /* 0x00000020001d7213 */ /* 0x000fe20000000000 */
[C---:B------:R-:W-:Y:S01]  /*1c20*/  VIADD R36, R82.reuse, 0x19 ;  /* 0x0000001952247836 */ /* 0x040fe20000000000 */
[-C--:B------:R-:W-:Y:S01]  /*1c30*/  @!P1 IADD3 R21, PT, PT, R21, -R42.reuse, RZ ;  /* 0x8000002a15159210 */ /* 0x080fe20007ffe0ff */
[----:B------:R-:W-:Y:S01]  /*1c40*/  VIADD R48, R82, 0x1f ;  /* 0x0000001f52307836 */ /* 0x000fe20000000000 */
[----:B------:R-:W-:Y:S01]  /*1c50*/  IABS R31, R35 ;  /* 0x00000023001f7213 */ /* 0x000fe20000000000 */
[----:B------:R-:W-:Y:S01]  /*1c60*/  @!P6 IMAD.IADD R23, R23, 0x1, -R42 ;  /* 0x000000011717e824 */ /* 0x000fe200078e0a2a */
[----:B------:R-:W-:Y:S01]  /*1c70*/  @!P4 IADD3 R25, PT, PT, R25, -R42, RZ ;  /* 0x8000002a1919c210 */ /* 0x000fe20007ffe0ff */
[----:B------:R-:W-:Y:S01]  /*1c80*/  IMAD.HI.U32 R27, R34, R29, RZ ;  /* 0x0000001d221b7227 */ /* 0x000fe200078e00ff */
[----:B------:R-:W-:-:S02]  /*1c90*/  ISETP.GT.U32.AND P6, PT, R42, R24, PT ;  /* 0x000000182a00720c */ /* 0x000fc40003fc4070 */
[----:B------:R-:W-:Y:S01]  /*1ca0*/  ISETP.GE.AND P1, PT, R28, RZ, PT ;  /* 0x000000ff1c00720c */ /* 0x000fe20003f26270 */
[----:B------:R-:W-:Y:S01]  /*1cb0*/  IMAD.HI.U32 R28, R34, R31, RZ ;  /* 0x0000001f221c7227 */ /* 0x000fe200078e00ff */
[----:B------:R-:W-:Y:S02]  /*1cc0*/  @!P3 IADD3 R21, PT, PT, -R21, RZ, RZ ;  /* 0x000000ff1515b210 */ /* 0x000fe40007ffe1ff */
[----:B------:R-:W-:Y:S01]  /*1cd0*/  ISETP.GT.U32.AND P3, PT, R42, R25, PT ;  /* 0x000000192a00720c */ /* 0x000fe20003f64070 */
[----:B------:R-:W-:Y:S01]  /*1ce0*/  IMAD.MOV R27, RZ, RZ, -R27 ;  /* 0x000000ffff1b7224 */ /* 0x000fe200078e0a1b */
[----:B------:R-:W-:Y:S01]  /*1cf0*/  IABS R33, R36 ;  /* 0x0000002400217213 */ /* 0x000fe20000000000 */
[----:B------:R-:W-:Y:S01]  /*1d00*/  @!P5 IMAD.IADD R22, R22, 0x1, -R42 ;  /* 0x000000011616d824 */ /* 0x000fe200078e0a2a */
[----:B------:R-:W-:Y:S01]  /*1d10*/  ISETP.GE.AND P5, PT, R30, RZ, PT ;  /* 0x000000ff1e00720c */ /* 0x000fe20003fa6270 */
[----:B------:R-:W-:Y:S01]  /*1d20*/  IMAD.MOV R30, RZ, RZ, -R28 ;  /* 0x000000ffff1e7224 */ /* 0x000fe200078e0a1c */
[----:B------:R-:W-:Y:S01]  /*1d30*/  ISETP.GE.AND P4, PT, R32, RZ, PT ;  /* 0x000000ff2000720c */ /* 0x000fe20003f86270 */
[----:B------:R-:W-:Y:S01]  /*1d40*/  IMAD R28, R42, R27, R29 ;  /* 0x0000001b2a1c7224 */ /* 0x000fe200078e021d */
[----:B------:R-:W-:Y:S01]  /*1d50*/  IABS R41, R48 ;  /* 0x0000003000297213 */ /* 0x000fe20000000000 */
[----:B------:R-:W-:-:S04]  /*1d60*/  IMAD.HI.U32 R27, R34, R33, RZ ;  /* 0x00000021221b7227 */ /* 0x000fc800078e00ff */
[----:B------:R-:W-:Y:S01]  /*1d70*/  IMAD.MOV R27, RZ, RZ, -R27 ;  /* 0x000000ffff1b7224 */ /* 0x000fe200078e0a1b */
[----:B------:R-:W-:Y:S01]  /*1d80*/  @!P3 IADD3 R25, PT, PT, R25, -R42, RZ ;  /* 0x8000002a1919b210 */ /* 0x000fe20007ffe0ff */
[----:B------:R-:W-:Y:S02]  /*1d90*/  @!P6 IMAD.IADD R24, R24, 0x1, -R42 ;  /* 0x000000011818e824 */ /* 0x000fe400078e0a2a */
[----:B------:R-:W-:Y:S01]  /*1da0*/  @!P0 IMAD.MOV R23, RZ, RZ, -R23 ;  /* 0x000000ffff178224 */ /* 0x000fe200078e0a17 */
[C---:B------:R-:W-:Y:S01]  /*1db0*/  ISETP.GT.U32.AND P0, PT, R42.reuse, R28, PT ;  /* 0x0000001c2a00720c */ /* 0x040fe20003f04070 */
[C---:B------:R-:W-:Y:S01]  /*1dc0*/  IMAD R27, R42.reuse, R27, R33 ;  /* 0x0000001b2a1b7224 */ /* 0x040fe200078e0221 */
[C---:B------:R-:W-:Y:S01]  /*1dd0*/  ISETP.GT.U32.AND P6, PT, R42.reuse, R24, PT ;  /* 0x000000182a00720c */ /* 0x040fe20003fc4070 */
[----:B------:R-:W-:Y:S02]  /*1de0*/  @!P1 IMAD.MOV R25, RZ, RZ, -R25 ;  /* 0x000000ffff199224 */ /* 0x000fe400078e0a19 */
[C---:B------:R-:W-:Y:S01]  /*1df0*/  IMAD R29, R42.reuse, R30, R31 ;  /* 0x0000001e2a1d7224 */ /* 0x040fe200078e021f */
[----:B------:R-:W-:Y:S01]  /*1e00*/  ISETP.GT.U32.AND P1, PT, R42, R27, PT ;  /* 0x0000001b2a00720c */ /* 0x000fe20003f24070 */
[----:B------:R-:W-:-:S02]  /*1e10*/  VIADD R30, R82, 0x1a ;  /* 0x0000001a521e7836 */ /* 0x000fc40000000000 */
[----:B------:R-:W-:Y:S01]  /*1e20*/  @!P2 IMAD.MOV R22, RZ, RZ, -R22 ;  /* 0x000000ffff16a224 */ /* 0x000fe200078e0a16 */
[----:B------:R-:W-:Y:S01]  /*1e30*/  ISETP.GE.AND P2, PT, R35, RZ, PT ;  /* 0x000000ff2300720c */ /* 0x000fe20003f46270 */
[----:B------:R-:W-:Y:S01]  /*1e40*/  IMAD.HI.U32 R32, R34, R37, RZ ;  /* 0x0000002522207227 */ /* 0x000fe200078e00ff */
[----:B------:R-:W-:Y:S02]  /*1e50*/  IABS R33, R30 ;  /* 0x0000001e00217213 */ /* 0x000fe40000000000 */
[----:B------:R-:W-:Y:S01]  /*1e60*/  ISETP.GT.U32.AND P3, PT, R42, R29, PT ;  /* 0x0000001d2a00720c */ /* 0x000fe20003f64070 */
[--C-:B------:R-:W-:Y:S01]  /*1e70*/  @!P0 IMAD.IADD R28, R28, 0x1, -R42.reuse ;  /* 0x000000011c1c8824 */ /* 0x100fe200078e0a2a */
[----:B------:R-:W-:Y:S01]  /*1e80*/  IADD3 R32, PT, PT, -R32, RZ, RZ ;  /* 0x000000ff20207210 */ /* 0x000fe20007ffe1ff */
[--C-:B------:R-:W-:Y:S01]  /*1e90*/  @!P6 IMAD.IADD R24, R24, 0x1, -R42.reuse ;  /* 0x000000011818e824 */ /* 0x100fe200078e0a2a */
[----:B------:R-:W-:Y:S01]  /*1ea0*/  ISETP.GE.AND P6, PT, R36, RZ, PT ;  /* 0x000000ff2400720c */ /* 0x000fe20003fc6270 */
[----:B------:R-:W-:Y:S01]  /*1eb0*/  VIADD R36, R82, 0x1b ;  /* 0x0000001b52247836 */ /* 0x000fe20000000000 */
[----:B------:R-:W-:Y:S01]  /*1ec0*/  ISETP.GT.U32.AND P0, PT, R42, R28, PT ;  /* 0x0000001c2a00720c */ /* 0x000fe20003f04070 */
[----:B------:R-:W-:Y:S01]  /*1ed0*/  @!P1 IMAD.IADD R27, R27, 0x1, -R42 ;  /* 0x000000011b1b9824 */ /* 0x000fe200078e0a2a */
[----:B------:R-:W-:Y:S01]  /*1ee0*/  @!P5 IADD3 R24, PT, PT, -R24, RZ, RZ ;  /* 0x000000ff1818d210 */ /* 0x000fe20007ffe1ff */
[----:B------:R-:W-:Y:S01]  /*1ef0*/  IMAD R32, R42, R32, R37 ;  /* 0x000000202a207224 */ /* 0x000fe200078e0225 */
[----:B------:R-:W-:Y:S01]  /*1f00*/  IABS R35, R36 ;  /* 0x0000002400237213 */ /* 0x000fe20000000000 */
[----:B------:R-:W-:Y:S01]  /*1f10*/  VIADD R50, R82, 0x20 ;  /* 0x0000002052327836 */ /* 0x000fe20000000000 */
[----:B------:R-:W-:Y:S01]  /*1f20*/  ISETP.GE.AND P5, PT, R30, RZ, PT ;  /* 0x000000ff1e00720c */ /* 0x000fe20003fa6270 */
[----:B------:R-:W-:Y:S01]  /*1f30*/  IMAD.HI.U32 R30, R34, R33, RZ ;  /* 0x00000021221e7227 */ /* 0x000fe200078e00ff */
[----:B------:R-:W-:-:S02]  /*1f40*/  ISETP.GT.U32.AND P1, PT, R42, R27, PT ;  /* 0x0000001b2a00720c */ /* 0x000fc40003f24070 */
[----:B------:R-:W-:Y:S01]  /*1f50*/  IABS R45, R50 ;  /* 0x00000032002d7213 */ /* 0x000fe20000000000 */
[----:B------:R-:W-:-:S04]  /*1f60*/  IMAD.HI.U32 R31, R34, R35, RZ ;  /* 0x00000023221f7227 */ /* 0x000fc800078e00ff */
[----:B------:R-:W-:Y:S02]  /*1f70*/  IMAD.MOV R30, RZ, RZ, -R30 ;  /* 0x000000ffff1e7224 */ /* 0x000fe400078e0a1e */
[--C-:B------:R-:W-:Y:S01]  /*1f80*/  @!P0 IMAD.IADD R28, R28, 0x1, -R42.reuse ;  /* 0x000000011c1c8824 */ /* 0x100fe200078e0a2a */
[----:B------:R-:W-:Y:S01]  /*1f90*/  ISETP.GE.AND P0, PT, R36, RZ, PT ;  /* 0x000000ff2400720c */ /* 0x000fe20003f06270 */
[----:B------:R-:W-:Y:S02]  /*1fa0*/  IMAD.MOV R36, RZ, RZ, -R31 ;  /* 0x000000ffff247224 */ /* 0x000fe400078e0a1f */
[----:B------:R-:W-:Y:S01]  /*1fb0*/  IMAD R31, R42, R30, R33 ;  /* 0x0000001e2a1f7224 */ /* 0x000fe200078e0221 */
[----:B------:R-:W-:Y:S01]  /*1fc0*/  @!P4 IADD3 R28, PT, PT, -R28, RZ, RZ ;  /* 0x000000ff1c1cc210 */ /* 0x000fe20007ffe1ff */
[--C-:B------:R-:W-:Y:S02]  /*1fd0*/  @!P1 IMAD.IADD R27, R27, 0x1, -R42.reuse ;  /* 0x000000011b1b9824 */ /* 0x100fe400078e0a2a */
[----:B------:R-:W-:Y:S01]  /*1fe0*/  @!P3 IMAD.IADD R29, R29, 0x1, -R42 ;  /* 0x000000011d1db824 */ /* 0x000fe200078e0a2a */
[C---:B------:R-:W-:Y:S01]  /*1ff0*/  ISETP.GT.U32.AND P1, PT, R42.reuse, R31, PT ;  /* 0x0000001f2a00720c */ /* 0x040fe20003f24070 */
[----:B------:R-:W-:Y:S01]  /*2000*/  IMAD R30, R42, R36, R35 ;  /* 0x000000242a1e7224 */ /* 0x000fe200078e0223 */
[----:B------:R-:W-:Y:S01]  /*2010*/  IADD3 R35, PT, PT, R82, 0x1e, RZ ;  /* 0x0000001e52237810 */ /* 0x000fe20007ffe0ff */
[----:B------:R-:W-:Y:S01]  /*2020*/  @!P6 IMAD.MOV R27, RZ, RZ, -R27 ;  /* 0x000000ffff1be224 */ /* 0x000fe200078e0a1b */
[----:B------:R-:W-:Y:S01]  /*2030*/  ISETP.GT.U32.AND P3, PT, R42, R29, PT ;  /* 0x0000001d2a00720c */ /* 0x000fe20003f64070 */
[----:B------:R-:W-:Y:S01]  /*2040*/  VIADD R33, R82, 0x1d ;  /* 0x0000001d52217836 */ /* 0x000fe20000000000 */
[----:B------:R-:W-:Y:S01]  /*2050*/  ISETP.GT.U32.AND P6, PT, R42, R30, PT ;  /* 0x0000001e2a00720c */ /* 0x000fe20003fc4070 */
[----:B------:R-:W-:-:S03]  /*2060*/  IMAD.HI.U32 R36, R34, R41, RZ ;  /* 0x0000002922247227 */ /* 0x000fc600078e00ff */
[----:B------:R-:W-:Y:S01]  /*2070*/  IABS R37, R33 ;  /* 0x0000002100257213 */ /* 0x000fe20000000000 */
[----:B------:R-:W-:Y:S01]  /*2080*/  IMAD.MOV R43, RZ, RZ, -R36 ;  /* 0x000000ffff2b7224 */ /* 0x000fe200078e0a24 */
[----:B------:R-:W-:Y:S01]  /*2090*/  ISETP.GE.AND P4, PT, R33, RZ, PT ;  /* 0x000000ff2100720c */ /* 0x000fe20003f86270 */
[----:B------:R-:W-:Y:S01]  /*20a0*/  VIADD R51, R82, 0x21 ;  /* 0x0000002152337836 */ /* 0x000fe20000000000 */
[----:B------:R-:W-:Y:S01]  /*20b0*/  @!P1 IADD3 R31, PT, PT, R31, -R42, RZ ;  /* 0x8000002a1f1f9210 */ /* 0x000fe20007ffe0ff */
[----:B------:R-:W-:-:S03]  /*20c0*/  IMAD.HI.U32 R33, R34, R37, RZ ;  /* 0x0000002522217227 */ /* 0x000fc600078e00ff */
[----:B------:R-:W-:Y:S01]  /*20d0*/  ISETP.GT.U32.AND P1, PT, R42, R31, PT ;  /* 0x0000001f2a00720c */ /* 0x000fe20003f24070 */
[----:B------:R-:W-:Y:S01]  /*20e0*/  @!P3 IMAD.IADD R29, R29, 0x1, -R42 ;  /* 0x000000011d1db824 */ /* 0x000fe200078e0a2a */
[----:B------:R-:W-:Y:S01]  /*20f0*/  ISETP.GE.AND P3, PT, R39, RZ, PT ;  /* 0x000000ff2700720c */ /* 0x000fe20003f66270 */
[----:B------:R-:W-:Y:S01]  /*2100*/  IMAD.MOV R33, RZ, RZ, -R33 ;  /* 0x000000ffff217224 */ /* 0x000fe200078e0a21 */
[----:B------:R-:W-:Y:S01]  /*2110*/  IABS R39, R35 ;  /* 0x0000002300277213 */ /* 0x000fe20000000000 */
[----:B------:R-:W-:Y:S01]  /*2120*/  @!P2 IMAD.MOV R29, RZ, RZ, -R29 ;  /* 0x000000ffff1da224 */ /* 0x000fe200078e0a1d */
[----:B------:R-:W-:Y:S01]  /*2130*/  @!P6 IADD3 R30, PT, PT, R30, -R42, RZ ;  /* 0x8000002a1e1ee210 */ /* 0x000fe20007ffe0ff */
[----:B------:R-:W-:Y:S01]  /*2140*/  IMAD R33, R42, R33, R37 ;  /* 0x000000212a217224 */ /* 0x000fe200078e0225 */
[----:B------:R-:W-:Y:S01]  /*2150*/  ISETP.GE.AND P2, PT, R35, RZ, PT ;  /* 0x000000ff2300720c */ /* 0x000fe20003f46270 */
[----:B------:R-:W-:Y:S01]  /*2160*/  IMAD.HI.U32 R35, R34, R39, RZ ;  /* 0x0000002722237227 */ /* 0x000fe200078e00ff */
[----:B------:R-:W-:-:S02]  /*2170*/  ISETP.GT.U32.AND P6, PT, R42, R30, PT ;  /* 0x0000001e2a00720c */ /* 0x000fc40003fc4070 */
[----:B------:R-:W-:Y:S01]  /*2180*/  IABS R47, R51 ;  /* 0x00000033002f7213 */ /* 0x000fe20000000000 */
[----:B------:R-:W-:Y:S02]  /*2190*/  IMAD.MOV R40, RZ, RZ, -R35 ;  /* 0x000000ffff287224 */ /* 0x000fe400078e0a23 */
[----:B------:R-:W-:Y:S01]  /*21a0*/  @!P1 IMAD.IADD R31, R31, 0x1, -R42 ;  /* 0x000000011f1f9824 */ /* 0x000fe200078e0a2a */
[C---:B------:R-:W-:Y:S01]  /*21b0*/  ISETP.GT.U32.AND P1, PT, R42.reuse, R32, PT ;  /* 0x000000202a00720c */ /* 0x040fe20003f24070 */
[C---:B------:R-:W-:Y:S02]  /*21c0*/  IMAD R36, R42.reuse, R40, R39 ;  /* 0x000000282a247224 */ /* 0x040fe400078e0227 */
[----:B------:R-:W-:Y:S01]  /*21d0*/  @!P5 IMAD.MOV R31, RZ, RZ, -R31 ;  /* 0x000000ffff1fd224 */ /* 0x000fe200078e0a1f */
[----:B------:R-:W-:Y:S01]  /*21e0*/  ISETP.GT.U32.AND P5, PT, R42, R33, PT ;  /* 0x000000212a00720c */ /* 0x000fe20003fa4070 */
[----:B------:R-:W-:-:S04]  /*21f0*/  IMAD.HI.U32 R35, R34, R45, RZ ;  /* 0x0000002d22237227 */ /* 0x000fc800078e00ff */
[----:B------:R-:W-:Y:S01]  /*2200*/  @!P6 IMAD.IADD R30, R30, 0x1, -R42 ;  /* 0x000000011e1ee824 */ /* 0x000fe200078e0a2a */
[----:B------:R-:W-:Y:S01]  /*2210*/  ISETP.GT.U32.AND P6, PT, R42, R36, PT ;  /* 0x000000242a00720c */ /* 0x000fe20003fc4070 */
[----:B------:R-:W-:-:S04]  /*2220*/  IMAD.HI.U32 R37, R34, R47, RZ ;  /* 0x0000002f22257227 */ /* 0x000fc800078e00ff */
[--C-:B------:R-:W-:Y:S02]  /*2230*/  @!P1 IMAD.IADD R32, R32, 0x1, -R42.reuse ;  /* 0x0000000120209824 */ /* 0x100fe400078e0a2a */
[----:B------:R-:W-:Y:S02]  /*2240*/  @!P5 IMAD.IADD R33, R33, 0x1, -R42 ;  /* 0x000000012121d824 */ /* 0x000fe400078e0a2a */
[----:B------:R-:W-:Y:S01]  /*2250*/  IMAD.MOV R39, RZ, RZ, -R35 ;  /* 0x000000ffff277224 */ /* 0x000fe200078e0a23 */
[----:B------:R-:W-:Y:S01]  /*2260*/  ISETP.GT.U32.AND P5, PT, R42, R32, PT ;  /* 0x000000202a00720c */ /* 0x000fe20003fa4070 */
[----:B------:R-:W-:Y:S02]  /*2270*/  VIADD R54, R82, 0x23 ;  /* 0x0000002352367836 */ /* 0x000fe40000000000 */
[----:B------:R-:W-:Y:S01]  /*2280*/  @!P6 IADD3 R36, PT, PT, R36, -R42, RZ ;  /* 0x8000002a2424e210 */ /* 0x000fe20007ffe0ff */
[C---:B------:R-:W-:Y:S01]  /*2290*/  IMAD R35, R42.reuse, R43, R41 ;  /* 0x0000002b2a237224 */ /* 0x040fe200078e0229 */
[C---:B------:R-:W-:Y:S01]  /*22a0*/  ISETP.GT.U32.AND P6, PT, R42.reuse, R33, PT ;  /* 0x000000212a00720c */ /* 0x040fe20003fc4070 */
[----:B------:R-:W-:Y:S01]  /*22b0*/  IMAD.MOV R40, RZ, RZ, -R37 ;  /* 0x000000ffff287224 */ /* 0x000fe200078e0a25 */
[----:B------:R-:W-:Y:S01]  /*22c0*/  IABS R43, R52 ;  /* 0x00000034002b7213 */ /* 0x000fe20000000000 */
[C---:B------:R-:W-:Y:S01]  /*22d0*/  IMAD R37, R42.reuse, R39, R45 ;  /* 0x000000272a257224 */ /* 0x040fe200078e022d */
[----:B------:R-:W-:Y:S01]  /*22e0*/  IABS R45, R54 ;  /* 0x00000036002d7213 */ /* 0x000fe20000000000 */
[C---:B------:R-:W-:Y:S01]  /*22f0*/  IMAD R39, R42.reuse, R40, R47 ;  /* 0x000000282a277224 */ /* 0x040fe200078e022f */
[----:B------:R-:W-:Y:S01]  /*2300*/  ISETP.GT.U32.AND P1, PT, R42, R35, PT ;  /* 0x000000232a00720c */ /* 0x000fe20003f24070 */
[----:B------:R-:W-:-:S02]  /*2310*/  VIADD R55, R82, 0x24 ;  /* 0x0000002452377836 */ /* 0x000fc40000000000 */
[----:B------:R-:W-:-:S03]  /*2320*/  IMAD.HI.U32 R40, R34, R43, RZ ;  /* 0x0000002b22287227 */ /* 0x000fc600078e00ff */
[----:B------:R-:W-:Y:S01]  /*2330*/  IABS R47, R55 ;  /* 0x00000037002f7213 */ /* 0x000fe20000000000 */
[----:B------:R-:W-:-:S04]  /*2340*/  IMAD.HI.U32 R41, R34, R45, RZ ;  /* 0x0000002d22297227 */ /* 0x000fc800078e00ff */
[----:B------:R-:W-:Y:S01]  /*2350*/  IMAD.MOV R40, RZ, RZ, -R40 ;  /* 0x000000ffff287224 */ /* 0x000fe200078e0a28 */
[----:B------:R-:W-:Y:S01]  /*2360*/  IADD3 R46, PT, PT, -R41, RZ, RZ ;  /* 0x000000ff292e7210 */ /* 0x000fe20007ffe1ff */
[--C-:B------:R-:W-:Y:S01]  /*2370*/  @!P5 IMAD.IADD R32, R32, 0x1, -R42.reuse ;  /* 0x000000012020d824 */ /* 0x100fe200078e0a2a */
[C---:B------:R-:W-:Y:S01]  /*2380*/  ISETP.GT.U32.AND P5, PT, R42.reuse, R37, PT ;  /* 0x000000252a00720c */ /* 0x040fe20003fa4070 */
[----:B------:R-:W-:Y:S01]  /*2390*/  @!P6 IMAD.IADD R33, R33, 0x1, -R42 ;  /* 0x000000012121e824 */ /* 0x000fe200078e0a2a */
[C---:B------:R-:W-:Y:S01]  /*23a0*/  ISETP.GT.U32.AND P6, PT, R42.reuse, R39, PT ;  /* 0x000000272a00720c */ /* 0x040fe20003fc4070 */
[----:B------:R-:W-:Y:S02]  /*23b0*/  IMAD R41, R42, R40, R43 ;  /* 0x000000282a297224 */ /* 0x000fe400078e022b */
[----:B------:R-:W-:-:S04]  /*23c0*/  IMAD.HI.U32 R40, R34, R47, RZ ;  /* 0x0000002f22287227 */ /* 0x000fc800078e00ff */
[----:B------:R-:W-:-:S04]  /*23d0*/  IMAD.HI.U32 R44, R34, R49, RZ ;  /* 0x00000031222c7227 */ /* 0x000fc800078e00ff */
[----:B------:R-:W-:Y:S02]  /*23e0*/  IMAD.MOV R40, RZ, RZ, -R40 ;  /* 0x000000ffff287224 */ /* 0x000fe400078e0a28 */
[----:B------:R-:W-:Y:S01]  /*23f0*/  IMAD R43, R42, R46, R45 ;  /* 0x0000002e2a2b7224 */ /* 0x000fe200078e022d */
[----:B------:R-:W-:Y:S01]  /*2400*/  IADD3 R46, PT, PT, -R44, RZ, RZ ;  /* 0x000000ff2c2e7210 */ /* 0x000fe20007ffe1ff */
[C---:B------:R-:W-:Y:S01]  /*2410*/  IMAD R44, R42.reuse, R40, R47 ;  /* 0x000000282a2c7224 */ /* 0x040fe200078e022f */
[----:B------:R-:W-:Y:S01]  /*2420*/  IABS R45, R59 ;  /* 0x0000003b002d7213 */ /* 0x000fe20000000000 */
[--C-:B------:R-:W-:Y:S01]  /*2430*/  @!P5 IMAD.IADD R37, R37, 0x1, -R42.reuse ;  /* 0x000000012525d824 */ /* 0x100fe200078e0a2a */
[C---:B------:R-:W-:Y:S01]  /*2440*/  ISETP.GT.U32.AND P5, PT, R42.reuse, R43, PT ;  /* 0x0000002b2a00720c */ /* 0x040fe20003fa4070 */
[----:B------:R-:W-:Y:S01]  /*2450*/  @!P6 IMAD.IADD R39, R39, 0x1, -R42 ;  /* 0x000000012727e824 */ /* 0x000fe200078e0a2a */
[C---:B------:R-:W-:Y:S01]  /*2460*/  ISETP.GT.U32.AND P6, PT, R42.reuse, R44, PT ;  /* 0x0000002c2a00720c */ /* 0x040fe20003fc4070 */
[----:B------:R-:W-:Y:S01]  /*2470*/  @!P0 IMAD.MOV R30, RZ, RZ, -R30 ;  /* 0x000000ffff1e8224 */ /* 0x000fe200078e0a1e */
[----:B------:R-:W-:Y:S01]  /*2480*/  ISETP.GT.U32.AND P0, PT, R42, R36, PT ;  /* 0x000000242a00720c */ /* 0x000fe20003f04070 */
[----:B------:R-:W-:-:S02]  /*2490*/  VIADD R62, R82, 0x27 ;  /* 0x00000027523e7836 */ /* 0x000fc40000000000 */
[----:B------:R-:W-:Y:S02]  /*24a0*/  IMAD R46, R42, R46, R49 ;  /* 0x0000002e2a2e7224 */ /* 0x000fe400078e0231 */
[----:B------:R-:W-:Y:S01]  /*24b0*/  IMAD.HI.U32 R40, R34, R45, RZ ;  /* 0x0000002d22287227 */ /* 0x000fe200078e00ff */
[----:B------:R-:W-:-:S03]  /*24c0*/  IABS R49, R62 ;  /* 0x0000003e00317213 */ /* 0x000fc60000000000 */
[----:B------:R-:W-:Y:S01]  /*24d0*/  @!P5 IADD3 R43, PT, PT, R43, -R42, RZ ;  /* 0x8000002a2b2bd210 */ /* 0x000fe20007ffe0ff */
[----:B------:R-:W-:Y:S01]  /*24e0*/  IMAD.MOV R40, RZ, RZ, -R40 ;  /* 0x000000ffff287224 */ /* 0x000fe200078e0a28 */
[----:B------:R-:W-:Y:S01]  /*24f0*/  ISETP.GT.U32.AND P5, PT, R42, R39, PT ;  /* 0x000000272a00720c */ /* 0x000fe20003fa4070 */
[--C-:B------:R-:W-:Y:S02]  /*2500*/  @!P6 IMAD.IADD R44, R44, 0x1, -R42.reuse ;  /* 0x000000012c2ce824 */ /* 0x100fe400078e0a2a */
[--C-:B------:R-:W-:Y:S01]  /*2510*/  @!P0 IMAD.IADD R36, R36, 0x1, -R42.reuse ;  /* 0x0000000124248824 */ /* 0x100fe200078e0a2a */
[C---:B------:R-:W-:Y:S01]  /*2520*/  ISETP.GT.U32.AND P0, PT, R42.reuse, R41, PT ;  /* 0x000000292a00720c */ /* 0x040fe20003f04070 */
[----:B------:R-:W-:Y:S01]  /*2530*/  @!P1 IMAD.IADD R35, R35, 0x1, -R42 ;  /* 0x0000000123239824 */ /* 0x000fe200078e0a2a */
[----:B------:R-:W-:Y:S01]  /*2540*/  ISETP.GT.U32.AND P6, PT, R42, R44, PT ;  /* 0x0000002c2a00720c */ /* 0x000fe20003fc4070 */
[----:B------:R-:W-:Y:S01]  /*2550*/  IMAD.HI.U32 R47, R34, R49, RZ ;  /* 0x00000031222f7227 */ /* 0x000fe200078e00ff */
[----:B------:R-:W-:-:S02]  /*2560*/  @!P2 IADD3 R36, PT, PT, -R36, RZ, RZ ;  /* 0x000000ff2424a210 */ /* 0x000fc40007ffe1ff */
[C---:B------:R-:W-:Y:S01]  /*2570*/  ISETP.GT.U32.AND P1, PT, R42.reuse, R35, PT ;  /* 0x000000232a00720c */ /* 0x040fe20003f24070 */
[C---:B------:R-:W-:Y:S01]  /*2580*/  IMAD R45, R42.reuse, R40, R45 ;  /* 0x000000282a2d7224 */ /* 0x040fe200078e022d */
[----:B------:R-:W-:Y:S01]  /*2590*/  IADD3 R47, PT, PT, -R47, RZ, RZ ;  /* 0x000000ff2f2f7210 */ /* 0x000fe20007ffe1ff */
[----:B------:R-:W-:Y:S01]  /*25a0*/  @!P5 IMAD.IADD R39, R39, 0x1, -R42 ;  /* 0x000000012727d824 */ /* 0x000fe200078e0a2a */
[C---:B------:R-:W-:Y:S01]  /*25b0*/  ISETP.GT.U32.AND P5, PT, R42.reuse, R46, PT ;  /* 0x0000002e2a00720c */ /* 0x040fe20003fa4070 */
[----:B------:R-:W-:Y:S02]  /*25c0*/  @!P3 IMAD.MOV R32, RZ, RZ, -R32 ;  /* 0x000000ffff20b224 */ /* 0x000fe400078e0a20 */
[--C-:B------:R-:W-:Y:S01]  /*25d0*/  @!P0 IMAD.IADD R41, R41, 0x1, -R42.reuse ;  /* 0x0000000129298824 */ /* 0x100fe200078e0a2a */
[----:B------:R-:W-:Y:S01]  /*25e0*/  ISETP.GT.U32.AND P0, PT, R42, R37, PT ;  /* 0x000000252a00720c */ /* 0x000fe20003f04070 */
[----:B------:R-:W-:Y:S01]  /*25f0*/  @!P6 IMAD.IADD R44, R44, 0x1, -R42 ;  /* 0x000000012c2ce824 */ /* 0x000fe200078e0a2a */
[C---:B------:R-:W-:Y:S01]  /*2600*/  ISETP.GT.U32.AND P6, PT, R42.reuse, R45, PT ;  /* 0x0000002d2a00720c */ /* 0x040fe20003fc4070 */
[C---:B------:R-:W-:Y:S01]  /*2610*/  IMAD R47, R42.reuse, R47, R49 ;  /* 0x0000002f2a2f7224 */ /* 0x040fe200078e0231 */
[----:B------:R-:W-:Y:S01]  /*2620*/  ISETP.GT.U32.AND P3, PT, R42, R41, PT ;  /* 0x000000292a00720c */ /* 0x000fe20003f64070 */
[----:B------:R-:W-:-:S02]  /*2630*/  VIADD R64, R82, 0x28 ;  /* 0x0000002852407836 */ /* 0x000fc40000000000 */
[--C-:B------:R-:W-:Y:S01]  /*2640*/  @!P1 IMAD.IADD R35, R35, 0x1, -R42.reuse ;  /* 0x0000000123239824 */ /* 0x100fe200078e0a2a */
[----:B------:R-:W-:Y:S01]  /*2650*/  ISETP.GE.AND P1, PT, R48, RZ, PT ;  /* 0x000000ff3000720c */ /* 0x000fe20003f26270 */
[--C-:B------:R-:W-:Y:S01]  /*2660*/  @!P5 IMAD.IADD R46, R46, 0x1, -R42.reuse ;  /* 0x000000012e2ed824 */ /* 0x100fe200078e0a2a */
[----:B------:R-:W-:Y:S01]  /*2670*/  ISETP.GT.U32.AND P5, PT, R42, R47, PT ;  /* 0x0000002f2a00720c */ /* 0x000fe20003fa4070 */
[----:B------:R-:W-:Y:S01]  /*2680*/  @!P4 IMAD.MOV R33, RZ, RZ, -R33 ;  /* 0x000000ffff21c224 */ /* 0x000fe200078e0a21 */
[----:B------:R-:W-:Y:S01]  /*2690*/  IABS R49, R64 ;  /* 0x0000004000317213 */ /* 0x000fe20000000000 */
[----:B------:R-:W-:Y:S01]  /*26a0*/  VIADD R68, R82, 0x2a ;  /* 0x0000002a52447836 */ /* 0x000fe20000000000 */
[C---:B------:R-:W-:Y:S01]  /*26b0*/  ISETP.GT.U32.AND P4, PT, R42.reuse, R43, PT ;  /* 0x0000002b2a00720c */ /* 0x040fe20003f84070 */
[--C-:B------:R-:W-:Y:S01]  /*26c0*/  @!P6 IMAD.IADD R45, R45, 0x1, -R42.reuse ;  /* 0x000000012d2de824 */ /* 0x100fe200078e0a2a */
[----:B------:R-:W-:Y:S01]  /*26d0*/  ISETP.GT.U32.AND P2, PT, R42, R46, PT ;  /* 0x0000002e2a00720c */ /* 0x000fe20003f44070 */
[----:B------:R-:W-:Y:S01]  /*26e0*/  @!P3 IMAD.IADD R41, R41, 0x1, -R42 ;  /* 0x000000012929b824 */ /* 0x000fe200078e0a2a */
[----:B------:R-:W-:Y:S01]  /*26f0*/  ISETP.GE.AND P3, PT, R51, RZ, PT ;  /* 0x000000ff3300720c */ /* 0x000fe20003f66270 */
[----:B------:R-:W-:Y:S01]  /*2700*/  IMAD.HI.U32 R40, R34, R49, RZ ;  /* 0x0000003122287227 */ /* 0x000fe200078e00ff */
[----:B------:R-:W-:-:S02]  /*2710*/  ISETP.GT.U32.AND P6, PT, R42, R45, PT ;  /* 0x0000002d2a00720c */ /* 0x000fc40003fc4070 */
[----:B------:R-:W-:Y:S01]  /*2720*/  IABS R51, R66 ;  /* 0x0000004200337213 */ /* 0x000fe20000000000 */
[----:B------:R-:W-:Y:S01]  /*2730*/  @!P5 IMAD.IADD R47, R47, 0x1, -R42 ;  /* 0x000000012f2fd824 */ /* 0x000fe200078e0a2a */
[----:B------:R-:W-:Y:S01]  /*2740*/  IABS R53, R68 ;  /* 0x0000004400357213 */ /* 0x000fe20000000000 */
[----:B------:R-:W-:Y:S01]  /*2750*/  IMAD.MOV R40, RZ, RZ, -R40 ;  /* 0x000000ffff287224 */ /* 0x000fe200078e0a28 */
[----:B------:R-:W-:Y:S01]  /*2760*/  @!P0 IADD3 R37, PT, PT, R37, -R42, RZ ;  /* 0x8000002a25258210 */ /* 0x000fe20007ffe0ff */
[----:B------:R-:W-:Y:S01]  /*2770*/  IMAD.HI.U32 R48, R34, R51, RZ ;  /* 0x0000003322307227 */ /* 0x000fe200078e00ff */
[----:B------:R-:W-:Y:S02]  /*2780*/  ISETP.GE.AND P0, PT, R50, RZ, PT ;  /* 0x000000ff3200720c */ /* 0x000fe40003f06270 */
[----:B------:R-:W-:Y:S01]  /*2790*/  ISETP.GE.AND P5, PT, R54, RZ, PT ;  /* 0x000000ff3600720c */ /* 0x000fe20003fa6270 */
[----:B------:R-:W-:Y:S01]  /*27a0*/  @!P1 IMAD.MOV R35, RZ, RZ, -R35 ;  /* 0x000000ffff239224 */ /* 0x000fe200078e0a23 */
[C---:B------:R-:W-:Y:S01]  /*27b0*/  ISETP.GT.U32.AND P1, PT, R42.reuse, R47, PT ;  /* 0x0000002f2a00720c */ /* 0x040fe20003f24070 */
[----:B------:R-:W-:Y:S01]  /*27c0*/  IMAD R49, R42, R40, R49 ;  /* 0x000000282a317224 */ /* 0x000fe200078e0231 */
[----:B------:R-:W-:Y:S01]  /*27d0*/  IADD3 R48, PT, PT, -R48, RZ, RZ ;  /* 0x000000ff30307210 */ /* 0x000fe20007ffe1ff */
[----:B------:R-:W-:-:S02]  /*27e0*/  @!P6 IMAD.IADD R45, R45, 0x1, -R42 ;  /* 0x000000012d2de824 */ /* 0x000fc400078e0a2a */
[----:B------:R-:W-:Y:S01]  /*27f0*/  @!P4 IMAD.IADD R43, R43, 0x1, -R42 ;  /* 0x000000012b2bc824 */ /* 0x000fe200078e0a2a */
[----:B------:R-:W-:Y:S01]  /*2800*/  ISETP.GT.U32.AND P6, PT, R42, R49, PT ;  /* 0x000000312a00720c */ /* 0x000fe20003fc4070 */
[----:B------:R-:W-:Y:S01]  /*2810*/  IMAD.HI.U32 R40, R34, R53, RZ ;  /* 0x0000003522287227 */ /* 0x000fe200078e00ff */
[----:B------:R-:W-:-:S03]  /*2820*/  ISETP.GE.AND P4, PT, R52, RZ, PT ;  /* 0x000000ff3400720c */ /* 0x000fc60003f86270 */
[C---:B------:R-:W-:Y:S02]  /*2830*/  IMAD R52, R42.reuse, R48, R51 ;  /* 0x000000302a347224 */ /* 0x040fe400078e0233 */
[----:B------:R-:W-:Y:S02]  /*2840*/  IMAD.MOV R40, RZ, RZ, -R40 ;  /* 0x000000ffff287224 */ /* 0x000fe400078e0a28 */
[--C-:B------:R-:W-:Y:S01]  /*2850*/  @!P1 IMAD.IADD R47, R47, 0x1, -R42.reuse ;  /* 0x000000012f2f9824 */ /* 0x100fe200078e0a2a */
[C---:B------:R-:W-:Y:S01]  /*2860*/  ISETP.GT.U32.AND P1, PT, R42.reuse, R52, PT ;  /* 0x000000342a00720c */ /* 0x040fe20003f24070 */
[----:B------:R-:W-:Y:S02]  /*2870*/  IMAD R51, R42, R40, R53 ;  /* 0x000000282a337224 */ /* 0x000fe400078e0235 */
[----:B------:R-:W-:Y:S02]  /*2880*/  VIADD R69, R82, 0x2b ;  /* 0x0000002b52457836 */ /* 0x000fe40000000000 */
[--C-:B------:R-:W-:Y:S01]  /*2890*/  @!P6 IMAD.IADD R49, R49, 0x1, -R42.reuse ;  /* 0x000000013131e824 */ /* 0x100fe200078e0a2a */
[----:B------:R-:W-:Y:S01]  /*28a0*/  ISETP.GT.U32.AND P6, PT, R42, R51, PT ;  /* 0x000000332a00720c */ /* 0x000fe20003fc4070 */
[--C-:B------:R-:W-:Y:S01]  /*28b0*/  @!P2 IMAD.IADD R46, R46, 0x1, -R42.reuse ;  /* 0x000000012e2ea824 */ /* 0x100fe200078e0a2a */
[----:B------:R-:W-:Y:S01]  /*28c0*/  IABS R48, R69 ;  /* 0x0000004500307213 */ /* 0x000fe20000000000 */
[----:B------:R-:W-:Y:S01]  /*28d0*/  VIADD R71, R82, 0x2d ;  /* 0x0000002d52477836 */ /* 0x000fe20000000000 */
[----:B------:R-:W-:Y:S01]  /*28e0*/  ISETP.GE.AND P2, PT, R55, RZ, PT ;  /* 0x000000ff3700720c */ /* 0x000fe20003f46270 */
[----:B------:R-:W-:Y:S01]  /*28f0*/  @!P0 IMAD.MOV R37, RZ, RZ, -R37 ;  /* 0x000000ffff258224 */ /* 0x000fe200078e0a25 */
[----:B------:R-:W-:Y:S01]  /*2900*/  MOV R53, R48 ;  /* 0x0000003000357202 */ /* 0x000fe20000000f00 */
[----:B------:R-:W-:Y:S01]  /*2910*/  @!P1 IMAD.IADD R52, R52, 0x1, -R42 ;  /* 0x0000000134349824 */ /* 0x000fe200078e0a2a */
[----:B------:R-:W-:Y:S01]  /*2920*/  IABS R55, R70 ;  /* 0x0000004600377213 */ /* 0x000fe20000000000 */
[----:B------:R-:W-:Y:S01]  /*2930*/  VIADD R72, R82, 0x2e ;  /* 0x0000002e52487836 */ /* 0x000fe20000000000 */
[----:B------:R-:W-:Y:S01]  /*2940*/  IABS R57, R71 ;  /* 0x0000004700397213 */ /* 0x000fe20000000000 */
[----:B------:R-:W-:Y:S01]  /*2950*/  IMAD.HI.U32 R40, R34, R53, RZ ;  /* 0x0000003522287227 */ /* 0x000fe200078e00ff */
[----:B------:R-:W-:-:S02]  /*2960*/  ISETP.GT.U32.AND P1, PT, R42, R52, PT ;  /* 0x000000342a00720c */ /* 0x000fc40003f24070 */
[----:B------:R-:W-:Y:S01]  /*2970*/  ISETP.GT.U32.AND P0, PT, R42, R49, PT ;  /* 0x000000312a00720c */ /* 0x000fe20003f04070 */
[----:B------:R-:W-:Y:S01]  /*2980*/  @!P6 IMAD.IADD R51, R51, 0x1, -R42 ;  /* 0x000000013333e824 */ /* 0x000fe200078e0a2a */
[----:B------:R-:W-:Y:S01]  /*2990*/  IADD3 R40, PT, PT, -R40, RZ, RZ ;  /* 0x000000ff28287210 */ /* 0x000fe20007ffe1ff */
[----:B------:R-:W-:Y:S01]  /*29a0*/  IMAD.HI.U32 R48, R34, R55, RZ ;  /* 0x0000003722307227 */ /* 0x000fe200078e00ff */
[----:B------:R-:W-:Y:S02]  /*29b0*/  @!P2 IADD3 R44, PT, PT, -R44, RZ, RZ ;  /* 0x000000ff2c2ca210 */ /* 0x000fe40007ffe1ff */
[C---:B------:R-:W-:Y:S01]  /*29c0*/  ISETP.GT.U32.AND P6, PT, R42.reuse, R51, PT ;  /* 0x000000332a00720c */ /* 0x040fe20003fc4070 */
[----:B------:R-:W-:Y:S02]  /*29d0*/  IMAD R58, R42, R40, R53 ;  /* 0x000000282a3a7224 */ /* 0x000fe400078e0235 */
[----:B------:R-:W-:Y:S02]  /*29e0*/  IMAD.MOV R48, RZ, RZ, -R48 ;  /* 0x000000ffff307224 */ /* 0x000fe400078e0a30 */
[----:B------:R-:W-:-:S04]  /*29f0*/  IMAD.HI.U32 R50, R34, R57, RZ ;  /* 0x0000003922327227 */ /* 0x000fc800078e00ff */
[--C-:B------:R-:W-:Y:S01]  /*2a00*/  @!P1 IMAD.IADD R52, R52, 0x1, -R42.reuse ;  /* 0x0000000134349824 */ /* 0x100fe200078e0a2a */
[C---:B------:R-:W-:Y:S01]  /*2a10*/  ISETP.GT.U32.AND P1, PT, R42.reuse, R58, PT ;  /* 0x0000003a2a00720c */ /* 0x040fe20003f24070 */
[----:B------:R-:W-:Y:S01]  /*2a20*/  IMAD R60, R42, R48, R55 ;  /* 0x000000302a3c7224 */ /* 0x000fe200078e0237 */
[----:B------:R-:W-:Y:S01]  /*2a30*/  IADD3 R50, PT, PT, -R50, RZ, RZ ;  /* 0x000000ff32327210 */ /* 0x000fe20007ffe1ff */
[----:B------:R-:W-:Y:S01]  /*2a40*/  @!P6 IMAD.IADD R51, R51, 0x1, -R42 ;  /* 0x000000013333e824 */ /* 0x000fe200078e0a2a */
[----:B------:R-:W-:Y:S01]  /*2a50*/  IABS R55, R72 ;  /* 0x0000004800377213 */ /* 0x000fe20000000000 */
[----:B------:R-:W-:Y:S01]  /*2a60*/  VIADD R76, R82, 0x30 ;  /* 0x00000030524c7836 */ /* 0x000fe20000000000 */
[C---:B------:R-:W-:Y:S01]  /*2a70*/  ISETP.GT.U32.AND P6, PT, R42.reuse, R60, PT ;  /* 0x0000003c2a00720c */ /* 0x040fe20003fc4070 */
[----:B------:R-:W-:Y:S02]  /*2a80*/  IMAD R53, R42, R50, R57 ;  /* 0x000000322a357224 */ /* 0x000fe400078e0239 */
[----:B------:R-:W-:Y:S01]  /*2a90*/  IMAD.HI.U32 R40, R34, R55, RZ ;  /* 0x0000003722287227 */ /* 0x000fe200078e00ff */
[----:B------:R-:W-:-:S03]  /*2aa0*/  IABS R61, R76 ;  /* 0x0000004c003d7213 */ /* 0x000fc60000000000 */
[----:B------:R-:W-:Y:S01]  /*2ab0*/  @!P1 IADD3 R58, PT, PT, R58, -R42, RZ ;  /* 0x8000002a3a3a9210 */ /* 0x000fe20007ffe0ff */
[----:B------:R-:W-:Y:S01]  /*2ac0*/  @!P0 IMAD.IADD R49, R49, 0x1, -R42 ;  /* 0x0000000131318824 */ /* 0x000fe200078e0a2a */
[----:B------:R-:W-:Y:S01]  /*2ad0*/  ISETP.GT.U32.AND P1, PT, R42, R53, PT ;  /* 0x000000352a00720c */ /* 0x000fe20003f24070 */
[----:B------:R-:W-:Y:S01]  /*2ae0*/  VIADD R78, R82, 0x31 ;  /* 0x00000031524e7836 */ /* 0x000fe20000000000 */
[----:B------:R-:W-:Y:S01]  /*2af0*/  ISETP.GE.AND P0, PT, R59, RZ, PT ;  /* 0x000000ff3b00720c */ /* 0x000fe20003f06270 */
[----:B------:R-:W-:Y:S01]  /*2b00*/  IMAD.MOV R40, RZ, RZ, -R40 ;  /* 0x000000ffff287224 */ /* 0x000fe200078e0a28 */
[----:B------:R-:W-:Y:S01]  /*2b10*/  IABS R59, R74 ;  /* 0x0000004a003b7213 */ /* 0x000fe20000000000 */
[----:B------:R-:W-:Y:S01]  /*2b20*/  @!P6 IMAD.IADD R60, R60, 0x1, -R42 ;  /* 0x000000013c3ce824 */ /* 0x000fe200078e0a2a */
[C---:B------:R-:W-:Y:S01]  /*2b30*/  ISETP.GT.U32.AND P6, PT, R42.reuse, R58, PT ;  /* 0x0000003a2a00720c */ /* 0x040fe20003fc4070 */
[----:B------:R-:W-:Y:S01]  /*2b40*/  @!P4 IMAD.MOV R41, RZ, RZ, -R41 ;  /* 0x000000ffff29c224 */ /* 0x000fe200078e0a29 */
[----:B------:R-:W-:Y:S01]  /*2b50*/  IABS R63, R78 ;  /* 0x0000004e003f7213 */ /* 0x000fe20000000000 */
[C---:B------:R-:W-:Y:S01]  /*2b60*/  IMAD R55, R42.reuse, R40, R55 ;  /* 0x000000282a377224 */ /* 0x040fe200078e0237 */
[----:B------:R-:W-:Y:S01]  /*2b70*/  ISETP.GT.U32.AND P4, PT, R42, R60, PT ;  /* 0x0000003c2a00720c */ /* 0x000fe20003f84070 */
[----:B------:R-:W-:-:S02]  /*2b80*/  IMAD.HI.U32 R48, R34, R59, RZ ;  /* 0x0000003b22307227 */ /* 0x000fc400078e00ff */
[-C--:B------:R-:W-:Y:S02]  /*2b90*/  @!P1 IADD3 R53, PT, PT, R53, -R42.reuse, RZ ;  /* 0x8000002a35359210 */ /* 0x080fe40007ffe0ff */
[----:B------:R-:W-:Y:S02]  /*2ba0*/  IMAD.HI.U32 R50, R34, R61, RZ ;  /* 0x0000003d22327227 */ /* 0x000fe400078e00ff */
[----:B------:R-:W-:Y:S02]  /*2bb0*/  ISETP.GT.U32.AND P1, PT, R42, R53, PT ;  /* 0x000000352a00720c */ /* 0x000fe40003f24070 */
[----:B------:R-:W-:Y:S01]  /*2bc0*/  @!P6 IADD3 R58, PT, PT, R58, -R42, RZ ;  /* 0x8000002a3a3ae210 */ /* 0x000fe20007ffe0ff */
[----:B------:R-:W-:Y:S01]  /*2bd0*/  IMAD.HI.U32 R54, R34, R63, RZ ;  /* 0x0000003f22367227 */ /* 0x000fe200078e00ff */
[----:B------:R-:W-:-:S03]  /*2be0*/  ISETP.GT.U32.AND P6, PT, R42, R55, PT ;  /* 0x000000372a00720c */ /* 0x000fc60003fc4070 */
[----:B------:R-:W-:Y:S02]  /*2bf0*/  IMAD.MOV R48, RZ, RZ, -R48 ;  /* 0x000000ffff307224 */ /* 0x000fe400078e0a30 */
[----:B------:R-:W-:Y:S02]  /*2c00*/  IMAD.MOV R50, RZ, RZ, -R50 ;  /* 0x000000ffff327224 */ /* 0x000fe400078e0a32 */
[----:B------:R-:W-:Y:S02]  /*2c10*/  IMAD.MOV R54, RZ, RZ, -R54 ;  /* 0x000000ffff367224 */ /* 0x000fe400078e0a36 */
[C---:B------:R-:W-:Y:S01]  /*2c20*/  IMAD R59, R42.reuse, R48, R59 ;  /* 0x000000302a3b7224 */ /* 0x040fe200078e023b */
[----:B------:R-:W-:Y:S01]  /*2c30*/  @!P1 IADD3 R53, PT, PT, R53, -R42, RZ ;  /* 0x8000002a35359210 */ /* 0x000fe20007ffe0ff */
[C---:B------:R-:W-:Y:S02]  /*2c40*/  IMAD R61, R42.reuse, R50, R61 ;  /* 0x000000322a3d7224 */ /* 0x040fe400078e023d */
[----:B------:R-:W-:-:S02]  /*2c50*/  IMAD R63, R42, R54, R63 ;  /* 0x000000362a3f7224 */ /* 0x000fc400078e023f */
[--C-:B------:R-:W-:Y:S01]  /*2c60*/  @!P4 IMAD.IADD R60, R60, 0x1, -R42.reuse ;  /* 0x000000013c3cc824 */ /* 0x100fe200078e0a2a */
[C---:B------:R-:W-:Y:S01]  /*2c70*/  ISETP.GT.U32.AND P4, PT, R42.reuse, R59, PT ;  /* 0x0000003b2a00720c */ /* 0x040fe20003f84070 */
[--C-:B------:R-:W-:Y:S01]  /*2c80*/  @!P6 IMAD.IADD R55, R55, 0x1, -R42.reuse ;  /* 0x000000013737e824 */ /* 0x100fe200078e0a2a */
[----:B------:R-:W-:Y:S01]  /*2c90*/  ISETP.GT.U32.AND P1, PT, R42, R61, PT ;  /* 0x0000003d2a00720c */ /* 0x000fe20003f24070 */
[----:B------:R-:W-:Y:S01]  /*2ca0*/  VIADD R54, R82, 0x32 ;  /* 0x0000003252367836 */ /* 0x000fe20000000000 */
[----:B------:R-:W-:Y:S01]  /*2cb0*/  ISETP.GT.U32.AND P6, PT, R42, R63, PT ;  /* 0x0000003f2a00720c */ /* 0x000fe20003fc4070 */
[----:B------:R-:W-:Y:S02]  /*2cc0*/  VIADD R107, R82, 0x3f ;  /* 0x0000003f526b7836 */ /* 0x000fe40000000000 */
[----:B------:R-:W-:Y:S01]  /*2cd0*/  @!P5 IMAD.MOV R43, RZ, RZ, -R43 ;  /* 0x000000ffff2bd224 */ /* 0x000fe200078e0a2b */
[----:B------:R-:W-:Y:S01]  /*2ce0*/  IABS R65, R54 ;  /* 0x0000003600417213 */ /* 0x000fe20000000000 */
[----:B------:R-:W-:Y:S01]  /*2cf0*/  IMAD.HI.U32 R40, R34, R67, RZ ;  /* 0x0000004322287227 */ /* 0x000fe200078e00ff */
[----:B------:R-:W-:Y:S01]  /*2d00*/  IABS R57, R107 ;  /* 0x0000006b00397213 */ /* 0x000fe20000000000 */
[----:B------:R-:W-:Y:S02]  /*2d10*/  STL [R1+0x7774], R107 ;  /* 0x0077746b01007387 */ /* 0x000fe40000100800 */
[----:B------:R-:W-:Y:S01]  /*2d20*/  @!P4 IMAD.IADD R59, R59, 0x1, -R42 ;  /* 0x000000013b3bc824 */ /* 0x000fe200078e0a2a */
[----:B------:R-:W-:Y:S01]  /*2d30*/  ISETP.GE.AND P4, PT, R62, RZ, PT ;  /* 0x000000ff3e00720c */ /* 0x000fe20003f86270 */
[----:B------:R-:W-:Y:S01]  /*2d40*/  IMAD.HI.U32 R48, R34, R65, RZ ;  /* 0x0000004122307227 */ /* 0x000fe200078e00ff */
[----:B------:R-:W-:-:S02]  /*2d50*/  @!P1 IADD3 R61, PT, PT, R61, -R42, RZ ;  /* 0x8000002a3d3d9210 */ /* 0x000fc40007ffe0ff */
[C---:B------:R-:W-:Y:S01]  /*2d60*/  ISETP.GT.U32.AND P1, PT, R42.reuse, R55, PT ;  /* 0x000000372a00720c */ /* 0x040fe20003f24070 */
[----:B------:R-:W-:Y:S01]  /*2d70*/  @!P6 IMAD.IADD R63, R63, 0x1, -R42 ;  /* 0x000000013f3fe824 */ /* 0x000fe200078e0a2a */
[----:B------:R-:W-:Y:S01]  /*2d80*/  ISETP.GT.U32.AND P6, PT, R42, R59, PT ;  /* 0x0000003b2a00720c */ /* 0x000fe20003fc4070 */
[----:B------:R-:W-:Y:S01]  /*2d90*/  IMAD.HI.U32 R50, R34, R57, RZ ;  /* 0x0000003922327227 */ /* 0x000fe200078e00ff */
[C---:B------:R-:W-:Y:S02]  /*2da0*/  ISETP.GT.U32.AND P5, PT, R42.reuse, R61, PT ;  /* 0x0000003d2a00720c */ /* 0x040fe40003fa4070 */
[C---:B------:R-:W-:Y:S01]  /*2db0*/  ISETP.GT.U32.AND P2, PT, R42.reuse, R63, PT ;  /* 0x0000003f2a00720c */ /* 0x040fe20003f44070 */
[----:B------:R-:W-:Y:S02]  /*2dc0*/  IMAD.MOV R48, RZ, RZ, -R48 ;  /* 0x000000ffff307224 */ /* 0x000fe400078e0a30 */
[----:B------:R-:W-:Y:S01]  /*2dd0*/  IMAD.MOV R50, RZ, RZ, -R50 ;  /* 0x000000ffff327224 */ /* 0x000fe200078e0a32 */
[----:B------:R-:W-:Y:S01]  /*2de0*/  @!P4 IADD3 R47, PT, PT, -R47, RZ, RZ ;  /* 0x000000ff2f2fc210 */ /* 0x000fe20007ffe1ff */
[----:B------:R-:W-:-:S02]  /*2df0*/  IMAD R65, R42, R48, R65 ;  /* 0x000000302a417224 */ /* 0x000fc400078e0241 */
[C---:B------:R-:W-:Y:S02]  /*2e00*/  IMAD R57, R42.reuse, R50, R57 ;  /* 0x000000322a397224 */ /* 0x040fe400078e0239 */
[----:B------:R-:W-:Y:S01]  /*2e10*/  @!P1 IMAD.IADD R55, R55, 0x1, -R42 ;  /* 0x0000000137379824 */ /* 0x000fe200078e0a2a */
[----:B------:R-:W-:Y:S01]  /*2e20*/  ISETP.GT.U32.AND P1, PT, R42, R65, PT ;  /* 0x000000412a00720c */ /* 0x000fe20003f24070 */
[----:B------:R-:W-:Y:S02]  /*2e30*/  IMAD.MOV R40, RZ, RZ, -R40 ;  /* 0x000000ffff287224 */ /* 0x000fe400078e0a28 */
[----:B------:R-:W-:Y:S01]  /*2e40*/  @!P3 IMAD.MOV R39, RZ, RZ, -R39 ;  /* 0x000000ffff27b224 */ /* 0x000fe200078e0a27 */
[----:B------:R-:W-:Y:S01]  /*2e50*/  ISETP.GE.AND P3, PT, R56, RZ, PT ;  /* 0x000000ff3800720c */ /* 0x000fe20003f66270 */
[--C-:B------:R-:W-:Y:S01]  /*2e60*/  @!P6 IMAD.IADD R59, R59, 0x1, -R42.reuse ;  /* 0x000000013b3be824 */ /* 0x100fe200078e0a2a */
[C---:B------:R-:W-:Y:S01]  /*2e70*/  ISETP.GT.U32.AND P6, PT, R42.reuse, R57, PT ;  /* 0x000000392a00720c */ /* 0x040fe20003fc4070 */
[----:B------:R-:W-:Y:S01]  /*2e80*/  IMAD R56, R42, R40, R67 ;  /* 0x000000282a387224 */ /* 0x000fe200078e0243 */
[----:B------:R-:W-:Y:S01]  /*2e90*/  SHF.L.U32 R67, R38, 0x9, RZ ;  /* 0x0000000926437819 */ /* 0x000fe200000006ff */
[----:B------:R-:W-:-:S02]  /*2ea0*/  @!P5 IMAD.IADD R61, R61, 0x1, -R42 ;  /* 0x000000013d3dd824 */ /* 0x000fc400078e0a2a */
[----:B------:R-:W-:Y:S01]  /*2eb0*/  VIADD R118, R82, 0x33 ;  /* 0x0000003352767836 */ /* 0x000fe20000000000 */
[----:B------:R-:W-:Y:S01]  /*2ec0*/  ISETP.GT.U32.AND P5, PT, R42, R56, PT ;  /* 0x000000382a00720c */ /* 0x000fe20003fa4070 */
[----:B------:R-:W-:Y:S01]  /*2ed0*/  @!P1 IMAD.IADD R65, R65, 0x1, -R42 ;  /* 0x0000000141419824 */ /* 0x000fe200078e0a2a */
[----:B------:R-:W-:Y:S01]  /*2ee0*/  ISETP.GE.AND P1, PT, R66, RZ, PT ;  /* 0x000000ff4200720c */ /* 0x000fe20003f26270 */
[----:B------:R-:W-:Y:S01]  /*2ef0*/  IMAD.HI.U32 R48, R34, R75, RZ ;  /* 0x0000004b22307227 */ /* 0x000fe200078e00ff */
[----:B------:R-:W-:Y:S01]  /*2f00*/  IABS R73, R118 ;  /* 0x0000007600497213 */ /* 0x000fe20000000000 */
[----:B------:R-:W-:Y:S01]  /*2f10*/  STL [R1+0x7758], R118 ;  /* 0x0077587601007387 */ /* 0x000fe20000100800 */
[----:B------:R-:W-:Y:S01]  /*2f20*/  LOP3.LUT R105, R67, 0x1f, R80, 0xf8, !PT ;  /* 0x0000001f43697812 */ /* 0x000fe200078ef850 */
[--C-:B------:R-:W-:Y:S01]  /*2f30*/  @!P6 IMAD.IADD R57, R57, 0x1, -R42.reuse ;  /* 0x000000013939e824 */ /* 0x100fe200078e0a2a */
[----:B------:R-:W-:Y:S01]  /*2f40*/  ISETP.GT.U32.AND P6, PT, R42, R65, PT ;  /* 0x000000412a00720c */ /* 0x000fe20003fc4070 */
[----:B------:R-:W-:Y:S01]  /*2f50*/  IMAD.HI.U32 R40, R34, R73, RZ ;  /* 0x0000004922287227 */ /* 0x000fe200078e00ff */
[C---:B------:R-:W-:Y:S01]  /*2f60*/  LOP3.LUT R101, R105.reuse, 0x80, RZ, 0xfc, !PT ;  /* 0x0000008069657812 */ /* 0x040fe200078efcff */
[----:B------:R-:W-:Y:S01]  /*2f70*/  STL [R1+0x775c], R117 ;  /* 0x00775c7501007387 */ /* 0x000fe20000100800 */
[----:B------:R-:W-:Y:S01]  /*2f80*/  LOP3.LUT R100, R105, 0xa0, RZ, 0xfc, !PT ;  /* 0x000000a069647812 */ /* 0x000fe200078efcff */
[----:B------:R-:W-:Y:S01]  /*2f90*/  @!P5 IMAD.IADD R56, R56, 0x1, -R42 ;  /* 0x000000013838d824 */ /* 0x000fe200078e0a2a */
[----:B------:R-:W-:Y:S01]  /*2fa0*/  @!P3 IADD3 R46, PT, PT, -R46, RZ, RZ ;  /* 0x000000ff2e2eb210 */ /* 0x000fe20007ffe1ff */
[----:B------:R-:W-:Y:S01]  /*2fb0*/  IMAD.MOV R40, RZ, RZ, -R40 ;  /* 0x000000ffff287224 */ /* 0x000fe200078e0a28 */
[----:B------:R-:W-:Y:S01]  /*2fc0*/  @!P1 IADD3 R52, PT, PT, -R52, RZ, RZ ;  /* 0x000000ff34349210 */ /* 0x000fe20007ffe1ff */
[----:B------:R-:W-:Y:S01]  /*2fd0*/  IMAD.MOV R48, RZ, RZ, -R48 ;  /* 0x000000ffff307224 */ /* 0x000fe200078e0a30 */
[C---:B------:R-:W-:Y:S01]  /*2fe0*/  ISETP.GT.U32.AND P5, PT, R42.reuse, R56, PT ;  /* 0x000000382a00720c */ /* 0x040fe20003fa4070 */
[C---:B------:R-:W-:Y:S01]  /*2ff0*/  IMAD R73, R42.reuse, R40, R73 ;  /* 0x000000282a497224 */ /* 0x040fe200078e0249 */
[C---:B------:R-:W-:Y:S01]  /*3000*/  ISETP.GT.U32.AND P3, PT, R42.reuse, R57, PT ;  /* 0x000000392a00720c */ /* 0x040fe20003f64070 */
[----:B------:R-:W-:Y:S01]  /*3010*/  IMAD R75, R42, R48, R75 ;  /* 0x000000302a4b7224 */ /* 0x000fe200078e024b */
[----:B------:R-:W-:Y:S01]  /*3020*/  @!P6 IADD3 R65, PT, PT, R65, -R42, RZ ;  /* 0x8000002a4141e210 */ /* 0x000fe20007ffe0ff */
[C---:B------:R-:W-:Y:S01]  /*3030*/  VIADD R115, R82.reuse, 0x36 ;  /* 0x0000003652737836 */ /* 0x040fe20000000000 */
[----:B------:R-:W-:Y:S01]  /*3040*/  ISETP.GE.AND P6, PT, R82, RZ, PT ;  /* 0x000000ff5200720c */ /* 0x000fe20003fc6270 */
[----:B------:R-:W-:Y:S01]  /*3050*/  IMAD.HI.U32 R40, R34, R77, RZ ;  /* 0x0000004d22287227 */ /* 0x000fe200078e00ff */
[C---:B------:R-:W-:Y:S01]  /*3060*/  LOP3.LUT R104, R67.reuse, 0x20, R224, 0xfe, !PT ;  /* 0x0000002043687812 */ /* 0x040fe200078efee0 */
[----:B------:R-:W-:Y:S01]  /*3070*/  STL [R1+0x7760], R116 ;  /* 0x0077607401007387 */ /* 0x000fe20000100800 */
[----:B------:R-:W-:Y:S01]  /*3080*/  IABS R79, R115 ;  /* 0x00000073004f7213 */ /* 0x000fe20000000000 */
[----:B------:R-:W-:Y:S01]  /*3090*/  IMAD.MOV R40, RZ, RZ, -R40 ;  /* 0x000000ffff287224 */ /* 0x000fe200078e0a28 */
[C---:B------:R-:W-:Y:S01]  /*30a0*/  LOP3.LUT R103, R67.reuse, 0x40, R224, 0xfe, !PT ;  /* 0x0000004043677812 */ /* 0x040fe200078efee0 */
[----:B------:R-:W-:Y:S01]  /*30b0*/  @!P5 IMAD.IADD R56, R56, 0x1, -R42 ;  /* 0x000000013838d824 */ /* 0x000fe200078e0a2a */
[C---:B------:R-:W-:Y:S01]  /*30c0*/  ISETP.GT.U32.AND P5, PT, R42.reuse, R73, PT ;  /* 0x000000492a00720c */ /* 0x040fe20003fa4070 */
[----:B------:R-:W-:Y:S01]  /*30d0*/  IMAD R77, R42, R40, R77 ;  /* 0x000000282a4d7224 */ /* 0x000fe200078e024d */
[----:B------:R-:W-:Y:S01]  /*30e0*/  LOP3.LUT R102, R67, 0x60, R224, 0xfe, !PT ;  /* 0x0000006043667812 */ /* 0x000fe200078efee0 */
[----:B------:R-:W-:Y:S01]  /*30f0*/  IMAD.HI.U32 R40, R34, R79, RZ ;  /* 0x0000004f22287227 */ /* 0x000fe200078e00ff */
[----:B------:R-:W-:Y:S01]  /*3100*/  IABS R67, R101 ;  /* 0x0000006500437213 */ /* 0x000fe20000000000 */
[----:B------:R-:W-:Y:S01]  /*3110*/  STL [R1+0x7764], R115 ;  /* 0x0077647301007387 */ /* 0x000fe20000100800 */
[----:B------:R-:W-:Y:S01]  /*3120*/  IABS R38, R105 ;  /* 0x0000006900267213 */ /* 0x000fe20000000000 */
[----:B------:R-:W-:Y:S01]  /*3130*/  @!P6 IMAD.MOV R56, RZ, RZ, -R56 ;  /* 0x000000ffff38e224 */ /* 0x000fe200078e0a38 */
[----:B------:R-:W-:Y:S01]  /*3140*/  ISETP.GT.U32.AND P6, PT, R42, R75, PT ;  /* 0x0000004b2a00720c */ /* 0x000fe20003fc4070 */
[----:B------:R-:W-:Y:S01]  /*3150*/  VIADD R113, R82, 0x38 ;  /* 0x0000003852717836 */ /* 0x000fe20000000000 */
[----:B------:R-:W-:Y:S01]  /*3160*/  LOP3.LUT R97, R105, 0x100, RZ, 0xfc, !PT ;  /* 0x0000010069617812 */ /* 0x000fe200078efcff */
[----:B------:R-:W-:Y:S01]  /*3170*/  IMAD.MOV R40, RZ, RZ, -R40 ;  /* 0x000000ffff287224 */ /* 0x000fe200078e0a28 */
[----:B------:R-:W-:Y:S01]  /*3180*/  IABS R66, R102 ;  /* 0x0000006600427213 */ /* 0x000fe20000000000 */
[----:B------:R-:W-:Y:S01]  /*3190*/  @!P5 IMAD.IADD R73, R73, 0x1, -R42 ;  /* 0x000000014949d824 */ /* 0x000fe200078e0a2a */
[----:B------:R-:W-:Y:S01]  /*31a0*/  IABS R83, R113 ;  /* 0x0000007100537213 */ /* 0x000fe20000000000 */
[C---:B------:R-:W-:Y:S01]  /*31b0*/  IMAD R79, R42.reuse, R40, R79 ;  /* 0x000000282a4f7224 */ /* 0x040fe200078e024f */
[----:B------:R-:W-:Y:S01]  /*31c0*/  ISETP.GT.U32.AND P5, PT, R42, R77, PT ;  /* 0x0000004d2a00720c */ /* 0x000fe20003fa4070 */
[----:B------:R-:W-:Y:S01]  /*31d0*/  VIADD R114, R82, 0x37 ;  /* 0x0000003752727836 */ /* 0x000fe20000000000 */
[----:B------:R-:W-:Y:S01]  /*31e0*/  LOP3.LUT R99, R105, 0xc0, RZ, 0xfc, !PT ;  /* 0x000000c069637812 */ /* 0x000fe200078efcff */
[----:B------:R-:W-:Y:S01]  /*31f0*/  IMAD.HI.U32 R48, R34, R83, RZ ;  /* 0x0000005322307227 */ /* 0x000fe200078e00ff */
[----:B------:R-:W-:-:S02]  /*3200*/  @!P3 IADD3 R57, PT, PT, R57, -R42, RZ ;  /* 0x8000002a3939b210 */ /* 0x000fc40007ffe0ff */
[----:B------:R-:W-:Y:S01]  /*3210*/  IABS R81, R114 ;  /* 0x0000007200517213 */ /* 0x000fe20000000000 */
[----:B------:R-:W-:Y:S01]  /*3220*/  @!P6 IMAD.IADD R75, R75, 0x1, -R42 ;  /* 0x000000014b4be824 */ /* 0x000fe200078e0a2a */
[----:B------:R-:W-:Y:S01]  /*3230*/  ISETP.GT.U32.AND P6, PT, R42, R73, PT ;  /* 0x000000492a00720c */ /* 0x000fe20003fc4070 */
[----:B------:R-:W-:Y:S01]  /*3240*/  VIADD R111, R82, 0x3a ;  /* 0x0000003a526f7836 */ /* 0x000fe20000000000 */
[----:B------:R-:W-:Y:S01]  /*3250*/  LOP3.LUT R94, R105, 0x140, RZ, 0xfc, !PT ;  /* 0x00000140695e7812 */ /* 0x000fe200078efcff */
[----:B------:R-:W-:Y:S01]  /*3260*/  IMAD.MOV R48, RZ, RZ, -R48 ;  /* 0x000000ffff307224 */ /* 0x000fe200078e0a30 */
[----:B------:R-:W-:Y:S01]  /*3270*/  ISETP.GT.U32.AND P4, PT, R42, R75, PT ;  /* 0x0000004b2a00720c */ /* 0x000fe20003f84070 */
[----:B------:R-:W-:Y:S01]  /*3280*/  IMAD.HI.U32 R40, R34, R81, RZ ;  /* 0x0000005122287227 */ /* 0x000fe200078e00ff */
[----:B------:R-:W-:Y:S01]  /*3290*/  IABS R87, R111 ;  /* 0x0000006f00577213 */ /* 0x000fe20000000000 */
[----:B------:R-:W-:Y:S01]  /*32a0*/  STL [R1+0x7768], R114 ;  /* 0x0077687201007387 */ /* 0x000fe20000100800 */
[----:B------:R-:W-:Y:S01]  /*32b0*/  IABS R62, R104 ;  /* 0x00000068003e7213 */ /* 0x000fe20000000000 */
[C---:B------:R-:W-:Y:S01]  /*32c0*/  IMAD R83, R42.reuse, R48, R83 ;  /* 0x000000302a537224 */ /* 0x040fe200078e0253 */
[----:B------:R-:W-:Y:S01]  /*32d0*/  ISETP.GE.AND P3, PT, R69, RZ, PT ;  /* 0x000000ff4500720c */ /* 0x000fe20003f66270 */
[----:B------:R-:W-:Y:S01]  /*32e0*/  IMAD.MOV R40, RZ, RZ, -R40 ;  /* 0x000000ffff287224 */ /* 0x000fe200078e0a28 */
[----:B------:R-:W-:Y:S01]  /*32f0*/  LOP3.LUT R96, R105, 0x120, RZ, 0xfc, !PT ;  /* 0x0000012069607812 */ /* 0x000fe200078efcff */
[----:B------:R-:W-:Y:S01]  /*3300*/  @!P5 IMAD.IADD R77, R77, 0x1, -R42 ;  /* 0x000000014d4dd824 */ /* 0x000fe200078e0a2a */
[----:B------:R-:W-:Y:S01]  /*3310*/  @!P6 IADD3 R73, PT, PT, R73, -R42, RZ ;  /* 0x8000002a4949e210 */ /* 0x000fe20007ffe0ff */
[C---:B------:R-:W-:Y:S01]  /*3320*/  IMAD R81, R42.reuse, R40, R81 ;  /* 0x000000282a517224 */ /* 0x040fe200078e0251 */
[----:B------:R-:W-:Y:S01]  /*3330*/  ISETP.GT.U32.AND P6, PT, R42, R79, PT ;  /* 0x0000004f2a00720c */ /* 0x000fe20003fc4070 */
[----:B------:R-:W-:Y:S01]  /*3340*/  IMAD.HI.U32 R40, R34, R87, RZ ;  /* 0x0000005722287227 */ /* 0x000fe200078e00ff */
[----:B------:R-:W-:Y:S01]  /*3350*/  ISETP.GT.U32.AND P5, PT, R42, R77, PT ;  /* 0x0000004d2a00720c */ /* 0x000fe20003fa4070 */
[----:B------:R-:W-:Y:S01]  /*3360*/  STL [R1+0x7770], R113 ;  /* 0x0077707101007387 */ /* 0x000fe20000100800 */
[C---:B------:R-:W-:Y:S01]  /*3370*/  LOP3.LUT R98, R105.reuse, 0xe0, RZ, 0xfc, !PT ;  /* 0x000000e069627812 */ /* 0x040fe200078efcff */
[----:B------:R-:W-:Y:S01]  /*3380*/  IMAD.MOV R40, RZ, RZ, -R40 ;  /* 0x000000ffff287224 */ /* 0x000fe200078e0a28 */
[C---:B------:R-:W-:Y:S01]  /*3390*/  LOP3.LUT R92, R105.reuse, 0x160, RZ, 0xfc, !PT ;  /* 0x00000160695c7812 */ /* 0x040fe200078efcff */
[----:B------:R-:W-:Y:S01]  /*33a0*/  IMAD.HI.U32 R50, R34, R85, RZ ;  /* 0x0000005522327227 */ /* 0x000fe200078e00ff */
[----:B------:R-:W-:Y:S01]  /*33b0*/  IABS R69, R98 ;  /* 0x0000006200457213 */ /* 0x000fe20000000000 */
[----:B------:R-:W-:Y:S01]  /*33c0*/  STL [R1+0x776c], R112 ;  /* 0x00776c7001007387 */ /* 0x000fe20000100800 */
[C---:B------:R-:W-:Y:S01]  /*33d0*/  LOP3.LUT R86, R105.reuse, 0x1c0, RZ, 0xfc, !PT ;  /* 0x000001c069567812 */ /* 0x040fe200078efcff */
[C---:B------:R-:W-:Y:S01]  /*33e0*/  IMAD R87, R42.reuse, R40, R87 ;  /* 0x000000282a577224 */ /* 0x040fe200078e0257 */
[----:B------:R-:W-:Y:S01]  /*33f0*/  LOP3.LUT R90, R105, 0x180, RZ, 0xfc, !PT ;  /* 0x00000180695a7812 */ /* 0x000fe200078efcff */
[----:B------:R-:W-:Y:S01]  /*3400*/  @!P6 IMAD.IADD R79, R79, 0x1, -R42 ;  /* 0x000000014f4fe824 */ /* 0x000fe200078e0a2a */
[----:B------:R-:W-:Y:S01]  /*3410*/  ISETP.GT.U32.AND P6, PT, R42, R83, PT ;  /* 0x000000532a00720c */ /* 0x000fe20003fc4070 */
[----:B------:R-:W-:Y:S01]  /*3420*/  IMAD.MOV R50, RZ, RZ, -R50 ;  /* 0x000000ffff327224 */ /* 0x000fe200078e0a32 */
[----:B------:R-:W-:Y:S01]  /*3430*/  @!P5 IADD3 R77, PT, PT, R77, -R42, RZ ;  /* 0x8000002a4d4dd210 */ /* 0x000fe20007ffe0ff */
[----:B------:R-:W-:Y:S01]  /*3440*/  VIADD R109, R82, 0x3c ;  /* 0x0000003c526d7836 */ /* 0x000fe20000000000 */
[C---:B------:R-:W-:Y:S01]  /*3450*/  ISETP.GT.U32.AND P5, PT, R42.reuse, R81, PT ;  /* 0x000000512a00720c */ /* 0x040fe20003fa4070 */
[----:B------:R-:W-:Y:S01]  /*3460*/  IMAD R85, R42, R50, R85 ;  /* 0x000000322a557224 */ /* 0x000fe200078e0255 */
[C---:B------:R-:W-:Y:S01]  /*3470*/  LOP3.LUT R88, R105.reuse, 0x1a0, RZ, 0xfc, !PT ;  /* 0x000001a069587812 */ /* 0x040fe200078efcff */
[----:B------:R-:W-:Y:S01]  /*3480*/  IMAD.HI.U32 R50, R34, R93, RZ ;  /* 0x0000005d22327227 */ /* 0x000fe200078e00ff */
[----:B------:R-:W-:Y:S01]  /*3490*/  IABS R91, R109 ;  /* 0x0000006d005b7213 */ /* 0x000fe20000000000 */
[----:B------:R-:W-:Y:S01]  /*34a0*/  STL [R1+0x7788], R111 ;  /* 0x0077886f01007387 */ /* 0x000fe20000100800 */
[----:B------:R-:W-:Y:S01]  /*34b0*/  LOP3.LUT R84, R105, 0x1e0, RZ, 0xfc, !PT ;  /* 0x000001e069547812 */ /* 0x000fe200078efcff */
[----:B------:R-:W-:-:S02]  /*34c0*/  IMAD.MOV R50, RZ, RZ, -R50 ;  /* 0x000000ffff327224 */ /* 0x000fc400078e0a32 */
[--C-:B------:R-:W-:Y:S01]  /*34d0*/  @!P6 IMAD.IADD R83, R83, 0x1, -R42.reuse ;  /* 0x000000015353e824 */ /* 0x100fe200078e0a2a */
[C---:B------:R-:W-:Y:S01]  /*34e0*/  ISETP.GT.U32.AND P6, PT, R42.reuse, R87, PT ;  /* 0x000000572a00720c */ /* 0x040fe20003fc4070 */
[----:B------:R-:W-:Y:S01]  /*34f0*/  IMAD R93, R42, R50, R93 ;  /* 0x000000322a5d7224 */ /* 0x000fe200078e025d */
[----:B------:R-:W-:Y:S01]  /*3500*/  IABS R80, R84 ;  /* 0x0000005400507213 */ /* 0x000fe20000000000 */
[----:B------:R-:W-:Y:S01]  /*3510*/  VIADD R110, R82, 0x3b ;  /* 0x0000003b526e7836 */ /* 0x000fe20000000000 */
[C---:B------:R-:W-:Y:S01]  /*3520*/  ISETP.GT.U32.AND P1, PT, R42.reuse, R83, PT ;  /* 0x000000532a00720c */ /* 0x040fe20003f24070 */
[----:B------:R-:W-:Y:S01]  /*3530*/  @!P5 IMAD.IADD R81, R81, 0x1, -R42 ;  /* 0x000000015151d824 */ /* 0x000fe200078e0a2a */
[----:B------:R-:W-:Y:S01]  /*3540*/  ISETP.GT.U32.AND P5, PT, R42, R85, PT ;  /* 0x000000552a00720c */ /* 0x000fe20003fa4070 */
[----:B------:R-:W-:Y:S01]  /*3550*/  IMAD.HI.U32 R48, R34, R91, RZ ;  /* 0x0000005b22307227 */ /* 0x000fe200078e00ff */
[----:B------:R-:W-:Y:S01]  /*3560*/  IABS R89, R110 ;  /* 0x0000006e00597213 */ /* 0x000fe20000000000 */
[----:B------:R2:W-:Y:S02]  /*3570*/  STL [R1+0x7784], R110 ;  /* 0x0077846e01007387 */ /* 0x0005e40000100800 */
[----:B------:R-:W-:-:S02]  /*3580*/  IMAD.MOV R48, RZ, RZ, -R48 ;  /* 0x000000ffff307224 */ /* 0x000fc400078e0a30 */
[----:B------:R-:W-:Y:S01]  /*3590*/  @!P6 IMAD.IADD R87, R87, 0x1, -R42 ;  /* 0x000000015757e824 */ /* 0x000fe200078e0a2a */
[----:B------:R-:W-:Y:S01]  /*35a0*/  STL [R1+0x7780], R109 ;  /* 0x0077806d01007387 */ /* 0x000fe20000100800 */
[----:B------:R-:W-:-:S03]  /*35b0*/  IMAD.HI.U32 R40, R34, R89, RZ ;  /* 0x0000005922287227 */ /* 0x000fc600078e00ff */
[----:B------:R-:W-:Y:S01]  /*35c0*/  ISETP.GT.U32.AND P6, PT, R42, R87, PT ;  /* 0x000000572a00720c */ /* 0x000fe20003fc4070 */
[--C-:B------:R-:W-:Y:S01]  /*35d0*/  @!P5 IMAD.IADD R85, R85, 0x1, -R42.reuse ;  /* 0x000000015555d824 */ /* 0x100fe200078e0a2a */
[----:B------:R-:W-:Y:S01]  /*35e0*/  IADD3 R40, PT, PT, -R40, RZ, RZ ;  /* 0x000000ff28287210 */ /* 0x000fe20007ffe1ff */
[C---:B------:R-:W-:Y:S01]  /*35f0*/  IMAD R91, R42.reuse, R48, R91 ;  /* 0x000000302a5b7224 */ /* 0x040fe200078e025b */
[----:B------:R-:W-:Y:S01]  /*3600*/  ISETP.GT.U32.AND P5, PT, R42, R79, PT ;  /* 0x0000004f2a00720c */ /* 0x000fe20003fa4070 */
[----:B------:R-:W-:Y:S01]  /*3610*/  IMAD.HI.U32 R34, R34, R95, RZ ;  /* 0x0000005f22227227 */ /* 0x000fe200078e00ff */
[----:B------:R-:W-:Y:S03]  /*3620*/  STL [R1+0x777c], R108 ;  /* 0x00777c6c01007387 */ /* 0x000fe60000100800 */
[C---:B------:R-:W-:Y:S01]  /*3630*/  IMAD R89, R42.reuse, R40, R89 ;  /* 0x000000282a597224 */ /* 0x040fe200078e0259 */
[----:B------:R-:W-:Y:S01]  /*3640*/  STL [R1+0x7778], R106 ;  /* 0x0077786a01007387 */ /* 0x000fe20000100800 */
[--C-:B------:R-:W-:Y:S01]  /*3650*/  @!P1 IMAD.IADD R83, R83, 0x1, -R42.reuse ;  /* 0x0000000153539824 */ /* 0x100fe200078e0a2a */
[C---:B------:R-:W-:Y:S01]  /*3660*/  ISETP.GT.U32.AND P1, PT, R42.reuse, R91, PT ;  /* 0x0000005b2a00720c */ /* 0x040fe20003f24070 */
[----:B------:R-:W-:Y:S01]  /*3670*/  @!P6 IMAD.IADD R87, R87, 0x1, -R42 ;  /* 0x000000015757e824 */ /* 0x000fe200078e0a2a */
[C---:B------:R-:W-:Y:S01]  /*3680*/  ISETP.GT.U32.AND P6, PT, R42.reuse, R93, PT ;  /* 0x0000005d2a00720c */ /* 0x040fe20003fc4070 */
[----:B------:R-:W-:Y:S01]  /*3690*/  IMAD.MOV R40, RZ, RZ, -R34 ;  /* 0x000000ffff287224 */ /* 0x000fe200078e0a22 */
[----:B------:R-:W-:Y:S01]  /*36a0*/  STL [R1+0x3c98], R105 ;  /* 0x003c986901007387 */ /* 0x000fe20000100800 */
[----:B------:R-:W-:Y:S01]  /*36b0*/  @!P5 IADD3 R79, PT, PT, R79, -R42, RZ ;  /* 0x8000002a4f4fd210 */ /* 0x000fe20007ffe0ff */
[--C-:B------:R-:W-:Y:S01]  /*36c0*/  @!P2 IMAD.IADD R63, R63, 0x1, -R42.reuse ;  /* 0x000000013f3fa824 */ /* 0x100fe200078e0a2a */
[C---:B------:R-:W-:Y:S01]  /*36d0*/  ISETP.GT.U32.AND P5, PT, R42.reuse, R89, PT ;  /* 0x000000592a00720c */ /* 0x040fe20003fa4070 */
[----:B------:R-:W-:Y:S01]  /*36e0*/  IMAD R95, R42, R40, R95 ;  /* 0x000000282a5f7224 */ /* 0x000fe200078e025f */
[----:B------:R-:W-:Y:S01]  /*36f0*/  ISETP.GE.AND P2, PT, R64, RZ, PT ;  /* 0x000000ff4000720c */ /* 0x000fe20003f46270 */
[----:B------:R-:W-:Y:S01]  /*3700*/  @!P0 IMAD.MOV R45, RZ, RZ, -R45 ;  /* 0x000000ffff2d8224 */ /* 0x000fe200078e0a2d */
[----:B------:R-:W-:Y:S01]  /*3710*/  ISETP.GE.AND P0, PT, R68, RZ, PT ;  /* 0x000000ff4400720c */ /* 0x000fe20003f06270 */
[----:B------:R-:W-:Y:S01]  /*3720*/  IMAD.HI.U32 R50, R26, R67, RZ ;  /* 0x000000431a327227 */ /* 0x000fe200078e00ff */
[----:B------:R-:W-:Y:S01]  /*3730*/  IABS R68, R100 ;  /* 0x0000006400447213 */ /* 0x000fe20000000000 */
[----:B------:R-:W-:Y:S01]  /*3740*/  STL [R1+0x3ca4], R104 ;  /* 0x003ca46801007387 */ /* 0x000fe20000100800 */
[----:B------:R-:W-:Y:S01]  /*3750*/  IABS R64, R103 ;  /* 0x0000006700407213 */ /* 0x000fe20000000000 */
[----:B------:R-:W-:-:S02]  /*3760*/  @!P6 IMAD.IADD R93, R93, 0x1, -R42 ;  /* 0x000000015d5de824 */ /* 0x000fc400078e0a2a */
[--C-:B------:R-:W-:Y:S01]  /*3770*/  @!P1 IMAD.IADD R91, R91, 0x1, -R42.reuse ;  /* 0x000000015b5b9824 */ /* 0x100fe200078e0a2a */
[----:B------:R-:W-:Y:S01]  /*3780*/  STL [R1+0x3ca0], R103 ;  /* 0x003ca06701007387 */ /* 0x000fe20000100800 */
[----:B------:R-:W-:Y:S01]  /*3790*/  @!P5 IMAD.IADD R89, R89, 0x1, -R42 ;  /* 0x000000015959d824 */ /* 0x000fe200078e0a2a */
[C---:B------:R-:W-:Y:S01]  /*37a0*/  ISETP.GT.U32.AND P6, PT, R42.reuse, R93, PT ;  /* 0x0000005d2a00720c */ /* 0x040fe20003fc4070 */
[----:B------:R-:W-:Y:S01]  /*37b0*/  @!P2 IMAD.MOV R49, RZ, RZ, -R49 ;  /* 0x000000ffff31a224 */ /* 0x000fe200078e0a31 */
[C---:B------:R-:W-:Y:S01]  /*37c0*/  ISETP.GT.U32.AND P1, PT, R42.reuse, R91, PT ;  /* 0x0000005b2a00720c */ /* 0x040fe20003f24070 */
[----:B------:R-:W-:Y:S01]  /*37d0*/  @!P0 IMAD.MOV R51, RZ, RZ, -R51 ;  /* 0x000000ffff338224 */ /* 0x000fe200078e0a33 */
[----:B------:R-:W-:Y:S01]  /*37e0*/  ISETP.GT.U32.AND P2, PT, R42, R81, PT ;  /* 0x000000512a00720c */ /* 0x000fe20003f44070 */
[----:B------:R-:W-:Y:S01]  /*37f0*/  IMAD.HI.U32 R40, R26, R64, RZ ;  /* 0x000000401a287227 */ /* 0x000fe200078e00ff */
[C---:B------:R-:W-:Y:S01]  /*3800*/  ISETP.GT.U32.AND P0, PT, R42.reuse, R85, PT ;  /* 0x000000552a00720c */ /* 0x040fe20003f04070 */
[----:B------:R-:W-:Y:S01]  /*3810*/  STL [R1+0x3c9c], R102 ;  /* 0x003c9c6601007387 */ /* 0x000fe20000100800 */
[----:B------:R-:W-:Y:S01]  /*3820*/  ISETP.GT.U32.AND P5, PT, R42, R89, PT ;  /* 0x000000592a00720c */ /* 0x000fe20003fa4070 */
[----:B------:R-:W-:-:S02]  /*3830*/  IMAD.MOV R50, RZ, RZ, -R50 ;  /* 0x000000ffff327224 */ /* 0x000fc400078e0a32 */
[--C-:B------:R-:W-:Y:S01]  /*3840*/  @!P4 IMAD.IADD R75, R75, 0x1, -R42.reuse ;  /* 0x000000014b4bc824 */ /* 0x100fe200078e0a2a */
[----:B------:R-:W-:Y:S01]  /*3850*/  ISETP.GE.AND P4, PT, R70, RZ, PT ;  /* 0x000000ff4600720c */ /* 0x000fe20003f86270 */
[----:B------:R-:W-:Y:S01]  /*3860*/  IMAD.HI.U32 R34, R26, R38, RZ ;  /* 0x000000261a227227 */ /* 0x000fe200078e00ff */
[----:B------:R-:W-:Y:S01]  /*3870*/  @!P6 IADD3 R93, PT, PT, R93, -R42, RZ ;  /* 0x8000002a5d5de210 */ /* 0x000fe20007ffe0ff */
[----:B------:R-:W-:Y:S01]  /*3880*/  STL [R1+0x3cbc], R101 ;  /* 0x003cbc6501007387 */ /* 0x000fe20000100800 */
[----:B------:R-:W-:Y:S01]  /*3890*/  ISETP.GT.U32.AND P6, PT, R42, R95, PT ;  /* 0x0000005f2a00720c */ /* 0x000fe20003fc4070 */
[----:B------:R-:W-:Y:S01]  /*38a0*/  @!P1 IMAD.IADD R91, R91, 0x1, -R42 ;  /* 0x000000015b5b9824 */ /* 0x000fe200078e0a2a */
[----:B------:R-:W-:Y:S01]  /*38b0*/  ISETP.GE.AND P1, PT, R54, RZ, PT ;  /* 0x000000ff3600720c */ /* 0x000fe20003f26270 */
[----:B------:R-:W-:Y:S01]  /*38c0*/  IMAD.HI.U32 R54, R26, R68, RZ ;  /* 0x000000441a367227 */ /* 0x000fe200078e00ff */
[----:B------:R-:W-:Y:S01]  /*38d0*/  IABS R70, R97 ;  /* 0x0000006100467213 */ /* 0x000fe20000000000 */
[----:B------:R-:W-:Y:S01]  /*38e0*/  STL [R1+0x3cb8], R100 ;  /* 0x003cb86401007387 */ /* 0x000fe20000100800 */
[----:B------:R-:W-:Y:S01]  /*38f0*/  @!P5 IADD3 R89, PT, PT, R89, -R42, RZ ;  /* 0x8000002a5959d210 */ /* 0x000fe20007ffe0ff */
[----:B------:R-:W-:Y:S01]  /*3900*/  IMAD.MOV R54, RZ, RZ, -R54 ;  /* 0x000000ffff367224 */ /* 0x000fe200078e0a36 */
[----:B------:R-:W-:Y:S01]  /*3910*/  ISETP.GE.AND P5, PT, R78, RZ, PT ;  /* 0x000000ff4e00720c */ /* 0x000fe20003fa6270 */
[--C-:B------:R-:W-:Y:S01]  /*3920*/  @!P2 IMAD.IADD R81, R81, 0x1, -R42.reuse ;  /* 0x000000015151a824 */ /* 0x100fe200078e0a2a */
[----:B------:R-:W-:Y:S01]  /*3930*/  ISETP.GE.AND P2, PT, R71, RZ, PT ;  /* 0x000000ff4700720c */ /* 0x000fe20003f46270 */
[--C-:B------:R-:W-:Y:S01]  /*3940*/  @!P0 IMAD.IADD R85, R85, 0x1, -R42.reuse ;  /* 0x0000000155558824 */ /* 0x100fe200078e0a2a */
[----:B------:R-:W-:Y:S01]  /*3950*/  ISETP.GE.AND P0, PT, R72, RZ, PT ;  /* 0x000000ff4800720c */ /* 0x000fe20003f06270 */
[----:B------:R-:W-:Y:S01]  /*3960*/  @!P6 IMAD.IADD R95, R95, 0x1, -R42 ;  /* 0x000000015f5fe824 */ /* 0x000fe200078e0a2a */
[----:B------:R-:W-:Y:S01]  /*3970*/  IABS R72, R94 ;  /* 0x0000005e00487213 */ /* 0x000fe20000000000 */
[----:B------:R-:W-:Y:S01]  /*3980*/  IMAD.MOV R40, RZ, RZ, -R40 ;  /* 0x000000ffff287224 */ /* 0x000fe200078e0a28 */
[----:B------:R-:W-:Y:S01]  /*3990*/  IABS R71, R96 ;  /* 0x0000006000477213 */ /* 0x000fe20000000000 */
[----:B------:R-:W-:Y:S01]  /*39a0*/  IMAD.MOV R34, RZ, RZ, -R34 ;  /* 0x000000ffff227224 */ /* 0x000fe200078e0a22 */
[----:B------:R-:W-:Y:S01]  /*39b0*/  ISETP.GT.U32.AND P6, PT, R42, R95, PT ;  /* 0x0000005f2a00720c */ /* 0x000fe20003fc4070 */
[----:B------:R-:W-:Y:S01]  /*39c0*/  IMAD.HI.U32 R48, R26, R66, RZ ;  /* 0x000000421a307227 */ /* 0x000fe200078e00ff */
[----:B------:R-:W-:Y:S01]  /*39d0*/  IABS R78, R86 ;  /* 0x00000056004e7213 */ /* 0x000fe20000000000 */
[----:B------:R-:W-:Y:S02]  /*39e0*/  STL [R1+0x3cb4], R99 ;  /* 0x003cb46301007387 */ /* 0x000fe40000100800 */
[C---:B------:R-:W-:Y:S01]  /*39f0*/  IMAD R40, R7.reuse, R40, R64 ;  /* 0x0000002807287224 */ /* 0x040fe200078e0240 */
[----:B------:R-:W-:Y:S01]  /*3a00*/  IADD3 R48, PT, PT, -R48, RZ, RZ ;  /* 0x000000ff30307210 */ /* 0x000fe20007ffe1ff */
[----:B------:R-:W-:Y:S01]  /*3a10*/  IMAD.HI.U32 R64, R26, R70, RZ ;  /* 0x000000461a407227 */ /* 0x000fe200078e00ff */
[----:B------:R-:W-:Y:S03]  /*3a20*/  STL [R1+0x3cb0], R98 ;  /* 0x003cb06201007387 */ /* 0x000fe60000100800 */
[----:B------:R-:W-:Y:S01]  /*3a30*/  IMAD R34, R7, R34, R38 ;  /* 0x0000002207227224 */ /* 0x000fe200078e0226 */
[----:B------:R-:W-:Y:S01]  /*3a40*/  STL [R1+0x3cac], R97 ;  /* 0x003cac6101007387 */ /* 0x000fe20000100800 */
[----:B------:R-:W-:-:S02]  /*3a50*/  @!P6 IMAD.IADD R95, R95, 0x1, -R42 ;  /* 0x000000015f5fe824 */ /* 0x000fc400078e0a2a */
[C---:B------:R-:W-:Y:S01]  /*3a60*/  IMAD R42, R7.reuse, R50, R67 ;  /* 0x00000032072a7224 */ /* 0x040fe200078e0243 */
[----:B------:R-:W-:Y:S01]  /*3a70*/  STL [R1+0x3ca8], R96 ;  /* 0x003ca86001007387 */ /* 0x000fe20000100800 */
[----:B------:R-:W-:Y:S01]  /*3a80*/  IMAD R50, R7, R54, R68 ;  /* 0x0000003607327224 */ /* 0x000fe200078e0244 */
[----:B------:R-:W-:Y:S01]  /*3a90*/  IABS R68, R99 ;  /* 0x0000006300447213 */ /* 0x000fe20000000000 */
[C---:B------:R-:W-:Y:S01]  /*3aa0*/  IMAD.HI.U32 R38, R26.reuse, R62, RZ ;  /* 0x0000003e1a267227 */ /* 0x040fe200078e00ff */
[----:B------:R-:W-:Y:S03]  /*3ab0*/  STL [R1+0x3cc0], R94 ;  /* 0x003cc05e01007387 */ /* 0x000fe60000100800 */
[C---:B------:R-:W-:Y:S01]  /*3ac0*/  IMAD.HI.U32 R54, R26.reuse, R68, RZ ;  /* 0x000000441a367227 */ /* 0x040fe200078e00ff */
[----:B------:R-:W-:Y:S03]  /*3ad0*/  STL [R1+0x3cc8], R92 ;  /* 0x003cc85c01007387 */ /* 0x000fe60000100800 */
[----:B------:R-:W-:Y:S01]  /*3ae0*/  IMAD.HI.U32 R67, R26, R72, RZ ;  /* 0x000000481a437227 */ /* 0x000fe200078e00ff */
[----:B------:R-:W-:Y:S01]  /*3af0*/  IADD3 R54, PT, PT, -R54, RZ, RZ ;  /* 0x000000ff36367210 */ /* 0x000fe20007ffe1ff */
[----:B------:R-:W-:Y:S02]  /*3b00*/  STL [R1+0x3cc4], R90 ;  /* 0x003cc45a01007387 */ /* 0x000fe40000100800 */
[----:B------:R-:W-:Y:S01]  /*3b10*/  IMAD.MOV R64, RZ, RZ, -R64 ;  /* 0x000000ffff407224 */ /* 0x000fe200078e0a40 */
[----:B------:R-:W-:Y:S01]  /*3b20*/  IADD3 R67, PT, PT, -R67, RZ, RZ ;  /* 0x000000ff43437210 */ /* 0x000fe20007ffe1ff */
[----:B------:R-:W-:Y:S01]  /*3b30*/  IMAD.MOV R38, RZ, RZ, -R38 ;  /* 0x000000ffff267224 */ /* 0x000fe200078e0a26 */
[----:B------:R-:W-:Y:S01]  /*3b40*/  STL [R1+0x3ccc], R88 ;  /* 0x003ccc5801007387 */ /* 0x000fe20000100800 */
[----:B------:R-:W-:-:S02]  /*3b50*/  IMAD R48, R7, R48, R66 ;  /* 0x0000003007307224 */ /* 0x000fc400078e0242 */
[C---:B------:R-:W-:Y:S01]  /*3b60*/  IMAD R64, R7.reuse, R64, R70 ;  /* 0x0000004007407224 */ /* 0x040fe200078e0246 */
[----:B------:R-:W-:Y:S01]  /*3b70*/  IABS R70, R92 ;  /* 0x0000005c00467213 */ /* 0x000fe20000000000 */
[----:B------:R-:W-:Y:S01]  /*3b80*/  IMAD.HI.U32 R66, R26, R71, RZ ;  /* 0x000000471a427227 */ /* 0x000fe200078e00ff */
[----:B------:R-:W-:Y:S03]  /*3b90*/  STL [R1+0x3cd0], R86 ;  /* 0x003cd05601007387 */ /* 0x000fe60000100800 */
[----:B------:R-:W-:Y:S01]  /*3ba0*/  IMAD R38, R7, R38, R62 ;  /* 0x0000002607267224 */ /* 0x000fe200078e023e */
[----:B------:R-:W-:Y:S01]  /*3bb0*/  STL [R1+0x3cd4], R84 ;  /* 0x003cd45401007387 */ /* 0x000fe20000100800 */
[----:B------:R-:W-:Y:S01]  /*3bc0*/  @!P3 IMAD.MOV R58, RZ, RZ, -R58 ;  /* 0x000000ffff3ab224 */ /* 0x000fe200078e0a3a */
[----:B------:R-:W-:Y:S01]  /*3bd0*/  ISETP.GE.AND P3, PT, R74, RZ, PT ;  /* 0x000000ff4a00720c */ /* 0x000fe20003f66270 */
[----:B------:R-:W-:Y:S01]  /*3be0*/  IMAD.HI.U32 R62, R26, R69, RZ ;  /* 0x000000451a3e7227 */ /* 0x000fe200078e00ff */
[----:B------:R-:W-:-:S02]  /*3bf0*/  IABS R74, R90 ;  /* 0x0000005a004a7213 */ /* 0x000fc40000000000 */
[C---:B------:R-:W-:Y:S01]  /*3c00*/  ISETP.GT.U32.AND P6, PT, R7.reuse, R38, PT ;  /* 0x000000260700720c */ /* 0x040fe20003fc4070 */
[C---:B------:R-:W-:Y:S02]  /*3c10*/  IMAD R54, R7.reuse, R54, R68 ;  /* 0x0000003607367224 */ /* 0x040fe400078e0244 */
[----:B------:R-:W-:Y:S02]  /*3c20*/  IMAD.MOV R66, RZ, RZ, -R66 ;  /* 0x000000ffff427224 */ /* 0x000fe400078e0a42 */
[----:B------:R-:W-:Y:S02]  /*3c30*/  IMAD R68, R7, R67, R72 ;  /* 0x0000004307447224 */ /* 0x000fe400078e0248 */
[----:B------:R-:W-:Y:S01]  /*3c40*/  @!P4 IMAD.MOV R60, RZ, RZ, -R60 ;  /* 0x000000ffff3cc224 */ /* 0x000fe200078e0a3c */
[----:B------:R-:W-:Y:S01]  /*3c50*/  ISETP.GE.AND P4, PT, R76, RZ, PT ;  /* 0x000000ff4c00720c */ /* 0x000fe20003f86270 */
[----:B------:R-:W-:Y:S01]  /*3c60*/  IMAD.HI.U32 R67, R26, R70, RZ ;  /* 0x000000461a437227 */ /* 0x000fe200078e00ff */
[----:B------:R-:W-:-:S02]  /*3c70*/  IABS R76, R88 ;  /* 0x00000058004c7213 */ /* 0x000fc40000000000 */
[----:B------:R-:W-:Y:S01]  /*3c80*/  @!P3 IADD3 R59, PT, PT, -R59, RZ, RZ ;  /* 0x000000ff3b3bb210 */ /* 0x000fe20007ffe1ff */
[----:B------:R-:W-:Y:S01]  /*3c90*/  IMAD.MOV R62, RZ, RZ, -R62 ;  /* 0x000000ffff3e7224 */ /* 0x000fe200078e0a3e */
[----:B------:R-:W-:Y:S01]  /*3ca0*/  ISETP.GE.AND P3, PT, R117, RZ, PT ;  /* 0x000000ff7500720c */ /* 0x000fe20003f66270 */
[----:B------:R-:W-:Y:S02]  /*3cb0*/  IMAD R66, R7, R66, R71 ;  /* 0x0000004207427224 */ /* 0x000fe400078e0247 */
[----:B------:R-:W-:Y:S02]  /*3cc0*/  IMAD.MOV R72, RZ, RZ, -R67 ;  /* 0x000000ffff487224 */ /* 0x000fe400078e0a43 */
[----:B------:R-:W-:-:S04]  /*3cd0*/  IMAD.HI.U32 R71, R26, R78, RZ ;  /* 0x0000004e1a477227 */ /* 0x000fc800078e00ff */
[----:B------:R-:W-:Y:S01]  /*3ce0*/  IMAD.HI.U32 R67, R26, R74, RZ ;  /* 0x0000004a1a437227 */ /* 0x000fe200078e00ff */
[----:B------:R-:W-:-:S03]  /*3cf0*/  IADD3 R71, PT, PT, -R71, RZ, RZ ;  /* 0x000000ff47477210 */ /* 0x000fc60007ffe1ff */
[----:B------:R-:W-:Y:S02]  /*3d00*/  IMAD R62, R7, R62, R69 ;  /* 0x0000003e073e7224 */ /* 0x000fe400078e0245 */
[----:B------:R-:W-:-:S04]  /*3d10*/  IMAD.HI.U32 R69, R26, R76, RZ ;  /* 0x0000004c1a457227 */ /* 0x000fc800078e00ff */
[----:B------:R-:W-:-:S04]  /*3d20*/  IMAD.HI.U32 R26, R26, R80, RZ ;  /* 0x000000501a1a7227 */ /* 0x000fc800078e00ff */
[----:B------:R-:W-:Y:S02]  /*3d30*/  IMAD.MOV R67, RZ, RZ, -R67 ;  /* 0x000000ffff437224 */ /* 0x000fe400078e0a43 */
[----:B---3--:R-:W-:Y:S02]  /*3d40*/  IMAD.MOV R82, RZ, RZ, -R26 ;  /* 0x000000ffff527224 */ /* 0x008fe400078e0a1a */
[C---:B------:R-:W-:Y:S02]  /*3d50*/  IMAD R26, R7.reuse, R67, R74 ;  /* 0x00000043071a7224 */ /* 0x040fe400078e024a */
[----:B------:R-:W-:Y:S01]  /*3d60*/  IMAD R74, R7, R71, R78 ;  /* 0x00000047074a7224 */ /* 0x000fe200078e024e */
[----:B------:R-:W-:Y:S01]  /*3d70*/  LOP3.LUT R78, RZ, R3, RZ, 0x33, !PT ;  /* 0x00000003ff4e7212 */ /* 0x000fe200078e33ff */
[----:B------:R-:W-:Y:S01]  /*3d80*/  @!P2 IMAD.MOV R53, RZ, RZ, -R53 ;  /* 0x000000ffff35a224 */ /* 0x000fe200078e0a35 */
[----:B------:R-:W-:Y:S01]  /*3d90*/  ISETP.NE.AND P2, PT, R3, RZ, PT ;  /* 0x000000ff0300720c */ /* 0x000fe20003f45270 */
[----:B------:R-:W-:Y:S01]  /*3da0*/  @!P5 IMAD.MOV R63, RZ, RZ, -R63 ;  /* 0x000000ffff3fd224 */ /* 0x000fe200078e0a3f */
[----:B------:R-:W-:Y:S01]  /*3db0*/  ISETP.GE.AND P5, PT, R115, RZ, PT ;  /* 0x000000ff7300720c */ /* 0x000fe20003fa6270 */
[----:B------:R-:W-:Y:S01]  /*3dc0*/  @!P0 IMAD.MOV R55, RZ, RZ, -R55 ;  /* 0x000000ffff378224 */ /* 0x000fe200078e0a37 */
[C---:B------:R-:W-:Y:S01]  /*3dd0*/  SEL R3, R78.reuse, R56, !P2 ;  /* 0x000000384e037207 */ /* 0x040fe20005000000 */
[----:B------:R-:W-:Y:S01]  /*3de0*/  @!P1 IMAD.MOV R65, RZ, RZ, -R65 ;  /* 0x000000ffff419224 */ /* 0x000fe200078e0a41 */
[----:B------:R-:W-:Y:S01]  /*3df0*/  SEL R5, R78, R5, !P2 ;  /* 0x000000054e057207 */ /* 0x000fe20005000000 */
[----:B------:R-:W-:Y:S01]  /*3e00*/  @!P3 IMAD.MOV R75, RZ, RZ, -R75 ;  /* 0x000000ffff4bb224 */ /* 0x000fe200078e0a4b */
[----:B------:R-:W-:Y:S01]  /*3e10*/  ISETP.GE.AND P0, PT, R118, RZ, PT ;  /* 0x000000ff7600720c */ /* 0x000fe20003f06270 */
[----:B------:R3:W-:Y:S01]  /*3e20*/  STL [R1+0x3e88], R3 ;  /* 0x003e880301007387 */ /* 0x0007e20000100800 */
[----:B------:R-:W-:Y:S01]  /*3e30*/  ISETP.GE.AND P1, PT, R114, RZ, PT ;  /* 0x000000ff7200720c */ /* 0x000fe20003f26270 */
[----:B------:R-:W-:Y:S01]  /*3e40*/  @!P4 IMAD.MOV R61, RZ, RZ, -R61 ;  /* 0x000000ffff3dc224 */ /* 0x000fe200078e0a3d */
[----:B------:R-:W-:Y:S01]  /*3e50*/  ISETP.GE.AND P3, PT, R112, RZ, PT ;  /* 0x000000ff7000720c */ /* 0x000fe20003f66270 */
[----:B------:R-:W-:Y:S01]  /*3e60*/  STL [R1+0x3e8c], R5 ;  /* 0x003e8c0501007387 */ /* 0x000fe20000100800 */
[----:B------:R-:W-:Y:S01]  /*3e70*/  ISETP.GE.AND P4, PT, R116, RZ, PT ;  /* 0x000000ff7400720c */ /* 0x000fe20003f86270 */
[----:B------:R-:W-:Y:S01]  /*3e80*/  @!P5 IMAD.MOV R79, RZ, RZ, -R79 ;  /* 0x000000ffff4fd224 */ /* 0x000fe200078e0a4f */
[----:B------:R-:W-:Y:S01]  /*3e90*/  ISETP.GE.AND P5, PT, R110, RZ, PT ;  /* 0x000000ff6e00720c */ /* 0x000fe20003fa6270 */
[----:B------:R-:W-:Y:S01]  /*3ea0*/  IMAD.MOV R69, RZ, RZ, -R69 ;  /* 0x000000ffff457224 */ /* 0x000fe200078e0a45 */
[----:B--2---:R-:W2:Y:S01]  /*3eb0*/  LDC R110, c[0x0][0x3ac] ;  /* 0x0000eb00ff6e7b82 */ /* 0x004ea20000000800 */
[C---:B---3--:R-:W-:Y:S01]  /*3ec0*/  SEL R3, R78.reuse, R0, !P2 ;  /* 0x000000004e037207 */ /* 0x048fe20005000000 */
[C---:B------:R-:W-:Y:S01]  /*3ed0*/  IMAD R70, R7.reuse, R72, R70 ;  /* 0x0000004807467224 */ /* 0x040fe200078e0246 */
[C---:B------:R-:W-:Y:S01]  /*3ee0*/  SEL R0, R78.reuse, R4, !P2 ;  /* 0x000000044e007207 */ /* 0x040fe20005000000 */
[----:B------:R-:W-:Y:S01]  /*3ef0*/  IMAD R72, R7, R69, R76 ;  /* 0x0000004507487224 */ /* 0x000fe200078e024c */
[C---:B------:R-:W-:Y:S01]  /*3f00*/  SEL R4, R78.reuse, R6, !P2 ;  /* 0x000000064e047207 */ /* 0x040fe20005000000 */
[----:B------:R3:W-:Y:S01]  /*3f10*/  STL [R1+0x3e90], R3 ;  /* 0x003e900301007387 */ /* 0x0007e20000100800 */
[----:B------:R-:W-:Y:S01]  /*3f20*/  @!P0 IADD3 R73, PT, PT, -R73, RZ, RZ ;  /* 0x000000ff49498210 */ /* 0x000fe20007ffe1ff */
[----:B------:R-:W-:Y:S01]  /*3f30*/  @!P3 IMAD.MOV R85, RZ, RZ, -R85 ;  /* 0x000000ffff55b224 */ /* 0x000fe200078e0a55 */
[----:B------:R-:W-:Y:S01]  /*3f40*/  ISETP.GE.AND P0, PT, R113, RZ, PT ;  /* 0x000000ff7100720c */ /* 0x000fe20003f06270 */
[----:B------:R4:W-:Y:S01]  /*3f50*/  STL [R1+0x3e94], R0 ;  /* 0x003e940001007387 */ /* 0x0009e20000100800 */
[----:B------:R-:W-:Y:S01]  /*3f60*/  @!P1 IADD3 R81, PT, PT, -R81, RZ, RZ ;  /* 0x000000ff51519210 */ /* 0x000fe20007ffe1ff */
[----:B------:R-:W-:Y:S01]  /*3f70*/  @!P4 IMAD.MOV R77, RZ, RZ, -R77 ;  /* 0x000000ffff4dc224 */ /* 0x000fe200078e0a4d */
[----:B------:R-:W-:Y:S01]  /*3f80*/  ISETP.GE.AND P1, PT, R109, RZ, PT ;  /* 0x000000ff6d00720c */ /* 0x000fe20003f26270 */
[----:B------:R1:W-:Y:S01]  /*3f90*/  STL [R1+0x3e98], R4 ;  /* 0x003e980401007387 */ /* 0x0003e20000100800 */
[----:B------:R-:W-:Y:S01]  /*3fa0*/  @!P5 IADD3 R89, PT, PT, -R89, RZ, RZ ;  /* 0x000000ff5959d210 */ /* 0x000fe20007ffe1ff */
[C---:B------:R-:W-:Y:S01]  /*3fb0*/  IMAD R76, R7.reuse, R82, R80 ;  /* 0x00000052074c7224 */ /* 0x040fe200078e0250 */
[----:B---3--:R-:W-:Y:S01]  /*3fc0*/  SEL R3, R78, R8, !P2 ;  /* 0x000000084e037207 */ /* 0x008fe20005000000 */
[----:B------:R-:W-:Y:S01]  /*3fd0*/  @!P6 IMAD.IADD R38, R38, 0x1, -R7 ;  /* 0x000000012626e824 */ /* 0x000fe200078e0a07 */
[----:B------:R-:W-:Y:S01]  /*3fe0*/  ISETP.GT.U32.AND P5, PT, R7, R34, PT ;  /* 0x000000220700720c */ /* 0x000fe20003fa4070 */
[----:B------:R-:W-:Y:S01]  /*3ff0*/  IMAD.U32 R8, RZ, RZ, UR5 ;  /* 0x00000005ff087e24 */ /* 0x000fe2000f8e00ff */
[C---:B----4-:R-:W-:Y:S01]  /*4000*/  SEL R0, R78.reuse, R9, !P2 ;  /* 0x000000094e007207 */ /* 0x050fe20005000000 */
[----:B------:R3:W-:Y:S01]  /*4010*/  STL [R1+0x3e9c], R3 ;  /* 0x003e9c0301007387 */ /* 0x0007e20000100800 */
[----:B------:R-:W-:Y:S01]  /*4020*/  @!P0 IMAD.MOV R83, RZ, RZ, -R83 ;  /* 0x000000ffff538224 */ /* 0x000fe200078e0a53 */
[----:B-1----:R-:W-:Y:S01]  /*4030*/  SEL R4, R78, R10, !P2 ;  /* 0x0000000a4e047207 */ /* 0x002fe20005000000 */
[----:B------:R-:W-:Y:S01]  /*4040*/  IMAD.U32 R10, RZ, RZ, UR4 ;  /* 0x00000004ff0a7e24 */ /* 0x000fe2000f8e00ff */
[----:B------:R1:W-:Y:S01]  /*4050*/  STL [R1+0x3ea0], R0 ;  /* 0x003ea00001007387 */ /* 0x0003e20000100800 */
[----:B------:R-:W-:Y:S01]  /*4060*/  ISETP.GE.AND P0, PT, R108, RZ, PT ;  /* 0x000000ff6c00720c */ /* 0x000fe20003f06270 */
[----:B------:R-:W-:Y:S01]  /*4070*/  @!P1 IMAD.MOV R91, RZ, RZ, -R91 ;  /* 0x000000ffff5b9224 */ /* 0x000fe200078e0a5b */
[----:B------:R-:W-:Y:S01]  /*4080*/  ISETP.GE.AND P3, PT, R107, RZ, PT ;  /* 0x000000ff6b00720c */ /* 0x000fe20003f66270 */
[----:B------:R4:W-:Y:S01]  /*4090*/  STL [R1+0x3ea4], R4 ;  /* 0x003ea40401007387 */ /* 0x0009e20000100800 */
[----:B------:R-:W-:Y:S01]  /*40a0*/  ISETP.GE.AND P4, PT, R111, RZ, PT ;  /* 0x000000ff6f00720c */ /* 0x000fe20003f86270 */
[----:B------:R-:W-:Y:S01]  /*40b0*/  @!P5 IMAD.IADD R34, R34, 0x1, -R7 ;  /* 0x000000012222d824 */ /* 0x000fe200078e0a07 */
[C---:B---3--:R-:W-:Y:S01]  /*40c0*/  SEL R3, R78.reuse, R11, !P2 ;  /* 0x0000000b4e037207 */ /* 0x048fe20005000000 */
[----:B------:R-:W3:Y:S01]  /*40d0*/  LDCU UR4, c[0x0][0x3a0] ;  /* 0x00007400ff0477ac */ /* 0x000ee20008000800 */
[C---:B------:R-:W-:Y:S01]  /*40e0*/  ISETP.GT.U32.AND P1, PT, R7.reuse, R40, PT ;  /* 0x000000280700720c */ /* 0x040fe20003f24070 */
[----:B------:R-:W2:Y:S01]  /*40f0*/  LDC R107, c[0x0][0x3a0] ;  /* 0x0000e800ff6b7b82 */ /* 0x000ea20000000800 */
[C---:B-1----:R-:W-:Y:S01]  /*4100*/  SEL R0, R78.reuse, R12, !P2 ;  /* 0x0000000c4e007207 */ /* 0x042fe20005000000 */
[----:B------:R1:W-:Y:S01]  /*4110*/  STL [R1+0x3ea8], R3 ;  /* 0x003ea80301007387 */ /* 0x0003e20000100800 */
[C---:B------:R-:W-:Y:S01]  /*4120*/  ISETP.GT.U32.AND P6, PT, R7.reuse, R34, PT ;  /* 0x000000220700720c */ /* 0x040fe20003fc4070 */
[----:B------:R-:W-:Y:S01]  /*4130*/  @!P0 IMAD.MOV R93, RZ, RZ, -R93 ;  /* 0x000000ffff5d8224 */ /* 0x000fe200078e0a5d */
[C---:B----4-:R-:W-:Y:S01]  /*4140*/  SEL R4, R78.reuse, R13, !P2 ;  /* 0x0000000d4e047207 */ /* 0x050fe20005000000 */
[----:B------:R4:W-:Y:S01]  /*4150*/  STL [R1+0x3eac], R0 ;  /* 0x003eac0001007387 */ /* 0x0009e20000100800 */
[C---:B------:R-:W-:Y:S01]  /*4160*/  ISETP.GT.U32.AND P0, PT, R7.reuse, R48, PT ;  /* 0x000000300700720c */ /* 0x040fe20003f04070 */
[----:B------:R-:W-:Y:S01]  /*4170*/  @!P3 IMAD.MOV R57, RZ, RZ, -R57 ;  /* 0x000000ffff39b224 */ /* 0x000fe200078e0a39 */
[C---:B------:R-:W-:Y:S01]  /*4180*/  ISETP.GT.U32.AND P3, PT, R7.reuse, R76, PT ;  /* 0x0000004c0700720c */ /* 0x040fe20003f64070 */
[----:B------:R3:W-:Y:S01]  /*4190*/  STL [R1+0x3eb0], R4 ;  /* 0x003eb00401007387 */ /* 0x0007e20000100800 */
[----:B------:R-:W-:Y:S01]  /*41a0*/  @!P4 IMAD.MOV R87, RZ, RZ, -R87 ;  /* 0x000000ffff57c224 */ /* 0x000fe200078e0a57 */
[----:B-1----:R-:W-:Y:S01]  /*41b0*/  SEL R3, R78, R14, !P2 ;  /* 0x0000000e4e037207 */ /* 0x002fe20005000000 */
[----:B------:R-:W1:Y:S01]  /*41c0*/  LDC R108, c[0x0][0x3a0] ;  /* 0x0000e800ff6c7b82 */ /* 0x000e620000000800 */
[----:B------:R-:W-:Y:S01]  /*41d0*/  ISETP.GE.AND P4, PT, R106, RZ, PT ;  /* 0x000000ff6a00720c */ /* 0x000fe20003f86270 */
[----:B------:R-:W-:Y:S01]  /*41e0*/  IMAD R112, R232, 0x5e, RZ ;  /* 0x0000005ee8707824 */ /* 0x000fe200078e02ff */
[----:B----4-:R-:W-:Y:S01]  /*41f0*/  SEL R0, R78, R15, !P2 ;  /* 0x0000000f4e007207 */ /* 0x010fe20005000000 */
[----:B------:R4:W-:Y:S01]  /*4200*/  STL [R1+0x3eb4], R3 ;  /* 0x003eb40301007387 */ /* 0x0009e20000100800 */
[----:B------:R-:W-:Y:S01]  /*4210*/  @!P1 IADD3 R40, PT, PT, R40, -R7, RZ ;  /* 0x8000000728289210 */ /* 0x000fe20007ffe0ff */
[--C-:B------:R-:W-:Y:S01]  /*4220*/  @!P6 IMAD.IADD R34, R34, 0x1, -R7.reuse ;  /* 0x000000012222e824 */ /* 0x100fe200078e0a07 */
[----:B---3--:R-:W-:Y:S01]  /*4230*/  SEL R4, R78, R17, !P2 ;  /* 0x000000114e047207 */ /* 0x008fe20005000000 */
[----:B------:R3:W-:Y:S01]  /*4240*/  STL [R1+0x3eb8], R0 ;  /* 0x003eb80001007387 */ /* 0x0007e20000100800 */
[--C-:B------:R-:W-:Y:S01]  /*4250*/  @!P0 IMAD.IADD R48, R48, 0x1, -R7.reuse ;  /* 0x0000000130308824 */ /* 0x100fe200078e0a07 */
[C---:B------:R-:W-:Y:S01]  /*4260*/  ISETP.GT.U32.AND P5, PT, R7.reuse, R38, PT ;  /* 0x000000260700720c */ /* 0x040fe20003fa4070 */
[----:B------:R-:W-:Y:S01]  /*4270*/  @!P3 IMAD.IADD R76, R76, 0x1, -R7 ;  /* 0x000000014c4cb824 */ /* 0x000fe200078e0a07 */
[----:B------:R5:W-:Y:S01]  /*4280*/  STL [R1+0x3ebc], R4 ;  /* 0x003ebc0401007387 */ /* 0x000be20000100800 */
[----:B------:R-:W-:Y:S01]  /*4290*/  ISETP.GT.U32.AND P0, PT, R7, R40, PT ;  /* 0x000000280700720c */ /* 0x000fe20003f04070 */
[----:B------:R-:W1:Y:S01]  /*42a0*/  LDC R106, c[0x0][0x3a0] ;  /* 0x0000e800ff6a7b82 */ /* 0x000e620000000800 */
[----:B----4-:R-:W-:-:S02]  /*42b0*/  SEL R3, R78, R18, !P2 ;  /* 0x000000124e037207 */ /* 0x010fc40005000000 */
[----:B------:R-:W-:Y:S02]  /*42c0*/  ISETP.GT.U32.AND P6, PT, R7, R54, PT ;  /* 0x000000360700720c */ /* 0x000fe40003fc4070 */
[C---:B---3--:R-:W-:Y:S01]  /*42d0*/  SEL R0, R78.reuse, R16, !P2 ;  /* 0x000000104e007207 */ /* 0x048fe20005000000 */
[----:B------:R3:W-:Y:S01]  /*42e0*/  STL [R1+0x3ec0], R3 ;  /* 0x003ec00301007387 */ /* 0x0007e20000100800 */
[----:B------:R-:W-:Y:S01]  /*42f0*/  @!P4 IADD3 R95, PT, PT, -R95, RZ, RZ ;  /* 0x000000ff5f5fc210 */ /* 0x000fe20007ffe1ff */
[----:B------:R-:W4:Y:S01]  /*4300*/  LDC R109, c[0x0][0x3a0] ;  /* 0x0000e800ff6d7b82 */ /* 0x000f220000000800 */
[----:B-----5:R-:W-:Y:S01]  /*4310*/  SEL R4, R78, R19, !P2 ;  /* 0x000000134e047207 */ /* 0x020fe20005000000 */
[----:B------:R5:W-:Y:S01]  /*4320*/  STL [R1+0x3ec4], R0 ;  /* 0x003ec40001007387 */ /* 0x000be20000100800 */
[C---:B------:R-:W-:Y:S01]  /*4330*/  ISETP.GT.U32.AND P4, PT, R7.reuse, R76, PT ;  /* 0x0000004c0700720c */ /* 0x040fe20003f84070 */
[--C-:B------:R-:W-:Y:S01]  /*4340*/  @!P5 IMAD.IADD R38, R38, 0x1, -R7.reuse ;  /* 0x000000012626d824 */ /* 0x100fe200078e0a07 */
[C---:B------:R-:W-:Y:S01]  /*4350*/  ISETP.GT.U32.AND P5, PT, R7.reuse, R62, PT ;  /* 0x0000003e0700720c */ /* 0x040fe20003fa4070 */
[----:B------:R2:W-:Y:S01]  /*4360*/  STL [R1+0x3ec8], R4 ;  /* 0x003ec80401007387 */ /* 0x0005e20000100800 */
[--C-:B------:R-:W-:Y:S01]  /*4370*/  @!P0 IMAD.IADD R40, R40, 0x1, -R7.reuse ;  /* 0x0000000128288824 */ /* 0x100fe200078e0a07 */
[----:B---3--:R-:W-:Y:S01]  /*4380*/  SEL R3, R78, R20, !P2 ;  /* 0x000000144e037207 */ /* 0x008fe20005000000 */
[----:B------:R-:W-:Y:S01]  /*4390*/  @!P6 IMAD.IADD R54, R54, 0x1, -R7 ;  /* 0x000000013636e824 */ /* 0x000fe200078e0a07 */
[C---:B------:R-:W-:Y:S01]  /*43a0*/  ISETP.GT.U32.AND P0, PT, R7.reuse, R64, PT ;  /* 0x000000400700720c */ /* 0x040fe20003f04070 */
[----:B------:R-:W3:Y:S01]  /*43b0*/  LDC R113, c[0x0][0x3a0] ;  /* 0x0000e800ff717b82 */ /* 0x000ee20000000800 */
[----:B-----5:R-:W-:Y:S01]  /*43c0*/  SEL R0, R78, R21, !P2 ;  /* 0x000000154e007207 */ /* 0x020fe20005000000 */
[----:B------:R5:W-:Y:S01]  /*43d0*/  STL [R1+0x3ecc], R3 ;  /* 0x003ecc0301007387 */ /* 0x000be20000100800 */
[----:B------:R-:W-:-:S02]  /*43e0*/  ISETP.GT.U32.AND P6, PT, R7, R26, PT ;  /* 0x0000001a0700720c */ /* 0x000fc40003fc4070 */
[----:B--2---:R-:W-:Y:S01]  /*43f0*/  SEL R4, R78, R23, !P2 ;  /* 0x000000174e047207 */ /* 0x004fe20005000000 */
[----:B------:R2:W-:Y:S01]  /*4400*/  STL [R1+0x3ed0], R0 ;  /* 0x003ed00001007387 */ /* 0x0005e20000100800 */
[-C--:B------:R-:W-:Y:S01]  /*4410*/  @!P4 IADD3 R76, PT, PT, R76, -R7.reuse, RZ ;  /* 0x800000074c4cc210 */ /* 0x080fe20007ffe0ff */
[----:B------:R-:W1:Y:S01]  /*4420*/  LDC R114, c[0x0][0x3a0] ;  /* 0x0000e800ff727b82 */ /* 0x000e620000000800 */
[C---:B------:R-:W-:Y:S01]  /*4430*/  ISETP.GT.U32.AND P3, PT, R7.reuse, R42, PT ;  /* 0x0000002a0700720c */ /* 0x040fe20003f64070 */
[----:B------:R2:W-:Y:S01]  /*4440*/  STL [R1+0x3ed4], R4 ;  /* 0x003ed40401007387 */ /* 0x0005e20000100800 */
[C---:B------:R-:W-:Y:S01]  /*4450*/  ISETP.GT.U32.AND P4, PT, R7.reuse, R50, PT ;  /* 0x000000320700720c */ /* 0x040fe20003f84070 */
[--C-:B------:R-:W-:Y:S01]  /*4460*/  @!P0 IMAD.IADD R64, R64, 0x1, -R7.reuse ;  /* 0x0000000140408824 */ /* 0x100fe200078e0a07 */
[----:B-----5:R-:W-:Y:S02]  /*4470*/  SEL R3, R78, R22, !P2 ;  /* 0x000000164e037207 */ /* 0x020fe40005000000 */
[----:B------:R-:W-:Y:S01]  /*4480*/  @!P5 IADD3 R62, PT, PT, R62, -R7, RZ ;  /* 0x800000073e3ed210 */ /* 0x000fe20007ffe0ff */
[----:B------:R-:W-:Y:S01]  /*4490*/  @!P6 IMAD.IADD R26, R26, 0x1, -R7 ;  /* 0x000000011a1ae824 */ /* 0x000fe200078e0a07 */
[----:B--2---:R-:W-:Y:S01]  /*44a0*/  SEL R0, R78, R25, !P2 ;  /* 0x000000194e007207 */ /* 0x004fe20005000000 */
[----:B------:R2:W-:Y:S01]  /*44b0*/  STL [R1+0x3ed8], R3 ;  /* 0x003ed80301007387 */ /* 0x0005e20000100800 */
[----:B------:R-:W-:-:S02]  /*44c0*/  ISETP.GT.U32.AND P0, PT, R7, R74, PT ;  /* 0x0000004a0700720c */ /* 0x000fc40003f04070 */
[----:B------:R-:W-:Y:S01]  /*44d0*/  SEL R4, R78, R24, !P2 ;  /* 0x000000184e047207 */ /* 0x000fe20005000000 */
[----:B------:R5:W-:Y:S01]  /*44e0*/  STL [R1+0x3edc], R0 ;  /* 0x003edc0001007387 */ /* 0x000be20000100800 */
[C---:B------:R-:W-:Y:S01]  /*44f0*/  ISETP.GT.U32.AND P6, PT, R7.reuse, R62, PT ;  /* 0x0000003e0700720c */ /* 0x040fe20003fc4070 */
[--C-:B------:R-:W-:Y:S01]  /*4500*/  @!P3 IMAD.IADD R42, R42, 0x1, -R7.reuse ;  /* 0x000000012a2ab824 */ /* 0x100fe200078e0a07 */
[----:B------:R-:W-:Y:S01]  /*4510*/  ISETP.GT.U32.AND P3, PT, R7, R68, PT ;  /* 0x000000440700720c */ /* 0x000fe20003f64070 */
[----:B------:R1:W-:Y:S01]  /*4520*/  STL [R1+0x3f00], R4 ;  /* 0x003f000401007387 */ /* 0x0003e20000100800 */
[--C-:B------:R-:W-:Y:S01]  /*4530*/  @!P4 IMAD.IADD R50, R50, 0x1, -R7.reuse ;  /* 0x000000013232c824 */ /* 0x100fe200078e0a07 */
[C---:B--2---:R-:W-:Y:S01]  /*4540*/  SEL R3, R78.reuse, R28, !P2 ;  /* 0x0000001c4e037207 */ /* 0x044fe20005000000 */
[----:B---3--:R-:W-:Y:S01]  /*4550*/  VIADD R113, R113, 0xffffff99 ;  /* 0xffffff9971717836 */ /* 0x008fe20000000000 */
[C---:B------:R-:W-:Y:S02]  /*4560*/  ISETP.GT.U32.AND P4, PT, R7.reuse, R70, PT ;  /* 0x000000460700720c */ /* 0x040fe40003f84070 */
[----:B-----5:R-:W-:Y:S01]  /*4570*/  SEL R0, R78, R29, !P2 ;  /* 0x0000001d4e007207 */ /* 0x020fe20005000000 */
[----:B------:R2:W-:Y:S01]  /*4580*/  STL [R1+0x3f04], R3 ;  /* 0x003f040301007387 */ /* 0x0005e20000100800 */
[C---:B------:R-:W-:Y:S01]  /*4590*/  ISETP.GT.U32.AND P5, PT, R7.reuse, R72, PT ;  /* 0x000000480700720c */ /* 0x040fe20003fa4070 */
[----:B-1----:R-:W-:Y:S01]  /*45a0*/  VIADD R114, R114, 0xffffff95 ;  /* 0xffffff9572727836 */ /* 0x002fe20000000000 */
[----:B------:R-:W-:Y:S01]  /*45b0*/  SEL R4, R78, R27, !P2 ;  /* 0x0000001b4e047207 */ /* 0x000fe20005000000 */
[----:B------:R1:W-:Y:S01]  /*45c0*/  STL [R1+0x3f08], R0 ;  /* 0x003f080001007387 */ /* 0x0003e20000100800 */
[-C--:B------:R-:W-:Y:S01]  /*45d0*/  @!P0 IADD3 R74, PT, PT, R74, -R7.reuse, RZ ;  /* 0x800000074a4a8210 */ /* 0x080fe20007ffe0ff */
[----:B------:R-:W-:Y:S01]  /*45e0*/  @!P3 IMAD.IADD R68, R68, 0x1, -R7 ;  /* 0x000000014444b824 */ /* 0x000fe200078e0a07 */
[----:B------:R-:W-:Y:S01]  /*45f0*/  @!P6 IADD3 R62, PT, PT, R62, -R7, RZ ;  /* 0x800000073e3ee210 */ /* 0x000fe20007ffe0ff */
[----:B------:R3:W-:Y:S01]  /*4600*/  STL [R1+0x3f0c], R4 ;  /* 0x003f0c0401007387 */ /* 0x0007e20000100800 */
[----:B------:R-:W-:-:S02]  /*4610*/  ISETP.GT.U32.AND P6, PT, R7, R74, PT ;  /* 0x0000004a0700720c */ /* 0x000fc40003fc4070 */
[----:B--2---:R-:W-:Y:S02]  /*4620*/  SEL R3, R78, R31, !P2 ;  /* 0x0000001f4e037207 */ /* 0x004fe40005000000 */
[----:B------:R-:W-:Y:S01]  /*4630*/  @!P4 IADD3 R70, PT, PT, R70, -R7, RZ ;  /* 0x800000074646c210 */ /* 0x000fe20007ffe0ff */
[--C-:B------:R-:W-:Y:S01]  /*4640*/  @!P5 IMAD.IADD R72, R72, 0x1, -R7.reuse ;  /* 0x000000014848d824 */ /* 0x100fe200078e0a07 */
[C---:B-1----:R-:W-:Y:S01]  /*4650*/  SEL R0, R78.reuse, R30, !P2 ;  /* 0x0000001e4e007207 */ /* 0x042fe20005000000 */
[----:B------:R1:W-:Y:S01]  /*4660*/  STL [R1+0x3f10], R3 ;  /* 0x003f100301007387 */ /* 0x0003e20000100800 */
[C---:B------:R-:W-:Y:S01]  /*4670*/  ISETP.GT.U32.AND P3, PT, R7.reuse, R50, PT ;  /* 0x000000320700720c */ /* 0x040fe20003f64070 */
[----:B------:R-:W2:Y:S01]  /*4680*/  LDC R31, c[0x0][0x3a0] ;  /* 0x0000e800ff1f7b82 */ /* 0x000ea20000000800 */
[----:B---3--:R-:W-:Y:S01]  /*4690*/  SEL R4, R78, R32, !P2 ;  /* 0x000000204e047207 */ /* 0x008fe20005000000 */
[----:B------:R3:W-:Y:S01]  /*46a0*/  STL [R1+0x3f14], R0 ;  /* 0x003f140001007387 */ /* 0x0007e20000100800 */
[C---:B------:R-:W-:Y:S01]  /*46b0*/  ISETP.GT.U32.AND P4, PT, R7.reuse, R54, PT ;  /* 0x000000360700720c */ /* 0x040fe20003f84070 */
[----:B------:R-:W-:Y:S01]  /*46c0*/  @!P6 IMAD.IADD R74, R74, 0x1, -R7 ;  /* 0x000000014a4ae824 */ /* 0x000fe200078e0a07 */
[----:B------:R-:W-:Y:S01]  /*46d0*/  ISETP.GT.U32.AND P5, PT, R7, R64, PT ;  /* 0x000000400700720c */ /* 0x000fe20003fa4070 */
[----:B------:R5:W-:Y:S01]  /*46e0*/  STL [R1+0x3f18], R4 ;  /* 0x003f180401007387 */ /* 0x000be20000100800 */
[----:B------:R-:W-:-:S02]  /*46f0*/  ISETP.GE.AND P6, PT, R104, RZ, PT ;  /* 0x000000ff6800720c */ /* 0x000fc40003fc6270 */
[----:B-1----:R-:W-:Y:S02]  /*4700*/  SEL R3, R78, R33, !P2 ;  /* 0x000000214e037207 */ /* 0x002fe40005000000 */
[----:B------:R-:W-:Y:S01]  /*4710*/  ISETP.GE.AND P1, PT, R224, UR6, PT ;  /* 0x00000006e0007c0c */ /* 0x000fe2000bf26270 */
[--C-:B------:R-:W-:Y:S01]  /*4720*/  @!P3 IMAD.IADD R50, R50, 0x1, -R7.reuse ;  /* 0x000000013232b824 */ /* 0x100fe200078e0a07 */
[----:B---3--:R-:W-:Y:S01]  /*4730*/  SEL R0, R78, R36, !P2 ;  /* 0x000000244e007207 */ /* 0x008fe20005000000 */
[----:B------:R1:W-:Y:S01]  /*4740*/  STL [R1+0x3f1c], R3 ;  /* 0x003f1c0301007387 */ /* 0x0003e20000100800 */
[C---:B------:R-:W-:Y:S01]  /*4750*/  ISETP.GT.U32.AND P3, PT, R7.reuse, R70, PT ;  /* 0x000000460700720c */ /* 0x040fe20003f64070 */
[--C-:B------:R-:W-:Y:S01]  /*4760*/  @!P4 IMAD.IADD R54, R54, 0x1, -R7.reuse ;  /* 0x000000013636c824 */ /* 0x100fe200078e0a07 */
[----:B-----5:R-:W-:Y:S01]  /*4770*/  SEL R4, R78, R35, !P2 ;  /* 0x000000234e047207 */ /* 0x020fe20005000000 */
[----:B------:R3:W-:Y:S01]  /*4780*/  STL [R1+0x3f20], R0 ;  /* 0x003f200001007387 */ /* 0x0007e20000100800 */
[----:B------:R-:W-:Y:S01]  /*4790*/  @!P5 IMAD.IADD R64, R64, 0x1, -R7 ;  /* 0x000000014040d824 */ /* 0x000fe200078e0a07 */
[C---:B------:R-:W-:Y:S01]  /*47a0*/  ISETP.GT.U32.AND P4, PT, R7.reuse, R26, PT ;  /* 0x0000001a0700720c */ /* 0x040fe20003f84070 */
[----:B------:R-:W-:Y:S01]  /*47b0*/  @!P6 IMAD.MOV R38, RZ, RZ, -R38 ;  /* 0x000000ffff26e224 */ /* 0x000fe200078e0a26 */
[----:B------:R5:W-:Y:S01]  /*47c0*/  STL [R1+0x3f24], R4 ;  /* 0x003f240401007387 */ /* 0x000be20000100800 */
[----:B------:R-:W-:Y:S01]  /*47d0*/  ISETP.GT.U32.AND P5, PT, R7, R72, PT ;  /* 0x000000480700720c */ /* 0x000fe20003fa4070 */
[----:B------:R-:W2:Y:S01]  /*47e0*/  LDCU UR6, c[0x0][0x3a0] ;  /* 0x00007400ff0677ac */ /* 0x000ea20008000800 */
[----:B-1----:R-:W-:-:S02]  /*47f0*/  SEL R3, R78, R37, !P2 ;  /* 0x000000254e037207 */ /* 0x002fc40005000000 */
[----:B------:R-:W-:Y:S01]  /*4800*/  ISETP.GE.AND P6, PT, R100, RZ, PT ;  /* 0x000000ff6400720c */ /* 0x000fe20003fc6270 */
[----:B------:R-:W1:Y:S01]  /*4810*/  LDC R37, c[0x0][0x3a0] ;  /* 0x0000e800ff257b82 */ /* 0x000e620000000800 */
[----:B---3--:R-:W-:Y:S01]  /*4820*/  SEL R0, R78, R39, !P2 ;  /* 0x000000274e007207 */ /* 0x008fe20005000000 */
[----:B------:R3:W-:Y:S01]  /*4830*/  STL [R1+0x3f28], R3 ;  /* 0x003f280301007387 */ /* 0x0007e20000100800 */
[----:B------:R-:W-:Y:S02]  /*4840*/  @!P3 IADD3 R70, PT, PT, R70, -R7, RZ ;  /* 0x800000074646b210 */ /* 0x000fe40007ffe0ff */
[----:B-----5:R-:W-:Y:S01]  /*4850*/  SEL R4, R78, R41, !P2 ;  /* 0x000000294e047207 */ /* 0x020fe20005000000 */
[----:B------:R5:W-:Y:S01]  /*4860*/  STL [R1+0x3f2c], R0 ;  /* 0x003f2c0001007387 */ /* 0x000be20000100800 */
[--C-:B------:R-:W-:Y:S01]  /*4870*/  @!P4 IMAD.IADD R26, R26, 0x1, -R7.reuse ;  /* 0x000000011a1ac824 */ /* 0x100fe200078e0a07 */
[----:B------:R-:W-:Y:S01]  /*4880*/  ISETP.GE.AND P4, PT, R103, RZ, PT ;  /* 0x000000ff6700720c */ /* 0x000fe20003f86270 */
[----:B------:R-:W-:Y:S01]  /*4890*/  @!P5 IMAD.IADD R72, R72, 0x1, -R7 ;  /* 0x000000014848d824 */ /* 0x000fe200078e0a07 */
[----:B------:R2:W-:Y:S01]  /*48a0*/  STL [R1+0x3f30], R4 ;  /* 0x003f300401007387 */ /* 0x0005e20000100800 */
[----:B------:R-:W-:Y:S01]  /*48b0*/  ISETP.GE.AND P3, PT, R102, RZ, PT ;  /* 0x000000ff6600720c */ /* 0x000fe20003f66270 */
[----:B------:R-:W-:Y:S01]  /*48c0*/  @!P6 IMAD.MOV R50, RZ, RZ, -R50 ;  /* 0x000000ffff32e224 */ /* 0x000fe200078e0a32 */
[----:B---3--:R-:W-:Y:S01]  /*48d0*/  SEL R3, R78, R43, !P2 ;  /* 0x0000002b4e037207 */ /* 0x008fe20005000000 */
[----:B------:R-:W3:Y:S01]  /*48e0*/  LDC R39, c[0x0][0x3a0] ;  /* 0x0000e800ff277b82 */ /* 0x000ee20000000800 */
[----:B------:R-:W-:-:S02]  /*48f0*/  ISETP.GE.AND P6, PT, R96, RZ, PT ;  /* 0x000000ff6000720c */ /* 0x000fc40003fc6270 */
[C---:B-----5:R-:W-:Y:S01]  /*4900*/  SEL R0, R78.reuse, R44, !P2 ;  /* 0x0000002c4e007207 */ /* 0x060fe20005000000 */
[----:B------:R5:W-:Y:S01]  /*4910*/  STL [R1+0x3f34], R3 ;  /* 0x003f340301007387 */ /* 0x000be20000100800 */
[----:B------:R-:W-:Y:S02]  /*4920*/  ISETP.GE.AND P5, PT, R101, RZ, PT ;  /* 0x000000ff6500720c */ /* 0x000fe40003fa6270 */
[----:B--2---:R-:W-:Y:S01]  /*4930*/  SEL R4, R78, R46, !P2 ;  /* 0x0000002e4e047207 */ /* 0x004fe20005000000 */
[----:B------:R2:W-:Y:S01]  /*4940*/  STL [R1+0x3f38], R0 ;  /* 0x003f380001007387 */ /* 0x0005e20000100800 */
[----:B------:R-:W-:Y:S01]  /*4950*/  SEL R9, R10, RZ, !P1 ;  /* 0x000000ff0a097207 */ /* 0x000fe20004800000 */
[----:B------:R-:W-:Y:S01]  /*4960*/  @!P4 IMAD.MOV R40, RZ, RZ, -R40 ;  /* 0x000000ffff28c224 */ /* 0x000fe200078e0a28 */
[----:B------:R-:W-:Y:S01]  /*4970*/  ISETP.GE.AND P4, PT, R97, RZ, PT ;  /* 0x000000ff6100720c */ /* 0x000fe20003f86270 */
[----:B------:R4:W-:Y:S01]  /*4980*/  STL [R1+0x3f3c], R4 ;  /* 0x003f3c0401007387 */ /* 0x0009e20000100800 */
[----:B------:R-:W-:-:S02]  /*4990*/  ISETP.NE.U32.AND P1, PT, R9, RZ, PT ;  /* 0x000000ff0900720c */ /* 0x000fc40003f25070 */
[C---:B-----5:R-:W-:Y:S02]  /*49a0*/  SEL R3, R78.reuse, R45, !P2 ;  /* 0x0000002d4e037207 */ /* 0x060fe40005000000 */
[----:B--2---:R-:W-:-:S03]  /*49b0*/  SEL R0, R78, R47, !P2 ;  /* 0x0000002f4e007207 */ /* 0x004fc60005000000 */
[----:B------:R2:W-:Y:S01]  /*49c0*/  STL [R1+0x3f40], R3 ;  /* 0x003f400301007387 */ /* 0x0005e20000100800 */
[----:B----4-:R-:W-:-:S03]  /*49d0*/  SEL R4, R78, R49, !P2 ;  /* 0x000000314e047207 */ /* 0x010fc60005000000 */
[----:B------:R4:W-:Y:S01]  /*49e0*/  STL [R1+0x3f44], R0 ;  /* 0x003f440001007387 */ /* 0x0009e20000100800 */
[----:B------:R-:W-:-:S03]  /*49f0*/  @!P4 IADD3 R64, PT, PT, -R64, RZ, RZ ;  /* 0x000000ff4040c210 */ /* 0x000fc60007ffe1ff */
[----:B------:R5:W-:Y:S01]  /*4a00*/  STL [R1+0x3f48], R4 ;  /* 0x003f480401007387 */ /* 0x000be20000100800 */
[C---:B--2---:R-:W-:Y:S02]  /*4a10*/  SEL R3, R78.reuse, R52, !P2 ;  /* 0x000000344e037207 */ /* 0x044fe40005000000 */
[----:B----4-:R-:W-:-:S03]  /*4a20*/  SEL R0, R78, R51, !P2 ;  /* 0x000000334e007207 */ /* 0x010fc60005000000 */
[----:B------:R2:W-:Y:S01]  /*4a30*/  STL [R1+0x3f4c], R3 ;  /* 0x003f4c0301007387 */ /* 0x0005e20000100800 */
[----:B-----5:R-:W-:-:S03]  /*4a40*/  SEL R4, R78, R58, !P2 ;  /* 0x0000003a4e047207 */ /* 0x020fc60005000000 */
[----:B------:R4:W-:Y:S04]  /*4a50*/  STL [R1+0x3f50], R0 ;  /* 0x003f500001007387 */ /* 0x0009e80000100800 */
        /* <DEDUP_REMOVED lines=36> */
[----:B------:R-:W-:Y:S01]  /*4ca0*/  STL [R1+0x3fbc], R4 ;  /* 0x003fbc0401007387 */ /* 0x000fe20000100800 */
[C---:B--2---:R-:W-:Y:S02]  /*4cb0*/  SEL R3, R78.reuse, R95, !P2 ;  /* 0x0000005f4e037207 */ /* 0x044fe40005000000 */
[----:B----4-:R-:W-:-:S03]  /*4cc0*/  SEL R0, R78, R57, !P2 ;  /* 0x000000394e007207 */ /* 0x010fc60005000000 */
[----:B------:R-:W-:Y:S01]  /*4cd0*/  STL [R1+0x3fc0], R3 ;  /* 0x003fc00301007387 */ /* 0x000fe20000100800 */
[----:B------:R-:W-:-:S03]  /*4ce0*/  ISETP.GT.U32.AND P2, PT, R7, R48, PT ;  /* 0x000000300700720c */ /* 0x000fc60003f44070 */
[----:B------:R2:W-:Y:S10]  /*4cf0*/  STL [R1+0x3fc4], R0 ;  /* 0x003fc40001007387 */ /* 0x0005f40000100800 */
[----:B------:R-:W-:Y:S01]  /*4d00*/  @!P2 IADD3 R48, PT, PT, R48, -R7, RZ ;  /* 0x800000073030a210 */ /* 0x000fe20007ffe0ff */
[----:B--2---:R-:W-:Y:S01]  /*4d10*/  IMAD.SHL.U32 R0, R224, 0x4, RZ ;  /* 0x00000004e0007824 */ /* 0x004fe200078e00ff */
[----:B------:R-:W-:-:S03]  /*4d20*/  ISETP.GT.U32.AND P2, PT, R7, R66, PT ;  /* 0x000000420700720c */ /* 0x000fc60003f44070 */
[----:B------:R-:W-:Y:S01]  /*4d30*/  @!P3 IMAD.MOV R48, RZ, RZ, -R48 ;  /* 0x000000ffff30b224 */ /* 0x000fe200078e0a30 */
[C---:B------:R-:W-:Y:S02]  /*4d40*/  LOP3.LUT R3, R0.reuse, 0x10, RZ, 0x3c, !PT ;  /* 0x0000001000037812 */ /* 0x040fe400078e3cff */
[----:B------:R-:W-:Y:S02]  /*4d50*/  LOP3.LUT R4, R0, 0x30, RZ, 0x3c, !PT ;  /* 0x0000003000047812 */ /* 0x000fe400078e3cff */
[----:B------:R-:W-:Y:S02]  /*4d60*/  IADD3 R3, PT, PT, R8, 0x100000, R3 ;  /* 0x0010000008037810 */ /* 0x000fe40007ffe003 */
[C---:B------:R-:W-:Y:S02]  /*4d70*/  LOP3.LUT R5, R0.reuse, 0x50, RZ, 0x3c, !PT ;  /* 0x0000005000057812 */ /* 0x040fe400078e3cff */
[----:B------:R-:W-:Y:S01]  /*4d80*/  LOP3.LUT R6, R0, 0x70, RZ, 0x3c, !PT ;  /* 0x0000007000067812 */ /* 0x000fe200078e3cff */
[----:B------:R-:W-:Y:S01]  /*4d90*/  @!P2 IMAD.IADD R66, R66, 0x1, -R7 ;  /* 0x000000014242a824 */ /* 0x000fe200078e0a07 */
[----:B------:R-:W-:Y:S01]  /*4da0*/  ISETP.GT.U32.AND P2, PT, R7, R42, PT ;  /* 0x0000002a0700720c */ /* 0x000fe20003f44070 */
[----:B------:R2:W-:Y:S01]  /*4db0*/  STL [R1+0x778c], R3 ;  /* 0x00778c0301007387 */ /* 0x0005e20000100800 */
[----:B------:R-:W-:-:S02]  /*4dc0*/  ISETP.GE.AND P3, PT, R98, RZ, PT ;  /* 0x000000ff6200720c */ /* 0x000fc40003f66270 */
[C---:B------:R-:W-:Y:S02]  /*4dd0*/  ISETP.GT.U32.AND P0, PT, R7.reuse, R66, PT ;  /* 0x000000420700720c */ /* 0x040fe40003f04070 */
[C---:B------:R-:W-:Y:S02]  /*4de0*/  IADD3 R4, PT, PT, R8.reuse, 0x100000, R4 ;  /* 0x0010000008047810 */ /* 0x040fe40007ffe004 */
[C---:B------:R-:W-:Y:S02]  /*4df0*/  IADD3 R5, PT, PT, R8.reuse, 0x100000, R5 ;  /* 0x0010000008057810 */ /* 0x040fe40007ffe005 */
[----:B------:R-:W-:Y:S01]  /*4e00*/  IADD3 R6, PT, PT, R8, 0x100000, R6 ;  /* 0x0010000008067810 */ /* 0x000fe20007ffe006 */
[----:B------:R4:W-:Y:S01]  /*4e10*/  STL [R1+0x7790], R4 ;  /* 0x0077900401007387 */ /* 0x0009e20000100800 */
[----:B--2---:R-:W-:Y:S01]  /*4e20*/  LOP3.LUT R3, R224, 0x20, RZ, 0xfc, !PT ;  /* 0x00000020e0037812 */ /* 0x004fe200078efcff */
[--C-:B------:R-:W-:Y:S01]  /*4e30*/  @!P2 IMAD.IADD R42, R42, 0x1, -R7.reuse ;  /* 0x000000012a2aa824 */ /* 0x100fe200078e0a07 */
[----:B------:R-:W-:Y:S01]  /*4e40*/  ISETP.GT.U32.AND P2, PT, R7, R68, PT ;  /* 0x000000440700720c */ /* 0x000fe20003f44070 */
[----:B------:R-:W2:Y:S01]  /*4e50*/  LDC.64 R8, c[0x0][0x3a0] ;  /* 0x0000e800ff087b82 */ /* 0x000ea20000000a00 */
[----:B------:R-:W-:Y:S01]  /*4e60*/  @!P3 IMAD.MOV R62, RZ, RZ, -R62 ;  /* 0x000000ffff3eb224 */ /* 0x000fe200078e0a3e */
[----:B------:R-:W-:Y:S01]  /*4e70*/  ISETP.GE.AND P3, PT, R90, RZ, PT ;  /* 0x000000ff5a00720c */ /* 0x000fe20003f66270 */
[--C-:B------:R-:W-:Y:S01]  /*4e80*/  @!P0 IMAD.IADD R66, R66, 0x1, -R7.reuse ;  /* 0x0000000142428824 */ /* 0x100fe200078e0a07 */
[----:B------:R-:W-:Y:S01]  /*4e90*/  ISETP.GE.AND P0, PT, R105, RZ, PT ;  /* 0x000000ff6900720c */ /* 0x000fe20003f06270 */
[----:B------:R5:W-:Y:S01]  /*4ea0*/  STL [R1+0x7794], R5 ;  /* 0x0077940501007387 */ /* 0x000be20000100800 */
[----:B----4-:R-:W-:Y:S01]  /*4eb0*/  LOP3.LUT R4, R224, 0x60, RZ, 0xfc, !PT ;  /* 0x00000060e0047812 */ /* 0x010fe200078efcff */
[----:B------:R-:W-:Y:S01]  /*4ec0*/  @!P6 IMAD.MOV R66, RZ, RZ, -R66 ;  /* 0x000000ffff42e224 */ /* 0x000fe200078e0a42 */
[----:B------:R-:W-:Y:S01]  /*4ed0*/  ISETP.GE.AND P6, PT, R88, RZ, PT ;  /* 0x000000ff5800720c */ /* 0x000fe20003fc6270 */
[----:B------:R-:W-:Y:S01]  /*4ee0*/  STL [R1+0x7798], R6 ;  /* 0x0077980601007387 */ /* 0x000fe20000100800 */
[----:B------:R-:W-:Y:S01]  /*4ef0*/  @!P5 IADD3 R42, PT, PT, -R42, RZ, RZ ;  /* 0x000000ff2a2ad210 */ /* 0x000fe20007ffe1ff */
[----:B------:R-:W4:Y:S01]  /*4f00*/  LDC R105, c[0x0][0x3a0] ;  /* 0x0000e800ff697b82 */ /* 0x000f220000000800 */
[----:B------:R-:W-:Y:S01]  /*4f10*/  @!P2 IMAD.IADD R68, R68, 0x1, -R7 ;  /* 0x000000014444a824 */ /* 0x000fe200078e0a07 */
[----:B------:R-:W-:Y:S01]  /*4f20*/  ISETP.GE.AND P2, PT, R3, UR8, PT ;  /* 0x0000000803007c0c */ /* 0x000fe2000bf46270 */
[----:B------:R-:W1:Y:S01]  /*4f30*/  LDCU.64 UR8, c[0x0][0x380] ;  /* 0x00007000ff0877ac */ /* 0x000e620008000a00 */
[----:B------:R-:W-:-:S02]  /*4f40*/  ISETP.GE.AND P5, PT, R4, UR6, PT ;  /* 0x0000000604007c0c */ /* 0x000fc4000bfa6270 */
[----:B------:R-:W-:Y:S01]  /*4f50*/  SEL R7, R10, RZ, !P2 ;  /* 0x000000ff0a077207 */ /* 0x000fe20005000000 */
[----:B------:R-:W1:Y:S01]  /*4f60*/  LDCU UR6, c[0x0][0x3b0] ;  /* 0x00007600ff0677ac */ /* 0x000e620008000800 */
[----:B------:R-:W-:Y:S02]  /*4f70*/  ISETP.GE.AND P2, PT, R99, RZ, PT ;  /* 0x000000ff6300720c */ /* 0x000fe40003f46270 */
[----:B------:R-:W-:Y:S01]  /*4f80*/  @!P0 IADD3 R34, PT, PT, -R34, RZ, RZ ;  /* 0x000000ff22228210 */ /* 0x000fe20007ffe1ff */
[----:B------:R-:W-:Y:S01]  /*4f90*/  @!P6 IMAD.MOV R72, RZ, RZ, -R72 ;  /* 0x000000ffff48e224 */ /* 0x000fe200078e0a48 */
[----:B------:R-:W-:Y:S01]  /*4fa0*/  ISETP.GE.AND P0, PT, R234, UR4, PT ;  /* 0x00000004ea007c0c */ /* 0x000fe2000bf06270 */
[----:B--2---:R-:W-:Y:S01]  /*4fb0*/  VIADD R8, R8, 0xffffff9d ;  /* 0xffffff9d08087836 */ /* 0x004fe20000000000 */
[----:B------:R-:W-:Y:S01]  /*4fc0*/  ISETP.NE.U32.AND P4, PT, R7, RZ, PT ;  /* 0x000000ff0700720c */ /* 0x000fe20003f85070 */
[----:B------:R-:W2:Y:S01]  /*4fd0*/  LDCU UR4, c[0x0][0x3ac] ;  /* 0x00007580ff0477ac */ /* 0x000ea20008000800 */
[----:B------:R-:W-:-:S02]  /*4fe0*/  SEL R11, R10, RZ, !P0 ;  /* 0x000000ff0a0b7207 */ /* 0x000fc40004000000 */
[----:B------:R-:W-:Y:S02]  /*4ff0*/  ISETP.GE.AND P0, PT, R94, RZ, PT ;  /* 0x000000ff5e00720c */ /* 0x000fe40003f06270 */
[----:B------:R-:W-:Y:S01]  /*5000*/  SEL R7, R10, RZ, !P5 ;  /* 0x000000ff0a077207 */ /* 0x000fe20006800000 */
[----:B------:R-:W-:Y:S01]  /*5010*/  @!P2 IMAD.MOV R54, RZ, RZ, -R54 ;  /* 0x000000ffff36a224 */ /* 0x000fe200078e0a36 */
[----:B------:R-:W-:Y:S02]  /*5020*/  ISETP.GE.AND P2, PT, R92, RZ, PT ;  /* 0x000000ff5c00720c */ /* 0x000fe40003f46270 */
[----:B------:R-:W-:Y:S01]  /*5030*/  ISETP.NE.U32.AND P5, PT, R7, RZ, PT ;  /* 0x000000ff0700720c */ /* 0x000fe20003fa5070 */
[----:B----4-:R-:W-:Y:S01]  /*5040*/  VIADD R105, R105, 0xfffffff9 ;  /* 0xfffffff969697836 */ /* 0x010fe20000000000 */
[----:B------:R-:W-:Y:S02]  /*5050*/  ISETP.NE.AND P6, PT, R2, RZ, PT ;  /* 0x000000ff0200720c */ /* 0x000fe40003fc5270 */
[----:B------:R-:W-:-:S02]  /*5060*/  LOP3.LUT R7, RZ, R2, RZ, 0x33, !PT ;  /* 0x00000002ff077212 */ /* 0x000fc400078e33ff */
[----:B------:R-:W-:Y:S01]  /*5070*/  @!P3 IADD3 R26, PT, PT, -R26, RZ, RZ ;  /* 0x000000ff1a1ab210 */ /* 0x000fe20007ffe1ff */
[----:B------:R-:W-:Y:S01]  /*5080*/  @!P0 IMAD.MOV R68, RZ, RZ, -R68 ;  /* 0x000000ffff448224 */ /* 0x000fe200078e0a44 */
[----:B------:R-:W-:Y:S01]  /*5090*/  ISETP.GE.AND P0, PT, R86, RZ, PT ;  /* 0x000000ff5600720c */ /* 0x000fe20003f06270 */
[----:B--2---:R-:W-:Y:S01]  /*50a0*/  IMAD R104, R224, UR4, RZ ;  /* 0x00000004e0687c24 */ /* 0x004fe2000f8e02ff */
[C---:B------:R-:W-:Y:S01]  /*50b0*/  SEL R2, R7.reuse, R34, !P6 ;  /* 0x0000002207027207 */ /* 0x040fe20007000000 */
[----:B------:R-:W-:Y:S01]  /*50c0*/  @!P2 IMAD.MOV R70, RZ, RZ, -R70 ;  /* 0x000000ffff46a224 */ /* 0x000fe200078e0a46 */
[----:B------:R-:W-:Y:S01]  /*50d0*/  ISETP.GE.AND P2, PT, R84, RZ, PT ;  /* 0x000000ff5400720c */ /* 0x000fe20003f46270 */
[----:B------:R-:W2:Y:S01]  /*50e0*/  LDCU UR4, c[0x0][0x3b0] ;  /* 0x00007600ff0477ac */ /* 0x000ea20008000800 */
[C---:B------:R-:W-:Y:S01]  /*50f0*/  SEL R38, R7.reuse, R38, !P6 ;  /* 0x0000002607267207 */ /* 0x040fe20007000000 */
[----:B------:R-:W-:Y:S01]  /*5100*/  IMAD R2, R2, R9, RZ ;  /* 0x0000000902027224 */ /* 0x000fe200078e02ff */
[----:B------:R-:W-:-:S02]  /*5110*/  SEL R40, R7, R40, !P6 ;  /* 0x0000002807287207 */ /* 0x000fc40007000000 */
[C---:B------:R-:W-:Y:S02]  /*5120*/  SEL R48, R7.reuse, R48, !P6 ;  /* 0x0000003007307207 */ /* 0x040fe40007000000 */
[C---:B------:R-:W-:Y:S01]  /*5130*/  SEL R42, R7.reuse, R42, !P6 ;  /* 0x0000002a072a7207 */ /* 0x040fe20007000000 */
[----:B------:R-:W-:Y:S01]  /*5140*/  @!P0 IMAD.MOV R74, RZ, RZ, -R74 ;  /* 0x000000ffff4a8224 */ /* 0x000fe200078e0a4a */
[C---:B------:R-:W-:Y:S01]  /*5150*/  SEL R50, R7.reuse, R50, !P6 ;  /* 0x0000003207327207 */ /* 0x040fe20007000000 */
[-C--:B------:R-:W-:Y:S01]  /*5160*/  IMAD R13, R48, R9.reuse, RZ ;  /* 0x00000009300d7224 */ /* 0x080fe200078e02ff */
[C---:B------:R-:W-:Y:S01]  /*5170*/  SEL R54, R7.reuse, R54, !P6 ;  /* 0x0000003607367207 */ /* 0x040fe20007000000 */
[-C--:B------:R-:W-:Y:S01]  /*5180*/  IMAD R15, R42, R9.reuse, RZ ;  /* 0x000000092a0f7224 */ /* 0x080fe200078e02ff */
[----:B------:R-:W-:Y:S01]  /*5190*/  @!P2 IADD3 R76, PT, PT, -R76, RZ, RZ ;  /* 0x000000ff4c4ca210 */ /* 0x000fe20007ffe1ff */
[-C--:B------:R-:W-:Y:S01]  /*51a0*/  IMAD R17, R50, R9.reuse, RZ ;  /* 0x0000000932117224 */ /* 0x080fe200078e02ff */
[C---:B------:R-:W-:Y:S01]  /*51b0*/  SEL R62, R7.reuse, R62, !P6 ;  /* 0x0000003e073e7207 */ /* 0x040fe20007000000 */
[----:B------:R-:W-:Y:S01]  /*51c0*/  IMAD R19, R54, R9, RZ ;  /* 0x0000000936137224 */ /* 0x000fe200078e02ff */
[----:B------:R-:W-:-:S02]  /*51d0*/  SEL R64, R7, R64, !P6 ;  /* 0x0000004007407207 */ /* 0x000fc40007000000 */
[C---:B------:R-:W-:Y:S01]  /*51e0*/  SEL R66, R7.reuse, R66, !P6 ;  /* 0x0000004207427207 */ /* 0x040fe20007000000 */
[-C--:B------:R-:W-:Y:S01]  /*51f0*/  IMAD R21, R62, R9.reuse, RZ ;  /* 0x000000093e157224 */ /* 0x080fe200078e02ff */
[C---:B------:R-:W-:Y:S01]  /*5200*/  SEL R68, R7.reuse, R68, !P6 ;  /* 0x0000004407447207 */ /* 0x040fe20007000000 */
[-C--:B------:R-:W-:Y:S01]  /*5210*/  IMAD R23, R64, R9.reuse, RZ ;  /* 0x0000000940177224 */ /* 0x080fe200078e02ff */
[C---:B------:R-:W-:Y:S01]  /*5220*/  SEL R70, R7.reuse, R70, !P6 ;  /* 0x0000004607467207 */ /* 0x040fe20007000000 */
[-C--:B------:R-:W-:Y:S01]  /*5230*/  IMAD R25, R66, R9.reuse, RZ ;  /* 0x0000000942197224 */ /* 0x080fe200078e02ff */
[C---:B------:R-:W-:Y:S01]  /*5240*/  SEL R26, R7.reuse, R26, !P6 ;  /* 0x0000001a071a7207 */ /* 0x040fe20007000000 */
[----:B------:R-:W-:Y:S01]  /*5250*/  IMAD R27, R68, R9, RZ ;  /* 0x00000009441b7224 */ /* 0x000fe200078e02ff */
[C---:B------:R-:W-:Y:S02]  /*5260*/  SEL R72, R7.reuse, R72, !P6 ;  /* 0x0000004807487207 */ /* 0x040fe40007000000 */
[----:B------:R-:W-:-:S02]  /*5270*/  SEL R74, R7, R74, !P6 ;  /* 0x0000004a074a7207 */ /* 0x000fc40007000000 */
[----:B------:R-:W-:Y:S01]  /*5280*/  SEL R76, R7, R76, !P6 ;  /* 0x0000004c074c7207 */ /* 0x000fe20007000000 */
[-C--:B------:R-:W-:Y:S01]  /*5290*/  IMAD R7, R38, R9.reuse, RZ ;  /* 0x0000000926077224 */ /* 0x080fe200078e02ff */
[----:B------:R-:W-:Y:S01]  /*52a0*/  ISETP.GE.U32.AND P0, PT, R8, 0x7fffff1e, PT ;  /* 0x7fffff1e0800780c */ /* 0x000fe20003f06070 */
[-C--:B------:R-:W-:Y:S01]  /*52b0*/  IMAD R8, R40, R9.reuse, RZ ;  /* 0x0000000928087224 */ /* 0x080fe200078e02ff */
[----:B-1----:R-:W-:Y:S01]  /*52c0*/  LEA R240, P2, R2, UR8, 0x2 ;  /* 0x0000000802f07c11 */ /* 0x002fe2000f8410ff */
[-C--:B------:R-:W-:Y:S01]  /*52d0*/  IMAD R35, R74, R9.reuse, RZ ;  /* 0x000000094a237224 */ /* 0x080fe200078e02ff */
[----:B------:R-:W-:Y:S01]  /*52e0*/  LEA R242, P6, R7, UR8, 0x2 ;  /* 0x0000000807f27c11 */ /* 0x000fe2000f8c10ff */
[----:B------:R-:W1:Y:S01]  /*52f0*/  LDC R38, c[0x0][0x3a0] ;  /* 0x0000e800ff267b82 */ /* 0x000e620000000800 */
[----:B------:R-:W-:Y:S01]  /*5300*/  LEA.HI.X.SX32 R241, R2, UR9, 0x2, P2 ;  /* 0x0000000902f17c11 */ /* 0x000fe200090f16ff */
[----:B------:R-:W-:Y:S01]  /*5310*/  IMAD R2, R70, R9, RZ ;  /* 0x0000000946027224 */ /* 0x000fe200078e02ff */
[----:B------:R-:W-:-:S02]  /*5320*/  LEA R10, P2, R8, UR8, 0x2 ;  /* 0x00000008080a7c11 */ /* 0x000fc4000f8410ff */
[----:B------:R-:W-:Y:S01]  /*5330*/  LEA.HI.X.SX32 R243, R7, UR9, 0x2, P6 ;  /* 0x0000000907f37c11 */ /* 0x000fe2000b0f16ff */
[-C--:B------:R-:W-:Y:S01]  /*5340*/  IMAD R7, R26, R9.reuse, RZ ;  /* 0x000000091a077224 */ /* 0x080fe200078e02ff */
[----:B------:R-:W-:Y:S01]  /*5350*/  ISETP.NE.U32.AND P3, PT, R11, RZ, PT ;  /* 0x000000ff0b00720c */ /* 0x000fe20003f65070 */
[----:B------:R-:W4:Y:S01]  /*5360*/  LDC R40, c[0x0][0x3a0] ;  /* 0x0000e800ff287b82 */ /* 0x000f220000000800 */
[----:B------:R-:W-:Y:S01]  /*5370*/  LEA R12, P6, R13, UR8, 0x2 ;  /* 0x000000080d0c7c11 */ /* 0x000fe2000f8c10ff */
[----:B------:R-:W-:Y:S01]  /*5380*/  IMAD.WIDE R226, R233, 0x4, R242 ;  /* 0x00000004e9e27825 */ /* 0x000fe200078e02f2 */
[----:B------:R-:W-:Y:S02]  /*5390*/  LEA.HI.X.SX32 R11, R8, UR9, 0x2, P2 ;  /* 0x00000009080b7c11 */ /* 0x000fe400090f16ff */
[----:B------:R-:W-:Y:S01]  /*53a0*/  LEA R14, P2, R15, UR8, 0x2 ;  /* 0x000000080f0e7c11 */ /* 0x000fe2000f8410ff */
[-C--:B------:R-:W-:Y:S01]  /*53b0*/  IMAD R8, R72, R9.reuse, RZ ;  /* 0x0000000948087224 */ /* 0x080fe200078e02ff */
[----:B------:R-:W-:Y:S01]  /*53c0*/  LEA.HI.X.SX32 R13, R13, UR9, 0x2, P6 ;  /* 0x000000090d0d7c11 */ /* 0x000fe2000b0f16ff */
[----:B------:R-:W-:Y:S01]  /*53d0*/  IMAD R9, R76, R9, RZ ;  /* 0x000000094c097224 */ /* 0x000fe200078e02ff */
[----:B------:R-:W-:Y:S01]  /*53e0*/  LEA R16, P6, R17, UR8, 0x2 ;  /* 0x0000000811107c11 */ /* 0x000fe2000f8c10ff */
[----:B------:R-:W-:Y:S01]  /*53f0*/  IMAD.WIDE R228, R233, 0x4, R10 ;  /* 0x00000004e9e47825 */ /* 0x000fe200078e020a */
[----:B------:R-:W-:-:S02]  /*5400*/  LEA.HI.X.SX32 R15, R15, UR9, 0x2, P2 ;  /* 0x000000090f0f7c11 */ /* 0x000fc400090f16ff */
[----:B------:R-:W-:Y:S01]  /*5410*/  LEA R18, P2, R19, UR8, 0x2 ;  /* 0x0000000813127c11 */ /* 0x000fe2000f8410ff */
[----:B------:R-:W-:Y:S01]  /*5420*/  IMAD.WIDE R230, R233, 0x4, R12 ;  /* 0x00000004e9e67825 */ /* 0x000fe200078e020c */
[----:B------:R-:W-:Y:S02]  /*5430*/  LEA.HI.X.SX32 R17, R17, UR9, 0x2, P6 ;  /* 0x0000000911117c11 */ /* 0x000fe4000b0f16ff */
[----:B------:R-:W-:Y:S01]  /*5440*/  LEA R20, P6, R21, UR8, 0x2 ;  /* 0x0000000815147c11 */ /* 0x000fe2000f8c10ff */
[C---:B------:R-:W-:Y:S01]  /*5450*/  IMAD.WIDE R236, R252.reuse, 0x4, R10 ;  /* 0x00000004fcec7825 */ /* 0x040fe200078e020a */
[----:B------:R-:W-:Y:S02]  /*5460*/  LEA.HI.X.SX32 R19, R19, UR9, 0x2, P2 ;  /* 0x0000000913137c11 */ /* 0x000fe400090f16ff */
[----:B------:R-:W-:Y:S01]  /*5470*/  LEA R22, P2, R23, UR8, 0x2 ;  /* 0x0000000817167c11 */ /* 0x000fe2000f8410ff */
[----:B------:R-:W-:Y:S01]  /*5480*/  IMAD.WIDE R238, R252, 0x4, R12 ;  /* 0x00000004fcee7825 */ /* 0x000fe200078e020c */
[----:B------:R-:W-:-:S02]  /*5490*/  LEA.HI.X.SX32 R21, R21, UR9, 0x2, P6 ;  /* 0x0000000915157c11 */ /* 0x000fc4000b0f16ff */
[----:B------:R-:W-:Y:S02]  /*54a0*/  LEA R24, P6, R25, UR8, 0x2 ;  /* 0x0000000819187c11 */ /* 0x000fe4000f8c10ff */
[----:B------:R-:W-:Y:S02]  /*54b0*/  LEA.HI.X.SX32 R23, R23, UR9, 0x2, P2 ;  /* 0x0000000917177c11 */ /* 0x000fe400090f16ff */
[----:B------:R-:W-:Y:S02]  /*54c0*/  LEA R26, P2, R27, UR8, 0x2 ;  /* 0x000000081b1a7c11 */ /* 0x000fe4000f8410ff */
[----:B------:R-:W-:Y:S02]  /*54d0*/  LEA.HI.X.SX32 R25, R25, UR9, 0x2, P6 ;  /* 0x0000000919197c11 */ /* 0x000fe4000b0f16ff */
[----:B------:R-:W-:Y:S02]  /*54e0*/  LEA R28, P6, R2, UR8, 0x2 ;  /* 0x00000008021c7c11 */ /* 0x000fe4000f8c10ff */
[----:B------:R-:W-:-:S02]  /*54f0*/  LEA.HI.X.SX32 R27, R27, UR9, 0x2, P2 ;  /* 0x000000091b1b7c11 */ /* 0x000fc400090f16ff */
[----:B------:R-:W-:Y:S02]  /*5500*/  LEA R30, P2, R7, UR8, 0x2 ;  /* 0x00000008071e7c11 */ /* 0x000fe4000f8410ff */
[----:B------:R-:W-:Y:S01]  /*5510*/  LEA.HI.X.SX32 R29, R2, UR9, 0x2, P6 ;  /* 0x00000009021d7c11 */ /* 0x000fe2000b0f16ff */
[----:B------:R-:W-:Y:S01]  /*5520*/  VIADD R2, R31, 0xffffffff ;  /* 0xffffffff1f027836 */ /* 0x000fe20000000000 */
[----:B------:R-:W-:Y:S01]  /*5530*/  LEA.HI.X.SX32 R31, R7, UR9, 0x2, P2 ;  /* 0x00000009071f7c11 */ /* 0x000fe200090f16ff */
[----:B------:R-:W-:Y:S01]  /*5540*/  VIADD R7, R37, 0xfffffffb ;  /* 0xfffffffb25077836 */ /* 0x000fe20000000000 */
[C---:B------:R-:W-:Y:S02]  /*5550*/  LEA R34, P2, R35.reuse, UR8, 0x2 ;  /* 0x0000000823227c11 */ /* 0x040fe4000f8410ff */
[----:B------:R-:W-:Y:S02]  /*5560*/  LEA R32, P6, R8, UR8, 0x2 ;  /* 0x0000000808207c11 */ /* 0x000fe4000f8c10ff */
[----:B------:R-:W-:-:S02]  /*5570*/  LEA.HI.X.SX32 R35, R35, UR9, 0x2, P2 ;  /* 0x0000000923237c11 */ /* 0x000fc400090f16ff */
[----:B------:R-:W-:Y:S02]  /*5580*/  ISETP.GE.U32.AND P2, PT, R2, 0x7fffff80, PT ;  /* 0x7fffff800200780c */ /* 0x000fe40003f46070 */
[----:B------:R-:W-:Y:S02]  /*5590*/  LEA.HI.X.SX32 R33, R8, UR9, 0x2, P6 ;  /* 0x0000000908217c11 */ /* 0x000fe4000b0f16ff */
[----:B------:R-:W-:Y:S01]  /*55a0*/  LEA R36, P6, R9, UR8, 0x2 ;  /* 0x0000000809247c11 */ /* 0x000fe2000f8c10ff */
[----:B------:R-:W1:Y:S01]  /*55b0*/  LDC R8, c[0x0][0x3a0] ;  /* 0x0000e800ff087b82 */ /* 0x000e620000000800 */
[----:B---3--:R-:W-:Y:S01]  /*55c0*/  IADD3 R2, PT, PT, R39, -0x9, RZ ;  /* 0xfffffff727027810 */ /* 0x008fe20007ffe0ff */
[C---:B------:R-:W-:Y:S01]  /*55d0*/  IMAD.SHL.U32 R39, R232.reuse, 0x8, RZ ;  /* 0x00000008e8277824 */ /* 0x040fe200078e00ff */
[----:B------:R-:W-:Y:S01]  /*55e0*/  LEA.HI.X.SX32 R37, R9, UR9, 0x2, P6 ;  /* 0x0000000909257c11 */ /* 0x000fe2000b0f16ff */
[----:B------:R-:W-:Y:S01]  /*55f0*/  IMAD.SHL.U32 R9, R232, 0x4, RZ ;  /* 0x00000004e8097824 */ /* 0x000fe200078e00ff */
[----:B------:R-:W-:Y:S01]  /*5600*/  ISETP.GE.U32.AND P6, PT, R7, 0x7fffff7c, PT ;  /* 0x7fffff7c0700780c */ /* 0x000fe20003fc6070 */
[----:B------:R-:W-:Y:S01]  /*5610*/  VIADD R7, R0, UR5 ;  /* 0x0000000500077c36 */ /* 0x000fe20008000000 */
[----:B------:R-:W3:Y:S01]  /*5620*/  LDCU.64 UR8, c[0x0][0x388] ;  /* 0x00007100ff0877ac */ /* 0x000ee20008000a00 */
[----:B------:R-:W-:Y:S01]  /*5630*/  IMAD.WIDE R96, R9, 0x4, R240 ;  /* 0x0000000409607825 */ /* 0x000fe200078e02f0 */
[----:B-----5:R-:W-:-:S02]  /*5640*/  IADD3 R5, PT, PT, R217, -0x80, RZ ;  /* 0xffffff80d9057810 */ /* 0x020fc40007ffe0ff */
[----:B------:R-:W-:Y:S01]  /*5650*/  @!PT LDS RZ, [RZ] ;  /* 0x00000000fffff984 */ /* 0x000fe20000000800 */
[----:B------:R-:W-:Y:S01]  /*5660*/  @!PT LDS RZ, [RZ] ;  /* 0x00000000fffff984 */ /* 0x000fe20000000800 */
[----:B------:R-:W-:Y:S01]  /*5670*/  @!PT LDS RZ, [RZ] ;  /* 0x00000000fffff984 */ /* 0x000fe20000000800 */
[----:B------:R-:W-:Y:S01]  /*5680*/  LDGSTS.E [R7], desc[UR34][R240.64], !P2 ;  /* 0x00000000f0077fae */ /* 0x000fe2000d1a1022 */
[----:B------:R-:W-:-:S03]  /*5690*/  IMAD.WIDE R94, R9, 0x4, R242 ;  /* 0x00000004095e7825 */ /* 0x000fc600078e02f2 */
[----:B------:R-:W-:Y:S01]  /*56a0*/  LDGSTS.E [R7+0x80], desc[UR34][R242.64], !P2 ;  /* 0x00080000f2077fae */ /* 0x000fe2000d1a1022 */
        /* <DEDUP_REMOVED lines=28> */
[----:B------:R-:W-:Y:S01]  /*5870*/  ISETP.GE.U32.AND P2, PT, R2, 0x7fffff78, PT ;  /* 0x7fffff780200780c */ /* 0x000fe20003f46070 */
[C---:B------:R-:W-:Y:S02]  /*5880*/  IMAD.WIDE R72, R39.reuse, 0x4, R240 ;  /* 0x0000000427487825 */ /* 0x040fe400078e02f0 */
[----:B------:R5:W-:Y:S02]  /*5890*/  LDGSTS.E [R7+0x2000], desc[UR34][R96.64], !P6 ;  /* 0x0200000060077fae */ /* 0x000be4000f1a1022 */
[C---:B------:R-:W-:Y:S02]  /*58a0*/  IMAD.WIDE R70, R39.reuse, 0x4, R242 ;  /* 0x0000000427467825 */ /* 0x040fe400078e02f2 */
[----:B------:R-:W-:Y:S02]  /*58b0*/  LDGSTS.E [R7+0x2080], desc[UR34][R94.64], !P6 ;  /* 0x020800005e077fae */ /* 0x000fe4000f1a1022 */
[----:B------:R-:W-:-:S02]  /*58c0*/  IMAD.WIDE R68, R39, 0x4, R10 ;  /* 0x0000000427447825 */ /* 0x000fc400078e020a */
[----:B------:R-:W-:Y:S02]  /*58d0*/  LDGSTS.E [R7+0x2100], desc[UR34][R92.64], !P6 ;  /* 0x021000005c077fae */ /* 0x000fe4000f1a1022 */
[----:B-1----:R-:W-:Y:S02]  /*58e0*/  VIADD R2, R38, 0xfffffff3 ;  /* 0xfffffff326027836 */ /* 0x002fe40000000000 */
[----:B------:R-:W-:Y:S01]  /*58f0*/  LDGSTS.E [R7+0x2180], desc[UR34][R90.64], !P6 ;  /* 0x021800005a077fae */ /* 0x000fe2000f1a1022 */
[C---:B------:R-:W-:Y:S01]  /*5900*/  IMAD.WIDE R66, R39.reuse, 0x4, R12 ;  /* 0x0000000427427825 */ /* 0x040fe200078e020c */
[----:B------:R-:W1:Y:S02]  /*5910*/  LDC R38, c[0x0][0x3a0] ;  /* 0x0000e800ff267b82 */ /* 0x000e640000000800 */
[----:B------:R1:W-:Y:S01]  /*5920*/  LDGSTS.E [R7+0x2200], desc[UR34][R88.64], !P6 ;  /* 0x0220000058077fae */ /* 0x0003e2000f1a1022 */
[----:B------:R-:W-:-:S03]  /*5930*/  IMAD.WIDE R64, R39, 0x4, R14 ;  /* 0x0000000427407825 */ /* 0x000fc600078e020e */
[----:B------:R-:W-:Y:S01]  /*5940*/  LDGSTS.E [R7+0x2280], desc[UR34][R86.64], !P6 ;  /* 0x0228000056077fae */ /* 0x000fe2000f1a1022 */
[----:B------:R-:W-:-:S03]  /*5950*/  IMAD.WIDE R62, R39, 0x4, R16 ;  /* 0x00000004273e7825 */ /* 0x000fc600078e0210 */
[----:B------:R5:W-:Y:S01]  /*5960*/  STL.64 [R1+0xee0], R96 ;  /* 0x000ee06001007387 */ /* 0x000be20000100a00 */
[----:B------:R-:W-:-:S03]  /*5970*/  IMAD.WIDE R54, R39, 0x4, R24 ;  /* 0x0000000427367825 */ /* 0x000fc600078e0218 */
[----:B------:R-:W-:Y:S01]  /*5980*/  LDGSTS.E [R7+0x2300], desc[UR34][R84.64], !P6 ;  /* 0x0230000054077fae */ /* 0x000fe2000f1a1022 */
[----:B------:R-:W-:-:S03]  /*5990*/  IMAD.WIDE R50, R39, 0x4, R28 ;  /* 0x0000000427327825 */ /* 0x000fc600078e021c */
[----:B------:R-:W-:Y:S01]  /*59a0*/  STL.64 [R1+0xed8], R94 ;  /* 0x000ed85e01007387 */ /* 0x000fe20000100a00 */
[----:B------:R-:W-:-:S03]  /*59b0*/  IMAD.WIDE R48, R39, 0x4, R30 ;  /* 0x0000000427307825 */ /* 0x000fc600078e021e */
[----:B------:R-:W-:Y:S01]  /*59c0*/  LDGSTS.E [R7+0x2380], desc[UR34][R82.64], !P6 ;  /* 0x0238000052077fae */ /* 0x000fe2000f1a1022 */
[----:B------:R-:W-:Y:S01]  /*59d0*/  IMAD R9, R232, 0xc, RZ ;  /* 0x0000000ce8097824 */ /* 0x000fe200078e02ff */
[----:B-----5:R-:W5:Y:S01]  /*59e0*/  LDC R96, c[0x0][0x3a0] ;  /* 0x0000e800ff607b82 */ /* 0x020f620000000800 */
[----:B------:R-:W-:Y:S01]  /*59f0*/  IMAD.WIDE R42, R39, 0x4, R36 ;  /* 0x00000004272a7825 */ /* 0x000fe200078e0224 */
[----:B------:R-:W-:Y:S04]  /*5a00*/  STL.64 [R1+0xed0], R92 ;  /* 0x000ed05c01007387 */ /* 0x000fe80000100a00 */
[----:B------:R-:W-:Y:S04]  /*5a10*/  LDGSTS.E [R7+0x2400], desc[UR34][R80.64], !P6 ;  /* 0x0240000050077fae */ /* 0x000fe8000f1a1022 */
[----:B------:R-:W-:Y:S04]  /*5a20*/  STL.64 [R1+0xec8], R90 ;  /* 0x000ec85a01007387 */ /* 0x000fe80000100a00 */
[----:B------:R-:W-:Y:S04]  /*5a30*/  LDGSTS.E [R7+0x2480], desc[UR34][R78.64], !P6 ;  /* 0x024800004e077fae */ /* 0x000fe8000f1a1022 */
[----:B------:R1:W-:Y:S04]  /*5a40*/  STL.64 [R1+0xec0], R88 ;  /* 0x000ec05801007387 */ /* 0x0003e80000100a00 */
[----:B------:R2:W-:Y:S04]  /*5a50*/  LDGSTS.E [R7+0x2500], desc[UR34][R60.64], !P6 ;  /* 0x025000003c077fae */ /* 0x0005e8000f1a1022 */
[----:B------:R-:W-:Y:S04]  /*5a60*/  STL.64 [R1+0xeb8], R86 ;  /* 0x000eb85601007387 */ /* 0x000fe80000100a00 */
[----:B------:R2:W-:Y:S01]  /*5a70*/  LDGSTS.E [R7+0x2580], desc[UR34][R58.64], !P6 ;  /* 0x025800003a077fae */ /* 0x0005e2000f1a1022 */
[----:B-1----:R-:W1:Y:S03]  /*5a80*/  LDC R88, c[0x0][0x3a0] ;  /* 0x0000e800ff587b82 */ /* 0x002e660000000800 */
[----:B------:R-:W-:Y:S04]  /*5a90*/  STL.64 [R1+0xeb0], R84 ;  /* 0x000eb05401007387 */ /* 0x000fe80000100a00 */
[----:B------:R1:W-:Y:S01]  /*5aa0*/  LDGSTS.E [R7+0x2600], desc[UR34][R56.64], !P6 ;  /* 0x0260000038077fae */ /* 0x0003e2000f1a1022 */
[----:B------:R-:W2:Y:S03]  /*5ab0*/  LDC R89, c[0x0][0x3a0] ;  /* 0x0000e800ff597b82 */ /* 0x000ea60000000800 */
[----:B------:R-:W-:Y:S04]  /*5ac0*/  STL.64 [R1+0xea8], R82 ;  /* 0x000ea85201007387 */ /* 0x000fe80000100a00 */
[----:B------:R1:W-:Y:S04]  /*5ad0*/  LDGSTS.E [R7+0x2680], desc[UR34][R52.64], !P6 ;  /* 0x0268000034077fae */ /* 0x0003e8000f1a1022 */
[----:B------:R-:W-:Y:S04]  /*5ae0*/  STL.64 [R1+0xea0], R80 ;  /* 0x000ea05001007387 */ /* 0x000fe80000100a00 */
[----:B------:R1:W-:Y:S02]  /*5af0*/  LDGSTS.E [R7+0x2700], desc[UR34][R46.64], !P6 ;  /* 0x027000002e077fae */ /* 0x0003e4000f1a1022 */
[----:B-1----:R-:W-:-:S02]  /*5b00*/  VIADD R88, R88, 0xffffff86 ;  /* 0xffffff8658587836 */ /* 0x002fc40000000000 */
[----:B------:R-:W-:Y:S04]  /*5b10*/  STL.64 [R1+0xe98], R78 ;  /* 0x000e984e01007387 */ /* 0x000fe80000100a00 */
[----:B------:R1:W-:Y:S01]  /*5b20*/  LDGSTS.E [R7+0x2780], desc[UR34][R44.64], !P6 ;  /* 0x027800002c077fae */ /* 0x0003e2000f1a1022 */
[----:B------:R-:W-:Y:S02]  /*5b30*/  ISETP.GE.U32.AND P6, PT, R2, 0x7fffff74, PT ;  /* 0x7fffff740200780c */ /* 0x000fe40003fc6070 */
[----:B------:R-:W-:Y:S01]  /*5b40*/  IADD3 R2, PT, PT, R8, -0x11, RZ ;  /* 0xffffffef08027810 */ /* 0x000fe20007ffe0ff */
[----:B------:R2:W-:Y:S01]  /*5b50*/  STL.64 [R1+0xe90], R60 ;  /* 0x000e903c01007387 */ /* 0x0005e20000100a00 */
[----:B------:R-:W-:-:S03]  /*5b60*/  IMAD.SHL.U32 R8, R232, 0x10, RZ ;  /* 0x00000010e8087824 */ /* 0x000fc600078e00ff */
[----:B------:R1:W-:Y:S04]  /*5b70*/  LDGSTS.E [R7+0x4000], desc[UR34][R72.64], !P2 ;  /* 0x0400000048077fae */ /* 0x0003e8000d1a1022 */
[----:B------:R1:W-:Y:S01]  /*5b80*/  STL.64 [R1+0xe88], R58 ;  /* 0x000e883a01007387 */ /* 0x0003e20000100a00 */
[----:B--2---:R-:W-:-:S03]  /*5b90*/  IMAD.WIDE R60, R39, 0x4, R18 ;  /* 0x00000004273c7825 */ /* 0x004fc600078e0212 */
[----:B------:R2:W-:Y:S04]  /*5ba0*/  LDGSTS.E [R7+0x4080], desc[UR34][R70.64], !P2 ;  /* 0x0408000046077fae */ /* 0x0005e8000d1a1022 */
[----:B------:R2:W-:Y:S01]  /*5bb0*/  STL.64 [R1+0xe80], R56 ;  /* 0x000e803801007387 */ /* 0x0005e20000100a00 */
[----:B-1----:R-:W-:-:S03]  /*5bc0*/  IMAD.WIDE R58, R39, 0x4, R20 ;  /* 0x00000004273a7825 */ /* 0x002fc600078e0214 */
[----:B------:R1:W-:Y:S04]  /*5bd0*/  LDGSTS.E [R7+0x4100], desc[UR34][R68.64], !P2 ;  /* 0x0410000044077fae */ /* 0x0003e8000d1a1022 */
[----:B------:R1:W-:Y:S01]  /*5be0*/  STL.64 [R1+0xe78], R52 ;  /* 0x000e783401007387 */ /* 0x0003e20000100a00 */
[----:B--2---:R-:W-:-:S03]  /*5bf0*/  IMAD.WIDE R56, R39, 0x4, R22 ;  /* 0x0000000427387825 */ /* 0x004fc600078e0216 */
[----:B------:R2:W-:Y:S04]  /*5c00*/  LDGSTS.E [R7+0x4180], desc[UR34][R66.64], !P2 ;  /* 0x0418000042077fae */ /* 0x0005e8000d1a1022 */
[----:B------:R2:W-:Y:S01]  /*5c10*/  STL.64 [R1+0xe70], R46 ;  /* 0x000e702e01007387 */ /* 0x0005e20000100a00 */
[----:B-1----:R-:W-:-:S03]  /*5c20*/  IMAD.WIDE R52, R39, 0x4, R26 ;  /* 0x0000000427347825 */ /* 0x002fc600078e021a */
[----:B------:R1:W-:Y:S04]  /*5c30*/  LDGSTS.E [R7+0x4200], desc[UR34][R64.64], !P2 ;  /* 0x0420000040077fae */ /* 0x0003e8000d1a1022 */
[----:B------:R1:W-:Y:S04]  /*5c40*/  STL.64 [R1+0xe68], R44 ;  /* 0x000e682c01007387 */ /* 0x0003e80000100a00 */
[----:B------:R3:W-:Y:S01]  /*5c50*/  LDGSTS.E [R7+0x4280], desc[UR34][R62.64], !P2 ;  /* 0x042800003e077fae */ /* 0x0007e2000d1a1022 */
[----:B--2---:R-:W-:-:S03]  /*5c60*/  IMAD.WIDE R46, R39, 0x4, R32 ;  /* 0x00000004272e7825 */ /* 0x004fc600078e0220 */
[----:B------:R2:W-:Y:S04]  /*5c70*/  STL.64 [R1+0xd60], R72 ;  /* 0x000d604801007387 */ /* 0x0005e80000100a00 */
[----:B------:R3:W-:Y:S01]  /*5c80*/  LDGSTS.E [R7+0x4300], desc[UR34][R60.64], !P2 ;  /* 0x043000003c077fae */ /* 0x0007e2000d1a1022 */
[----:B-1----:R-:W-:Y:S02]  /*5c90*/  IMAD.WIDE R44, R39, 0x4, R34 ;  /* 0x00000004272c7825 */ /* 0x002fe400078e0222 */
[----:B------:R-:W1:Y:S01]  /*5ca0*/  LDC R39, c[0x0][0x3a0] ;  /* 0x0000e800ff277b82 */ /* 0x000e620000000800 */
[----:B------:R3:W-:Y:S04]  /*5cb0*/  STL.64 [R1+0xd58], R70 ;  /* 0x000d584601007387 */ /* 0x0007e80000100a00 */
[----:B------:R1:W-:Y:S01]  /*5cc0*/  LDGSTS.E [R7+0x4380], desc[UR34][R58.64], !P2 ;  /* 0x043800003a077fae */ /* 0x0003e2000d1a1022 */
[----:B--2---:R-:W-:-:S03]  /*5cd0*/  IMAD.WIDE R72, R9, 0x4, R240 ;  /* 0x0000000409487825 */ /* 0x004fc600078e02f0 */
[----:B------:R2:W-:Y:S04]  /*5ce0*/  STL.64 [R1+0xd50], R68 ;  /* 0x000d504401007387 */ /* 0x0005e80000100a00 */
[----:B------:R1:W-:Y:S01]  /*5cf0*/  LDGSTS.E [R7+0x4400], desc[UR34][R56.64], !P2 ;  /* 0x0440000038077fae */ /* 0x0003e2000d1a1022 */
[----:B---3--:R-:W-:-:S03]  /*5d00*/  IMAD.WIDE R70, R9, 0x4, R242 ;  /* 0x0000000409467825 */ /* 0x008fc600078e02f2 */
        /* <DEDUP_REMOVED lines=17> */
[----:B-1----:R-:W-:-:S03]  /*5e20*/  IMAD.WIDE R58, R9, 0x4, R20 ;  /* 0x00000004093a7825 */ /* 0x002fc600078e0214 */
[----:B------:R1:W-:Y:S04]  /*5e30*/  STL.64 [R1+0xd18], R54 ;  /* 0x000d183601007387 */ /* 0x0003e80000100a00 */
[----:B------:R3:W-:Y:S01]  /*5e40*/  LDGSTS.E [R7+0x4780], desc[UR34][R42.64], !P2 ;  /* 0x047800002a077fae */ /* 0x0007e2000d1a1022 */
[----:B------:R-:W-:Y:S01]  /*5e50*/  ISETP.GE.U32.AND P2, PT, R2, 0x7fffff70, PT ;  /* 0x7fffff700200780c */ /* 0x000fe20003f46070 */
[----:B--2---:R-:W-:Y:S02]  /*5e60*/  IMAD.WIDE R56, R9, 0x4, R22 ;  /* 0x0000000409387825 */ /* 0x004fe400078e0216 */
[----:B------:R2:W-:Y:S02]  /*5e70*/  STL.64 [R1+0xd10], R52 ;  /* 0x000d103401007387 */ /* 0x0005e40000100a00 */
[----:B----4-:R-:W-:-:S02]  /*5e80*/  VIADD R2, R40, 0xffffffeb ;  /* 0xffffffeb28027836 */ /* 0x010fc40000000000 */
[----:B------:R-:W-:Y:S01]  /*5e90*/  LDGSTS.E [R7+0x6000], desc[UR34][R72.64], !P6 ;  /* 0x0600000048077fae */ /* 0x000fe2000f1a1022 */
[----:B-1----:R-:W-:-:S03]  /*5ea0*/  IMAD.WIDE R54, R9, 0x4, R24 ;  /* 0x0000000409367825 */ /* 0x002fc600078e0218 */
[----:B------:R1:W-:Y:S01]  /*5eb0*/  STL.64 [R1+0xd08], R50 ;  /* 0x000d083201007387 */ /* 0x0003e20000100a00 */
[----:B------:R-:W-:-:S03]  /*5ec0*/  IMAD.WIDE R40, R8, 0x4, R36 ;  /* 0x0000000408287825 */ /* 0x000fc600078e0224 */
[----:B------:R4:W-:Y:S01]  /*5ed0*/  LDGSTS.E [R7+0x6080], desc[UR34][R70.64], !P6 ;  /* 0x0608000046077fae */ /* 0x0009e2000f1a1022 */
[----:B--2---:R-:W-:-:S03]  /*5ee0*/  IMAD.WIDE R52, R9, 0x4, R26 ;  /* 0x0000000409347825 */ /* 0x004fc600078e021a */
[----:B------:R2:W-:Y:S04]  /*5ef0*/  STL.64 [R1+0xd00], R48 ;  /* 0x000d003001007387 */ /* 0x0005e80000100a00 */
[----:B------:R3:W-:Y:S01]  /*5f00*/  LDGSTS.E [R7+0x6100], desc[UR34][R68.64], !P6 ;  /* 0x0610000044077fae */ /* 0x0007e2000f1a1022 */
[----:B-1----:R-:W-:-:S03]  /*5f10*/  IMAD.WIDE R50, R9, 0x4, R28 ;  /* 0x0000000409327825 */ /* 0x002fc600078e021c */
        /* <DEDUP_REMOVED lines=9> */
[----:B------:R-:W-:Y:S04]  /*5fb0*/  STL.64 [R1+0xc50], R72 ;  /* 0x000c504801007387 */ /* 0x000fe80000100a00 */
[----:B------:R2:W-:Y:S01]  /*5fc0*/  LDGSTS.E [R7+0x6300], desc[UR34][R60.64], !P6 ;  /* 0x063000003c077fae */ /* 0x0005e2000f1a1022 */
[----:B---3--:R-:W-:Y:S02]  /*5fd0*/  IMAD.WIDE R42, R9, 0x4, R36 ;  /* 0x00000004092a7825 */ /* 0x008fe400078e0224 */
[----:B------:R-:W3:Y:S01]  /*5fe0*/  LDC R9, c[0x0][0x3a0] ;  /* 0x0000e800ff097b82 */ /* 0x000ee20000000800 */
[----:B------:R4:W-:Y:S04]  /*5ff0*/  STL.64 [R1+0xc48], R70 ;  /* 0x000c484601007387 */ /* 0x0009e80000100a00 */
[----:B------:R1:W-:Y:S04]  /*6000*/  LDGSTS.E [R7+0x6380], desc[UR34][R58.64], !P6 ;  /* 0x063800003a077fae */ /* 0x0003e8000f1a1022 */
[----:B------:R1:W-:Y:S04]  /*6010*/  STL.64 [R1+0xc40], R68 ;  /* 0x000c404401007387 */ /* 0x0003e80000100a00 */
[----:B------:R2:W-:Y:S01]  /*6020*/  LDGSTS.E [R7+0x6400], desc[UR34][R56.64], !P6 ;  /* 0x0640000038077fae */ /* 0x0005e2000f1a1022 */
[----:B----4-:R-:W-:-:S03]  /*6030*/  IMAD.WIDE R70, R8, 0x4, R240 ;  /* 0x0000000408467825 */ /* 0x010fc600078e02f0 */
[----:B------:R4:W-:Y:S04]  /*6040*/  STL.64 [R1+0xc38], R66 ;  /* 0x000c384201007387 */ /* 0x0009e80000100a00 */
[----:B------:R2:W-:Y:S01]  /*6050*/  LDGSTS.E [R7+0x6480], desc[UR34][R54.64], !P6 ;  /* 0x0648000036077fae */ /* 0x0005e2000f1a1022 */
[C---:B-1----:R-:W-:Y:S01]  /*6060*/  IMAD.WIDE R68, R8.reuse, 0x4, R242 ;  /* 0x0000000408447825 */ /* 0x042fe200078e02f2 */
[----:B---3--:R-:W-:Y:S02]  /*6070*/  IADD3 R9, PT, PT, R9, -0x1d, RZ ;  /* 0xffffffe309097810 */ /* 0x008fe40007ffe0ff */
[----:B------:R1:W-:Y:S04]  /*6080*/  STL.64 [R1+0x2ca0], R64 ;  /* 0x002ca04001007387 */ /* 0x0003e80000100a00 */
[----:B------:R3:W-:Y:S01]  /*6090*/  LDGSTS.E [R7+0x6500], desc[UR34][R52.64], !P6 ;  /* 0x0650000034077fae */ /* 0x0007e2000f1a1022 */
[----:B----4-:R-:W-:-:S03]  /*60a0*/  IMAD.WIDE R66, R8, 0x4, R10 ;  /* 0x0000000408427825 */ /* 0x010fc600078e020a */
[----:B------:R4:W-:Y:S04]  /*60b0*/  STL.64 [R1+0x2ce0], R62 ;  /* 0x002ce03e01007387 */ /* 0x0009e80000100a00 */
[----:B------:R2:W-:Y:S01]  /*60c0*/  LDGSTS.E [R7+0x6580], desc[UR34][R50.64], !P6 ;  /* 0x0658000032077fae */ /* 0x0005e2000f1a1022 */
[----:B-1----:R-:W-:-:S03]  /*60d0*/  IMAD.WIDE R64, R8, 0x4, R12 ;  /* 0x0000000408407825 */ /* 0x002fc600078e020c */
[----:B------:R2:W-:Y:S04]  /*60e0*/  STL.64 [R1+0x2ce8], R60 ;  /* 0x002ce83c01007387 */ /* 0x0005e80000100a00 */
[----:B------:R1:W-:Y:S01]  /*60f0*/  LDGSTS.E [R7+0x6600], desc[UR34][R48.64], !P6 ;  /* 0x0660000030077fae */ /* 0x0003e2000f1a1022 */
[----:B----4-:R-:W-:-:S03]  /*6100*/  IMAD.WIDE R62, R8, 0x4, R14 ;  /* 0x00000004083e7825 */ /* 0x010fc600078e020e */
[----:B------:R4:W-:Y:S04]  /*6110*/  STL.64 [R1+0x2d00], R58 ;  /* 0x002d003a01007387 */ /* 0x0009e80000100a00 */
[----:B------:R1:W-:Y:S01]  /*6120*/  LDGSTS.E [R7+0x6680], desc[UR34][R46.64], !P6 ;  /* 0x066800002e077fae */ /* 0x0003e2000f1a1022 */
[----:B--2---:R-:W-:-:S03]  /*6130*/  IMAD.WIDE R60, R8, 0x4, R16 ;  /* 0x00000004083c7825 */ /* 0x004fc600078e0210 */
[----:B------:R2:W-:Y:S04]  /*6140*/  STL.64 [R1+0x2d08], R56 ;  /* 0x002d083801007387 */ /* 0x0005e80000100a00 */
[----:B------:R1:W-:Y:S01]  /*6150*/  LDGSTS.E [R7+0x6700], desc[UR34][R44.64], !P6 ;  /* 0x067000002c077fae */ /* 0x0003e2000f1a1022 */
[----:B----4-:R-:W-:-:S03]  /*6160*/  IMAD.WIDE R58, R8, 0x4, R18 ;  /* 0x00000004083a7825 */ /* 0x010fc600078e0212 */
[----:B------:R4:W-:Y:S04]  /*6170*/  STL.64 [R1+0x2d80], R54 ;  /* 0x002d803601007387 */ /* 0x0009e80000100a00 */
[----:B------:R1:W-:Y:S01]  /*6180*/  LDGSTS.E [R7+0x6780], desc[UR34][R42.64], !P6 ;  /* 0x067800002a077fae */ /* 0x0003e2000f1a1022 */
[----:B--2---:R-:W-:Y:S01]  /*6190*/  IMAD.WIDE R56, R8, 0x4, R20 ;  /* 0x0000000408387825 */ /* 0x004fe200078e0214 */
[----:B------:R-:W-:Y:S02]  /*61a0*/  ISETP.GE.U32.AND P6, PT, R2, 0x7fffff6c, PT ;  /* 0x7fffff6c0200780c */ /* 0x000fe40003fc6070 */
[----:B------:R3:W-:Y:S01]  /*61b0*/  STL.64 [R1+0x2d88], R52 ;  /* 0x002d883401007387 */ /* 0x0007e20000100a00 */
[----:B------:R-:W-:Y:S02]  /*61c0*/  VIADD R2, R38, 0xffffffe7 ;  /* 0xffffffe726027836 */ /* 0x000fe40000000000 */
[----:B------:R-:W2:Y:S01]  /*61d0*/  LDC R38, c[0x0][0x3a0] ;  /* 0x0000e800ff267b82 */ /* 0x000ea20000000800 */
[----:B------:R1:W-:Y:S01]  /*61e0*/  LDGSTS.E [R7+0x8000], desc[UR34][R70.64], !P2 ;  /* 0x0800000046077fae */ /* 0x0003e2000d1a1022 */
[----:B----4-:R-:W-:-:S03]  /*61f0*/  IMAD.WIDE R54, R8, 0x4, R22 ;  /* 0x0000000408367825 */ /* 0x010fc600078e0216 */
[----:B------:R4:W-:Y:S04]  /*6200*/  STL.64 [R1+0x2d90], R50 ;  /* 0x002d903201007387 */ /* 0x0009e80000100a00 */
[----:B------:R1:W-:Y:S01]  /*6210*/  LDGSTS.E [R7+0x8080], desc[UR34][R68.64], !P2 ;  /* 0x0808000044077fae */ /* 0x0003e2000d1a1022 */
[----:B---3--:R-:W-:-:S03]  /*6220*/  IMAD.WIDE R52, R8, 0x4, R24 ;  /* 0x0000000408347825 */ /* 0x008fc600078e0218 */
        /* <DEDUP_REMOVED lines=11> */
[----:B-1----:R-:W-:-:S03]  /*62e0*/  IMAD.WIDE R44, R8, 0x4, R32 ;  /* 0x00000004082c7825 */ /* 0x002fc600078e0220 */
[----:B------:R1:W-:Y:S01]  /*62f0*/  LDGSTS.E [R7+0x8300], desc[UR34][R58.64], !P2 ;  /* 0x083000003a077fae */ /* 0x0003e2000d1a1022 */
[----:B----4-:R-:W-:-:S03]  /*6300*/  IMAD.WIDE R42, R8, 0x4, R34 ;  /* 0x00000004082a7825 */ /* 0x010fc600078e0222 */
[----:B------:R4:W-:Y:S01]  /*6310*/  LDGSTS.E [R7+0x8380], desc[UR34][R56.64], !P2 ;  /* 0x0838000038077fae */ /* 0x0009e2000d1a1022 */
[----:B------:R-:W-:-:S03]  /*6320*/  IMAD R8, R232, 0x14, RZ ;  /* 0x00000014e8087824 */ /* 0x000fc600078e02ff */
[----:B------:R1:W-:Y:S04]  /*6330*/  LDGSTS.E [R7+0x8400], desc[UR34][R54.64], !P2 ;  /* 0x0840000036077fae */ /* 0x0003e8000d1a1022 */
[----:B------:R1:W-:Y:S04]  /*6340*/  LDGSTS.E [R7+0x8480], desc[UR34][R52.64], !P2 ;  /* 0x0848000034077fae */ /* 0x0003e8000d1a1022 */
[----:B------:R1:W-:Y:S04]  /*6350*/  STL.64 [R1+0xbf0], R70 ;  /* 0x000bf04601007387 */ /* 0x0003e80000100a00 */
[----:B------:R2:W-:Y:S04]  /*6360*/  LDGSTS.E [R7+0x8500], desc[UR34][R50.64], !P2 ;  /* 0x0850000032077fae */ /* 0x0005e8000d1a1022 */
        /* <DEDUP_REMOVED lines=14> */
[----:B---3--:R-:W-:Y:S01]  /*6450*/  IMAD.WIDE R62, R8, 0x4, R14 ;  /* 0x00000004083e7825 */ /* 0x008fe200078e020e */
[----:B------:R-:W-:Y:S02]  /*6460*/  ISETP.GE.U32.AND P2, PT, R2, 0x7fffff68, PT ;  /* 0x7fffff680200780c */ /* 0x000fe40003f46070 */
[----:B------:R3:W-:Y:S01]  /*6470*/  STL.64 [R1+0x33a0], R58 ;  /* 0x0033a03a01007387 */ /* 0x0007e20000100a00 */
[----:B------:R-:W-:Y:S02]  /*6480*/  IMAD R2, R232, 0x18, RZ ;  /* 0x00000018e8027824 */ /* 0x000fe400078e02ff */
[C---:B--2---:R-:W-:Y:S01]  /*6490*/  IMAD.WIDE R60, R8.reuse, 0x4, R16 ;  /* 0x00000004083c7825 */ /* 0x044fe200078e0210 */
[----:B------:R2:W-:Y:S04]  /*64a0*/  LDGSTS.E [R7+0xa000], desc[UR34][R70.64], !P6 ;  /* 0x0a00000046077fae */ /* 0x0005e8000f1a1022 */
[----:B------:R4:W-:Y:S01]  /*64b0*/  STL.64 [R1+0x33a8], R56 ;  /* 0x0033a83801007387 */ /* 0x0009e20000100a00 */
[----:B---3--:R-:W-:-:S03]  /*64c0*/  IMAD.WIDE R58, R8, 0x4, R18 ;  /* 0x00000004083a7825 */ /* 0x008fc600078e0212 */
[----:B------:R3:W-:Y:S04]  /*64d0*/  LDGSTS.E [R7+0xa080], desc[UR34][R68.64], !P6 ;  /* 0x0a08000044077fae */ /* 0x0007e8000f1a1022 */
[----:B------:R1:W-:Y:S01]  /*64e0*/  STL.64 [R1+0x33b0], R54 ;  /* 0x0033b03601007387 */ /* 0x0003e20000100a00 */
[----:B----4-:R-:W-:-:S03]  /*64f0*/  IMAD.WIDE R56, R8, 0x4, R20 ;  /* 0x0000000408387825 */ /* 0x010fc600078e0214 */
        /* <DEDUP_REMOVED lines=24> */
[----:B------:R2:W-:Y:S01]  /*6680*/  LDGSTS.E [R7+0xa500], desc[UR34][R50.64], !P6 ;  /* 0x0a50000032077fae */ /* 0x0005e2000f1a1022 */
[----:B------:R-:W-:-:S03]  /*6690*/  VIADD R8, R38, 0xffffffdf ;  /* 0xffffffdf26087836 */ /* 0x000fc60000000000 */
[----:B------:R3:W-:Y:S01]  /*66a0*/  STL.64 [R1+0xb88], R68 ;  /* 0x000b884401007387 */ /* 0x0007e20000100a00 */
[----:B------:R-:W2:Y:S01]  /*66b0*/  LDC R38, c[0x0][0x3a0] ;  /* 0x0000e800ff267b82 */ /* 0x000ea20000000800 */
[C---:B-1----:R-:W-:Y:S02]  /*66c0*/  IMAD.WIDE R70, R2.reuse, 0x4, R240 ;  /* 0x0000000402467825 */ /* 0x042fe400078e02f0 */
[----:B------:R1:W-:Y:S04]  /*66d0*/  LDGSTS.E [R7+0xa580], desc[UR34][R48.64], !P6 ;  /* 0x0a58000030077fae */ /* 0x0003e8000f1a1022 */
        /* <DEDUP_REMOVED lines=8> */
[----:B---3--:R-:W-:-:S03]  /*6760*/  IMAD.WIDE R64, R2, 0x4, R12 ;  /* 0x0000000402407825 */ /* 0x008fc600078e020c */
[----:B------:R3:W-:Y:S04]  /*6770*/  STL.64 [R1+0x3768], R60 ;  /* 0x0037683c01007387 */ /* 0x0007e80000100a00 */
[----:B------:R1:W-:Y:S01]  /*6780*/  LDGSTS.E [R7+0xa780], desc[UR34][R40.64], !P6 ;  /* 0x0a78000028077fae */ /* 0x0003e2000f1a1022 */
[C---:B----4-:R-:W-:Y:S01]  /*6790*/  IMAD.WIDE R62, R2.reuse, 0x4, R14 ;  /* 0x00000004023e7825 */ /* 0x050fe200078e020e */
[----:B------:R-:W-:Y:S02]  /*67a0*/  ISETP.GE.U32.AND P6, PT, R9, 0x7fffff64, PT ;  /* 0x7fffff640900780c */ /* 0x000fe40003fc6070 */
[----:B------:R4:W-:Y:S01]  /*67b0*/  STL.64 [R1+0x3778], R58 ;  /* 0x0037783a01007387 */ /* 0x0009e20000100a00 */
[----:B------:R-:W1:Y:S01]  /*67c0*/  LDC R9, c[0x0][0x3a0] ;  /* 0x0000e800ff097b82 */ /* 0x000e620000000800 */
[----:B---3--:R-:W-:-:S02]  /*67d0*/  IMAD.WIDE R60, R2, 0x4, R16 ;  /* 0x00000004023c7825 */ /* 0x008fc400078e0210 */
[----:B------:R3:W-:Y:S04]  /*67e0*/  LDGSTS.E [R7+0xc000], desc[UR34][R70.64], !P2 ;  /* 0x0c00000046077fae */ /* 0x0007e8000d1a1022 */
[----:B------:R2:W-:Y:S01]  /*67f0*/  STL.64 [R1+0x3780], R56 ;  /* 0x0037803801007387 */ /* 0x0005e20000100a00 */
[----:B----4-:R-:W-:-:S03]  /*6800*/  IMAD.WIDE R58, R2, 0x4, R18 ;  /* 0x00000004023a7825 */ /* 0x010fc600078e0212 */
[----:B------:R4:W-:Y:S04]  /*6810*/  LDGSTS.E [R7+0xc080], desc[UR34][R68.64], !P2 ;  /* 0x0c08000044077fae */ /* 0x0009e8000d1a1022 */
[----:B------:R1:W-:Y:S01]  /*6820*/  STL.64 [R1+0x3788], R54 ;  /* 0x0037883601007387 */ /* 0x0003e20000100a00 */
[----:B--2---:R-:W-:-:S03]  /*6830*/  IMAD.WIDE R56, R2, 0x4, R20 ;  /* 0x0000000402387825 */ /* 0x004fc600078e0214 */
[----:B------:R2:W-:Y:S01]  /*6840*/  LDGSTS.E [R7+0xc100], desc[UR34][R66.64], !P2 ;  /* 0x0c10000042077fae */ /* 0x0005e2000d1a1022 */
[----:B-1----:R-:W-:-:S03]  /*6850*/  VIADD R9, R9, 0xffffffdb ;  /* 0xffffffdb09097836 */ /* 0x002fc60000000000 */
[----:B------:R1:W-:Y:S01]  /*6860*/  STL.64 [R1+0x37a8], R52 ;  /* 0x0037a83401007387 */ /* 0x0003e20000100a00 */
[----:B------:R-:W-:-:S03]  /*6870*/  IMAD.WIDE R54, R2, 0x4, R22 ;  /* 0x0000000402367825 */ /* 0x000fc600078e0216 */
        /* <DEDUP_REMOVED lines=19> */
[----:B------:R2:W-:Y:S01]  /*69b0*/  LDGSTS.E [R7+0xc500], desc[UR34][R50.64], !P2 ;  /* 0x0c50000032077fae */ /* 0x0005e2000d1a1022 */
[----:B-1----:R-:W-:-:S03]  /*69c0*/  IMAD.WIDE R40, R2, 0x4, R36 ;  /* 0x0000000402287825 */ /* 0x002fc600078e0224 */
[----:B------:R1:W-:Y:S01]  /*69d0*/  LDGSTS.E [R7+0xc580], desc[UR34][R48.64], !P2 ;  /* 0x0c58000030077fae */ /* 0x0003e2000d1a1022 */
[----:B------:R-:W-:-:S03]  /*69e0*/  IMAD.SHL.U32 R2, R232, 0x20, RZ ;  /* 0x00000020e8027824 */ /* 0x000fc600078e00ff */
[----:B------:R1:W-:Y:S04]  /*69f0*/  LDGSTS.E [R7+0xc600], desc[UR34][R46.64], !P2 ;  /* 0x0c6000002e077fae */ /* 0x0003e8000d1a1022 */
[----:B------:R1:W-:Y:S04]  /*6a00*/  LDGSTS.E [R7+0xc680], desc[UR34][R44.64], !P2 ;  /* 0x0c6800002c077fae */ /* 0x0003e8000d1a1022 */
[----:B------:R1:W-:Y:S04]  /*6a10*/  LDGSTS.E [R7+0xc700], desc[UR34][R42.64], !P2 ;  /* 0x0c7000002a077fae */ /* 0x0003e8000d1a1022 */
[----:B------:R1:W-:Y:S01]  /*6a20*/  LDGSTS.E [R7+0xc780], desc[UR34][R40.64], !P2 ;  /* 0x0c78000028077fae */ /* 0x0003e2000d1a1022 */
[----:B------:R-:W-:Y:S01]  /*6a30*/  ISETP.GE.U32.AND P2, PT, R8, 0x7fffff60, PT ;  /* 0x7fffff600800780c */ /* 0x000fe20003f46070 */
[----:B------:R-:W-:-:S02]  /*6a40*/  IMAD R8, R232, 0x1c, RZ ;  /* 0x0000001ce8087824 */ /* 0x000fc400078e02ff */
[----:B------:R3:W-:Y:S04]  /*6a50*/  STL.64 [R1+0xb30], R70 ;  /* 0x000b304601007387 */ /* 0x0007e80000100a00 */
[----:B------:R4:W-:Y:S04]  /*6a60*/  STL.64 [R1+0xb28], R68 ;  /* 0x000b284401007387 */ /* 0x0009e80000100a00 */
[----:B------:R1:W-:Y:S01]  /*6a70*/  STL.64 [R1+0xb20], R66 ;  /* 0x000b204201007387 */ /* 0x0003e20000100a00 */
[----:B---3--:R-:W-:-:S03]  /*6a80*/  IMAD.WIDE R70, R8, 0x4, R240 ;  /* 0x0000000408467825 */ /* 0x008fc600078e02f0 */
[----:B------:R3:W-:Y:S01]  /*6a90*/  STL.64 [R1+0xb18], R64 ;  /* 0x000b184001007387 */ /* 0x0007e20000100a00 */
[----:B----4-:R-:W-:-:S03]  /*6aa0*/  IMAD.WIDE R68, R8, 0x4, R242 ;  /* 0x0000000408447825 */ /* 0x010fc600078e02f2 */
[----:B------:R4:W-:Y:S01]  /*6ab0*/  STL.64 [R1+0x3b78], R62 ;  /* 0x003b783e01007387 */ /* 0x0009e20000100a00 */
[----:B-1----:R-:W-:-:S03]  /*6ac0*/  IMAD.WIDE R66, R8, 0x4, R10 ;  /* 0x0000000408427825 */ /* 0x002fc600078e020a */
[----:B------:R1:W-:Y:S01]  /*6ad0*/  STL.64 [R1+0x3b90], R60 ;  /* 0x003b903c01007387 */ /* 0x0003e20000100a00 */
[----:B---3--:R-:W-:-:S03]  /*6ae0*/  IMAD.WIDE R64, R8, 0x4, R12 ;  /* 0x0000000408407825 */ /* 0x008fc600078e020c */
[----:B------:R3:W-:Y:S01]  /*6af0*/  STL.64 [R1+0x3b98], R58 ;  /* 0x003b983a01007387 */ /* 0x0007e20000100a00 */
[----:B----4-:R-:W-:-:S03]  /*6b00*/  IMAD.WIDE R62, R8, 0x4, R14 ;  /* 0x00000004083e7825 */ /* 0x010fc600078e020e */
[----:B------:R4:W-:Y:S01]  /*6b10*/  LDGSTS.E [R7+0xe000], desc[UR34][R70.64], !P6 ;  /* 0x0e00000046077fae */ /* 0x0009e2000f1a1022 */
[----:B-1----:R-:W-:-:S03]  /*6b20*/  IMAD.WIDE R60, R8, 0x4, R16 ;  /* 0x00000004083c7825 */ /* 0x002fc600078e0210 */
[----:B------:R1:W-:Y:S01]  /*6b30*/  STL.64 [R1+0x3bb0], R56 ;  /* 0x003bb03801007387 */ /* 0x0003e20000100a00 */
[----:B---3--:R-:W-:-:S03]  /*6b40*/  IMAD.WIDE R58, R8, 0x4, R18 ;  /* 0x00000004083a7825 */ /* 0x008fc600078e0212 */
        /* <DEDUP_REMOVED lines=27> */
[----:B------:R1:W-:Y:S01]  /*6d00*/  LDGSTS.E [R7+0xe500], desc[UR34][R50.64], !P6 ;  /* 0x0e50000032077fae */ /* 0x0003e2000f1a1022 */
[----:B------:R-:W-:Y:S02]  /*6d10*/  IADD3 R8, PT, PT, R38, -0x29, RZ ;  /* 0xffffffd726087810 */ /* 0x000fe40007ffe0ff */
[----:B------:R-:W1:Y:S01]  /*6d20*/  LDC R38, c[0x0][0x3a0] ;  /* 0x0000e800ff267b82 */ /* 0x000e620000000800 */
        /* <DEDUP_REMOVED lines=51> */
[----:B------:R-:W-:-:S03]  /*7060*/  IMAD R2, R232, 0x28, RZ ;  /* 0x00000028e8027824 */ /* 0x000fc600078e02ff */
        /* <DEDUP_REMOVED lines=50> */
[----:B------:R-:W-:-:S03]  /*7390*/  VIADD R8, R38, 0xffffffcf ;  /* 0xffffffcf26087836 */ /* 0x000fc60000000000 */
[----:B------:R3:W-:Y:S01]  /*73a0*/  STL.64 [R1+0xa08], R68 ;  /* 0x000a084401007387 */ /* 0x0007e20000100a00 */
[----:B------:R-:W1:Y:S03]  /*73b0*/  LDC R38, c[0x0][0x3a0] ;  /* 0x0000e800ff267b82 */ /* 0x000e660000000800 */
        /* <DEDUP_REMOVED lines=171> */
[----:B--2---:R-:W-:-:S03]  /*7e70*/  IMAD.WIDE R64, R8, 0x4, R12 ;  /* 0x0000000408407825 */ /* 0x004fc600078e020c */
        /* <DEDUP_REMOVED lines=8> */
[----:B------:R2:W-:Y:S01]  /*7f00*/  LDGSTS.E [R7+0x1a000], desc[UR34][R70.64], !P6 ;  /* 0x1a00000046077fae */ /* 0x0005e2000f1a1022 */
[----:B---3--:R-:W-:-:S03]  /*7f10*/  IMAD.WIDE R54, R8, 0x4, R22 ;  /* 0x0000000408367825 */ /* 0x008fc600078e0216 */
[----:B------:R3:W-:Y:S01]  /*7f20*/  STL.64 [R1+0x3960], R48 ;  /* 0x0039603001007387 */ /* 0x0007e20000100a00 */
[----:B----4-:R-:W-:-:S03]  /*7f30*/  IMAD.WIDE R52, R8, 0x4, R24 ;  /* 0x0000000408347825 */ /* 0x010fc600078e0218 */
[----:B------:R4:W-:Y:S01]  /*7f40*/  LDGSTS.E [R7+0x1a080], desc[UR34][R68.64], !P6 ;  /* 0x1a08000044077fae */ /* 0x0009e2000f1a1022 */
[----:B-1----:R-:W-:-:S03]  /*7f50*/  IMAD.WIDE R50, R8, 0x4, R26 ;  /* 0x0000000408327825 */ /* 0x002fc600078e021a */
[----:B------:R1:W-:Y:S04]  /*7f60*/  STL.64 [R1+0x3958], R46 ;  /* 0x0039582e01007387 */ /* 0x0003e80000100a00 */
[----:B------:R2:W-:Y:S01]  /*7f70*/  LDGSTS.E [R7+0x1a100], desc[UR34][R66.64], !P6 ;  /* 0x1a10000042077fae */ /* 0x0005e2000f1a1022 */
[----:B---3--:R-:W-:-:S03]  /*7f80*/  IMAD.WIDE R48, R8, 0x4, R28 ;  /* 0x0000000408307825 */ /* 0x008fc600078e021c */
[----:B------:R3:W-:Y:S04]  /*7f90*/  STL.64 [R1+0x3950], R44 ;  /* 0x0039502c01007387 */ /* 0x0007e80000100a00 */
        /* <DEDUP_REMOVED lines=11> */
[----:B------:R4:W-:Y:S01]  /*8050*/  STL.64 [R1+0x820], R68 ;  /* 0x0008204401007387 */ /* 0x0009e20000100a00 */
[----:B------:R-:W-:Y:S02]  /*8060*/  VIADD R8, R38, 0xffffffbf ;  /* 0xffffffbf26087836 */ /* 0x000fe40000000000 */
[----:B------:R-:W3:Y:S01]  /*8070*/  LDC R38, c[0x0][0x3a0] ;  /* 0x0000e800ff267b82 */ /* 0x000ee20000000800 */
[----:B------:R1:W-:Y:S01]  /*8080*/  LDGSTS.E [R7+0x1a380], desc[UR34][R56.64], !P6 ;  /* 0x1a38000038077fae */ /* 0x0003e2000f1a1022 */
[----:B--2---:R-:W-:-:S03]  /*8090*/  IMAD.WIDE R70, R2, 0x4, R240 ;  /* 0x0000000402467825 */ /* 0x004fc600078e02f0 */
        /* <DEDUP_REMOVED lines=23> */
[----:B------:R-:W-:Y:S01]  /*8210*/  ISETP.GE.U32.AND P6, PT, R9, 0x7fffff44, PT ;  /* 0x7fffff440900780c */ /* 0x000fe20003fc6070 */
[C---:B-1----:R-:W-:Y:S01]  /*8220*/  IMAD.WIDE R54, R2.reuse, 0x4, R22 ;  /* 0x0000000402367825 */ /* 0x042fe200078e0216 */
[----:B------:R-:W1:Y:S01]  /*8230*/  LDC R9, c[0x0][0x3a0] ;  /* 0x0000e800ff097b82 */ /* 0x000e620000000800 */
        /* <DEDUP_REMOVED lines=8> */
[C---:B----4-:R-:W-:Y:S01]  /*82c0*/  IMAD.WIDE R48, R2.reuse, 0x4, R28 ;  /* 0x0000000402307825 */ /* 0x050fe200078e021c */
[----:B-1----:R-:W-:Y:S02]  /*82d0*/  IADD3 R9, PT, PT, R9, -0x45, RZ ;  /* 0xffffffbb09097810 */ /* 0x002fe40007ffe0ff */
        /* <DEDUP_REMOVED lines=9> */
[----:B------:R2:W-:Y:S01]  /*8370*/  LDGSTS.E [R7+0x1c300], desc[UR34][R58.64], !P2 ;  /* 0x1c3000003a077fae */ /* 0x0005e2000d1a1022 */
[----:B-1----:R-:W-:-:S03]  /*8380*/  IMAD.WIDE R40, R2, 0x4, R36 ;  /* 0x0000000402287825 */ /* 0x002fc600078e0224 */
        /* <DEDUP_REMOVED lines=20> */
[----:B---3--:R-:W-:Y:S01]  /*84d0*/  IMAD.WIDE R62, R2, 0x4, R14 ;  /* 0x00000004023e7825 */ /* 0x008fe200078e020e */
[----:B------:R-:W-:Y:S02]  /*84e0*/  ISETP.GE.U32.AND P2, PT, R8, 0x7fffff40, PT ;  /* 0x7fffff400800780c */ /* 0x000fe40003f46070 */
[----:B------:R3:W-:Y:S01]  /*84f0*/  STL.64 [R1+0x38c8], R58 ;  /* 0x0038c83a01007387 */ /* 0x0007e20000100a00 */
[----:B------:R-:W-:Y:S02]  /*8500*/  IMAD.SHL.U32 R8, R232, 0x40, RZ ;  /* 0x00000040e8087824 */ /* 0x000fe400078e00ff */
[C---:B----4-:R-:W-:Y:S01]  /*8510*/  IMAD.WIDE R60, R2.reuse, 0x4, R16 ;  /* 0x00000004023c7825 */ /* 0x050fe200078e0210 */
[----:B------:R4:W-:Y:S04]  /*8520*/  LDGSTS.E [R7+0x1e000], desc[UR34][R70.64], !P6 ;  /* 0x1e00000046077fae */ /* 0x0009e8000f1a1022 */
        /* <DEDUP_REMOVED lines=30> */
[----:B------:R-:W-:-:S03]  /*8710*/  IMAD R2, R232, 0x44, RZ ;  /* 0x00000044e8027824 */ /* 0x000fc600078e02ff */
[----:B------:R3:W-:Y:S01]  /*8720*/  STL.64 [R1+0x738], R68 ;  /* 0x0007384401007387 */ /* 0x0007e20000100a00 */
[----:B----4-:R-:W-:-:S03]  /*8730*/  IMAD.WIDE R70, R8, 0x4, R240 ;  /* 0x0000000408467825 */ /* 0x010fc600078e02f0 */
[----:B------:R4:W-:Y:S04]  /*8740*/  LDGSTS.E [R7+0x1e580], desc[UR34][R48.64], !P6 ;  /* 0x1e58000030077fae */ /* 0x0009e8000f1a1022 */
        /* <DEDUP_REMOVED lines=11> */
[----:B-1----:R-:W-:Y:S01]  /*8800*/  IMAD.WIDE R62, R8, 0x4, R14 ;  /* 0x00000004083e7825 */ /* 0x002fe200078e020e */
[----:B------:R-:W-:Y:S02]  /*8810*/  ISETP.GE.U32.AND P6, PT, R9, 0x7fffff3c, PT ;  /* 0x7fffff3c0900780c */ /* 0x000fe40003fc6070 */
[----:B------:R1:W-:Y:S01]  /*8820*/  STL.64 [R1+0x3868], R58 ;  /* 0x0038683a01007387 */ /* 0x0003e20000100a00 */
[----:B------:R-:W-:Y:S02]  /*8830*/  VIADD R9, R38, 0xffffffb7 ;  /* 0xffffffb726097836 */ /* 0x000fe40000000000 */
[----:B------:R-:W4:Y:S01]  /*8840*/  LDC R38, c[0x0][0x3a0] ;  /* 0x0000e800ff267b82 */ /* 0x000f220000000800 */
[C---:B---3--:R-:W-:Y:S01]  /*8850*/  IMAD.WIDE R60, R8.reuse, 0x4, R16 ;  /* 0x00000004083c7825 */ /* 0x048fe200078e0210 */
        /* <DEDUP_REMOVED lines=34> */
[C---:B---3--:R-:W-:Y:S02]  /*8a80*/  IMAD.WIDE R70, R2.reuse, 0x4, R240 ;  /* 0x0000000402467825 */ /* 0x048fe400078e02f0 */
[----:B------:R3:W-:Y:S04]  /*8a90*/  LDGSTS.E [R7+0x20580], desc[UR34][R48.64], !P2 ;  /* 0x2058000030077fae */ /* 0x0007e8000d1a1022 */
        /* <DEDUP_REMOVED lines=11> */
[C---:B---3--:R-:W-:Y:S01]  /*8b50*/  IMAD.WIDE R62, R2.reuse, 0x4, R14 ;  /* 0x00000004023e7825 */ /* 0x048fe200078e020e */
[----:B------:R-:W-:Y:S02]  /*8b60*/  ISETP.GE.U32.AND P2, PT, R9, 0x7fffff38, PT ;  /* 0x7fffff380900780c */ /* 0x000fe40003f46070 */
[----:B------:R4:W-:Y:S01]  /*8b70*/  STL.64 [R1+0x37e0], R58 ;  /* 0x0037e03a01007387 */ /* 0x0009e20000100a00 */
[----:B------:R-:W3:Y:S01]  /*8b80*/  LDC R9, c[0x0][0x3a0] ;  /* 0x0000e800ff097b82 */ /* 0x000ee20000000800 */
[----:B-1----:R-:W-:-:S02]  /*8b90*/  IMAD.WIDE R60, R2, 0x4, R16 ;  /* 0x00000004023c7825 */ /* 0x002fc400078e0210 */
[----:B------:R1:W-:Y:S04]  /*8ba0*/  LDGSTS.E [R7+0x22000], desc[UR34][R70.64], !P6 ;  /* 0x2200000046077fae */ /* 0x0003e8000f1a1022 */
[----:B------:R1:W-:Y:S01]  /*8bb0*/  STL.64 [R1+0x37d8], R56 ;  /* 0x0037d83801007387 */ /* 0x0003e20000100a00 */
[----:B----4-:R-:W-:-:S03]  /*8bc0*/  IMAD.WIDE R58, R2, 0x4, R18 ;  /* 0x00000004023a7825 */ /* 0x010fc600078e0212 */
[----:B------:R4:W-:Y:S04]  /*8bd0*/  LDGSTS.E [R7+0x22080], desc[UR34][R68.64], !P6 ;  /* 0x2208000044077fae */ /* 0x0009e8000f1a1022 */
[----:B------:R2:W-:Y:S01]  /*8be0*/  STL.64 [R1+0x37d0], R54 ;  /* 0x0037d03601007387 */ /* 0x0005e20000100a00 */
[----:B-1----:R-:W-:-:S03]  /*8bf0*/  IMAD.WIDE R56, R2, 0x4, R20 ;  /* 0x0000000402387825 */ /* 0x002fc600078e0214 */
[----:B------:R1:W-:Y:S01]  /*8c00*/  LDGSTS.E [R7+0x22100], desc[UR34][R66.64], !P6 ;  /* 0x2210000042077fae */ /* 0x0003e2000f1a1022 */
[----:B---3--:R-:W-:-:S03]  /*8c10*/  VIADD R9, R9, 0xffffffaf ;  /* 0xffffffaf09097836 */ /* 0x008fc60000000000 */
[----:B------:R3:W-:Y:S01]  /*8c20*/  STL.64 [R1+0x37c8], R52 ;  /* 0x0037c83401007387 */ /* 0x0007e20000100a00 */
[----:B--2---:R-:W-:-:S03]  /*8c30*/  IMAD.WIDE R54, R2, 0x4, R22 ;  /* 0x0000000402367825 */ /* 0x004fc600078e0216 */
        /* <DEDUP_REMOVED lines=19> */
[----:B------:R1:W-:Y:S01]  /*8d70*/  LDGSTS.E [R7+0x22500], desc[UR34][R50.64], !P6 ;  /* 0x2250000032077fae */ /* 0x0003e2000f1a1022 */
[----:B--2---:R-:W-:-:S03]  /*8d80*/  IMAD.WIDE R40, R2, 0x4, R36 ;  /* 0x0000000402287825 */ /* 0x004fc600078e0224 */
        /* <DEDUP_REMOVED lines=11> */
[----:B-1----:R-:W-:-:S03]  /*8e40*/  IMAD.WIDE R70, R8, 0x4, R240 ;  /* 0x0000000408467825 */ /* 0x002fc600078e02f0 */
[----:B------:R1:W-:Y:S01]  /*8e50*/  STL.64 [R1+0x680], R64 ;  /* 0x0006804001007387 */ /* 0x0003e20000100a00 */
[----:B----4-:R-:W-:-:S03]  /*8e60*/  IMAD.WIDE R68, R8, 0x4, R242 ;  /* 0x0000000408447825 */ /* 0x010fc600078e02f2 */
[----:B------:R3:W-:Y:S01]  /*8e70*/  STL.64 [R1+0x3760], R62 ;  /* 0x0037603e01007387 */ /* 0x0007e20000100a00 */
[----:B--2---:R-:W-:-:S03]  /*8e80*/  IMAD.WIDE R66, R8, 0x4, R10 ;  /* 0x0000000408427825 */ /* 0x004fc600078e020a */
[----:B------:R2:W-:Y:S01]  /*8e90*/  STL.64 [R1+0x3758], R60 ;  /* 0x0037583c01007387 */ /* 0x0005e20000100a00 */
[----:B-1----:R-:W-:-:S03]  /*8ea0*/  IMAD.WIDE R64, R8, 0x4, R12 ;  /* 0x0000000408407825 */ /* 0x002fc600078e020c */
[----:B------:R1:W-:Y:S01]  /*8eb0*/  STL.64 [R1+0x3748], R58 ;  /* 0x0037483a01007387 */ /* 0x0003e20000100a00 */
[----:B---3--:R-:W-:-:S03]  /*8ec0*/  IMAD.WIDE R62, R8, 0x4, R14 ;  /* 0x00000004083e7825 */ /* 0x008fc600078e020e */
[----:B------:R3:W-:Y:S01]  /*8ed0*/  LDGSTS.E [R7+0x24000], desc[UR34][R70.64], !P2 ;  /* 0x2400000046077fae */ /* 0x0007e2000d1a1022 */
[----:B--2---:R-:W-:-:S03]  /*8ee0*/  IMAD.WIDE R60, R8, 0x4, R16 ;  /* 0x00000004083c7825 */ /* 0x004fc600078e0210 */
[----:B------:R2:W-:Y:S01]  /*8ef0*/  STL.64 [R1+0x3740], R56 ;  /* 0x0037403801007387 */ /* 0x0005e20000100a00 */
[----:B-1----:R-:W-:-:S03]  /*8f00*/  IMAD.WIDE R58, R8, 0x4, R18 ;  /* 0x00000004083a7825 */ /* 0x002fc600078e0212 */
[----:B------:R1:W-:Y:S04]  /*8f10*/  LDGSTS.E [R7+0x24080], desc[UR34][R68.64], !P2 ;  /* 0x2408000044077fae */ /* 0x0003e8000d1a1022 */
[----:B------:R4:W-:Y:S01]  /*8f20*/  STL.64 [R1+0x3738], R54 ;  /* 0x0037383601007387 */ /* 0x0009e20000100a00 */
[----:B--2---:R-:W-:-:S03]  /*8f30*/  IMAD.WIDE R56, R8, 0x4, R20 ;  /* 0x0000000408387825 */ /* 0x004fc600078e0214 */
        /* <DEDUP_REMOVED lines=41> */
[C---:B---3--:R-:W-:Y:S01]  /*91d0*/  IMAD.WIDE R62, R2.reuse, 0x4, R14 ;  /* 0x00000004023e7825 */ /* 0x048fe200078e020e */
[----:B------:R-:W-:Y:S02]  /*91e0*/  ISETP.GE.U32.AND P2, PT, R9, 0x7fffff30, PT ;  /* 0x7fffff300900780c */ /* 0x000fe40003f46070 */
[----:B------:R3:W-:Y:S01]  /*91f0*/  STL.64 [R1+0x36e8], R58 ;  /* 0x0036e83a01007387 */ /* 0x0007e20000100a00 */
[----:B------:R-:W1:Y:S01]  /*9200*/  LDC R9, c[0x0][0x3a0] ;  /* 0x0000e800ff097b82 */ /* 0x000e620000000800 */
[----:B----4-:R-:W-:-:S02]  /*9210*/  IMAD.WIDE R60, R2, 0x4, R16 ;  /* 0x00000004023c7825 */ /* 0x010fc400078e0210 */
[----:B------:R4:W-:Y:S04]  /*9220*/  LDGSTS.E [R7+0x26000], desc[UR34][R70.64], !P6 ;  /* 0x2600000046077fae */ /* 0x0009e8000f1a1022 */
[----:B------:R2:W-:Y:S01]  /*9230*/  STL.64 [R1+0x36e0], R56 ;  /* 0x0036e03801007387 */ /* 0x0005e20000100a00 */
[----:B---3--:R-:W-:-:S03]  /*9240*/  IMAD.WIDE R58, R2, 0x4, R18 ;  /* 0x00000004023a7825 */ /* 0x008fc600078e0212 */
        /* <DEDUP_REMOVED lines=40> */
[----:B----4-:R-:W-:-:S03]  /*94d0*/  IMAD.WIDE R70, R8, 0x4, R240 ;  /* 0x0000000408467825 */ /* 0x010fc600078e02f0 */
[----:B------:R4:W-:Y:S01]  /*94e0*/  STL.64 [R1+0x3690], R62 ;  /* 0x0036903e01007387 */ /* 0x0009e20000100a00 */
[----:B---3--:R-:W-:-:S03]  /*94f0*/  IMAD.WIDE R68, R8, 0x4, R242 ;  /* 0x0000000408447825 */ /* 0x008fc600078e02f2 */
[----:B------:R3:W-:Y:S01]  /*9500*/  STL.64 [R1+0x3688], R60 ;  /* 0x0036883c01007387 */ /* 0x0007e20000100a00 */
[----:B-1----:R-:W-:-:S03]  /*9510*/  IMAD.WIDE R66, R8, 0x4, R10 ;  /* 0x0000000408427825 */ /* 0x002fc600078e020a */
[----:B------:R1:W-:Y:S01]  /*9520*/  STL.64 [R1+0x3680], R58 ;  /* 0x0036803a01007387 */ /* 0x0003e20000100a00 */
[----:B--2---:R-:W-:-:S03]  /*9530*/  IMAD.WIDE R64, R8, 0x4, R12 ;  /* 0x0000000408407825 */ /* 0x004fc600078e020c */
        /* <DEDUP_REMOVED lines=8> */
[----:B------:R2:W-:Y:S01]  /*95c0*/  LDGSTS.E [R7+0x28000], desc[UR34][R70.64], !P2 ;  /* 0x2800000046077fae */ /* 0x0005e2000d1a1022 */
[----:B----4-:R-:W-:-:S03]  /*95d0*/  IMAD.WIDE R54, R8, 0x4, R22 ;  /* 0x0000000408367825 */ /* 0x010fc600078e0216 */
[----:B------:R4:W-:Y:S01]  /*95e0*/  STL.64 [R1+0x3658], R48 ;  /* 0x0036583001007387 */ /* 0x0009e20000100a00 */
[----:B---3--:R-:W-:-:S03]  /*95f0*/  IMAD.WIDE R52, R8, 0x4, R24 ;  /* 0x0000000408347825 */ /* 0x008fc600078e0218 */
        /* <DEDUP_REMOVED lines=17> */
[----:B------:R3:W-:Y:S01]  /*9710*/  STL.64 [R1+0x5c0], R68 ;  /* 0x0005c04401007387 */ /* 0x0007e20000100a00 */
[----:B------:R-:W-:Y:S02]  /*9720*/  VIADD R8, R38, 0xffffffa3 ;  /* 0xffffffa326087836 */ /* 0x000fe40000000000 */
[----:B------:R-:W4:Y:S01]  /*9730*/  LDC R38, c[0x0][0x3a0] ;  /* 0x0000e800ff267b82 */ /* 0x000f220000000800 */
        /* <DEDUP_REMOVED lines=25> */
[----:B------:R-:W-:Y:S01]  /*98d0*/  ISETP.GE.U32.AND P2, PT, R9, 0x7fffff28, PT ;  /* 0x7fffff280900780c */ /* 0x000fe20003f46070 */
[C---:B-1----:R-:W-:Y:S01]  /*98e0*/  IMAD.WIDE R54, R2.reuse, 0x4, R22 ;  /* 0x0000000402367825 */ /* 0x042fe200078e0216 */
        /* <DEDUP_REMOVED lines=10> */
[----:B------:R3:W-:Y:S01]  /*9990*/  STL.64 [R1+0x35f0], R44 ;  /* 0x0035f02c01007387 */ /* 0x0007e20000100a00 */
[----:B-1----:R-:W-:-:S03]  /*99a0*/  VIADD R9, R9, 0xffffff9f ;  /* 0xffffff9f09097836 */ /* 0x002fc60000000000 */
        /* <DEDUP_REMOVED lines=8> */
[----:B------:R2:W-:Y:S01]  /*9a30*/  LDGSTS.E [R7+0x2a300], desc[UR34][R58.64], !P6 ;  /* 0x2a3000003a077fae */ /* 0x0005e2000f1a1022 */
[----:B---3--:R-:W-:-:S03]  /*9a40*/  IMAD.WIDE R40, R2, 0x4, R36 ;  /* 0x0000000402287825 */ /* 0x008fc600078e0224 */
        /* <DEDUP_REMOVED lines=20> */
[----:B-1----:R-:W-:Y:S01]  /*9b90*/  IMAD.WIDE R62, R2, 0x4, R14 ;  /* 0x00000004023e7825 */ /* 0x002fe200078e020e */
[----:B------:R-:W-:Y:S02]  /*9ba0*/  ISETP.GE.U32.AND P6, PT, R8, 0x7fffff24, PT ;  /* 0x7fffff240800780c */ /* 0x000fe40003fc6070 */
[----:B------:R1:W-:Y:S01]  /*9bb0*/  STL.64 [R1+0x35c8], R58 ;  /* 0x0035c83a01007387 */ /* 0x0003e20000100a00 */
[----:B------:R-:W-:Y:S02]  /*9bc0*/  IMAD R8, R232, 0x5c, RZ ;  /* 0x0000005ce8087824 */ /* 0x000fe400078e02ff */
[C---:B--2---:R-:W-:Y:S01]  /*9bd0*/  IMAD.WIDE R60, R2.reuse, 0x4, R16 ;  /* 0x00000004023c7825 */ /* 0x044fe200078e0210 */
[----:B------:R2:W-:Y:S04]  /*9be0*/  LDGSTS.E [R7+0x2c000], desc[UR34][R70.64], !P2 ;  /* 0x2c00000046077fae */ /* 0x0005e8000d1a1022 */
[----:B------:R3:W-:Y:S01]  /*9bf0*/  STL.64 [R1+0x35c0], R56 ;  /* 0x0035c03801007387 */ /* 0x0007e20000100a00 */
[----:B-1----:R-:W-:-:S03]  /*9c00*/  IMAD.WIDE R58, R2, 0x4, R18 ;  /* 0x00000004023a7825 */ /* 0x002fc600078e0212 */
        /* <DEDUP_REMOVED lines=28> */
[----:B----4-:R-:W-:Y:S02]  /*9dd0*/  IADD3 R2, PT, PT, R38, -0x65, RZ ;  /* 0xffffff9b26027810 */ /* 0x010fe40007ffe0ff */
[----:B------:R-:W4:Y:S01]  /*9de0*/  LDC R38, c[0x0][0x3a0] ;  /* 0x0000e800ff267b82 */ /* 0x000f220000000800 */
        /* <DEDUP_REMOVED lines=14> */
[C---:B---3--:R-:W-:Y:S01]  /*9ed0*/  IMAD.WIDE R62, R8.reuse, 0x4, R14 ;  /* 0x00000004083e7825 */ /* 0x048fe200078e020e */
[----:B------:R-:W-:Y:S02]  /*9ee0*/  ISETP.GE.U32.AND P2, PT, R9, 0x7fffff20, PT ;  /* 0x7fffff200900780c */ /* 0x000fe40003f46070 */
[----:B------:R3:W-:Y:S01]  /*9ef0*/  STL.64 [R1+0x3568], R58 ;  /* 0x0035683a01007387 */ /* 0x0007e20000100a00 */
[----:B------:R-:W1:Y:S01]  /*9f00*/  LDC R9, c[0x0][0x3a0] ;  /* 0x0000e800ff097b82 */ /* 0x000e620000000800 */
[----:B--2---:R-:W-:-:S02]  /*9f10*/  IMAD.WIDE R60, R8, 0x4, R16 ;  /* 0x00000004083c7825 */ /* 0x004fc400078e0210 */
        /* <DEDUP_REMOVED lines=44> */
[----:B---3--:R-:W-:-:S03]  /*a1e0*/  IMAD.WIDE R68, R2, 0x4, R242 ;  /* 0x0000000402447825 */ /* 0x008fc600078e02f2 */
        /* <DEDUP_REMOVED lines=38> */
[----:B----4-:R-:W-:-:S03]  /*a450*/  VIADD R2, R38, 0xffffff93 ;  /* 0xffffff9326027836 */ /* 0x010fc60000000000 */
[----:B------:R4:W-:Y:S01]  /*a460*/  STL.64 [R1+0x530], R68 ;  /* 0x0005304401007387 */ /* 0x0009e20000100a00 */
[----:B------:R-:W1:Y:S03]  /*a470*/  LDC R38, c[0x0][0x3a0] ;  /* 0x0000e800ff267b82 */ /* 0x000e660000000800 */
        /* <DEDUP_REMOVED lines=66> */
[----:B----4-:R-:W-:-:S03]  /*a8a0*/  IMAD.WIDE R64, R2, 0x4, R12 ;  /* 0x0000000402407825 */ /* 0x010fc600078e020c */
[----:B------:R4:W-:Y:S01]  /*a8b0*/  STL.64 [R1+0x2700], R58 ;  /* 0x0027003a01007387 */ /* 0x0009e20000100a00 */
[----:B---3--:R-:W-:-:S03]  /*a8c0*/  IMAD.WIDE R62, R2, 0x4, R14 ;  /* 0x00000004023e7825 */ /* 0x008fc600078e020e */
[----:B------:R3:W-:Y:S01]  /*a8d0*/  LDGSTS.E [R7+0x34000], desc[UR34][R70.64], !P2 ;  /* 0x3400000046077fae */ /* 0x0007e2000d1a1022 */
[----:B-1----:R-:W-:-:S03]  /*a8e0*/  IMAD.WIDE R60, R2, 0x4, R16 ;  /* 0x00000004023c7825 */ /* 0x002fc600078e0210 */
        /* <DEDUP_REMOVED lines=189> */
[----:B------:R4:W-:Y:S04]  /*b4c0*/  STL.64 [R1+0x170], R70 ;  /* 0x0001704601007387 */ /* 0x0009e80000100a00 */
[----:B------:R1:W-:Y:S04]  /*b4d0*/  LDGSTS.E [R7+0x3a680], desc[UR34][R44.64], !P6 ;  /* 0x3a6800002c077fae */ /* 0x0003e8000f1a1022 */
[----:B------:R3:W-:Y:S04]  /*b4e0*/  STL.64 [R1+0x168], R68 ;  /* 0x0001684401007387 */ /* 0x0007e80000100a00 */
[----:B------:R1:W-:Y:S04]  /*b4f0*/  LDGSTS.E [R7+0x3a700], desc[UR34][R42.64], !P6 ;  /* 0x3a7000002a077fae */ /* 0x0003e8000f1a1022 */
[----:B------:R1:W-:Y:S04]  /*b500*/  STL.64 [R1+0x160], R66 ;  /* 0x0001604201007387 */ /* 0x0003e80000100a00 */
[----:B------:R1:W-:Y:S01]  /*b510*/  LDGSTS.E [R7+0x3a780], desc[UR34][R40.64], !P6 ;  /* 0x3a78000028077fae */ /* 0x0003e2000f1a1022 */
[----:B------:R-:W-:Y:S01]  /*b520*/  ISETP.GE.U32.AND P6, PT, R2, 0x7fffff04, PT ;  /* 0x7fffff040200780c */ /* 0x000fe20003fc6070 */
[----:B------:R-:W-:-:S02]  /*b530*/  IMAD R2, R232, 0x78, RZ ;  /* 0x00000078e8027824 */ /* 0x000fc400078e02ff */
[----:B------:R2:W-:Y:S02]  /*b540*/  STL.64 [R1+0x158], R64 ;  /* 0x0001584001007387 */ /* 0x0005e40000100a00 */
[C---:B----4-:R-:W-:Y:S02]  /*b550*/  IMAD.WIDE R70, R2.reuse, 0x4, R240 ;  /* 0x0000000402467825 */ /* 0x050fe400078e02f0 */
[----:B------:R4:W-:Y:S02]  /*b560*/  STL.64 [R1+0x2590], R62 ;  /* 0x0025903e01007387 */ /* 0x0009e40000100a00 */
[C---:B---3--:R-:W-:Y:S02]  /*b570*/  IMAD.WIDE R68, R2.reuse, 0x4, R242 ;  /* 0x0000000402447825 */ /* 0x048fe400078e02f2 */
[----:B------:R3:W-:Y:S02]  /*b580*/  STL.64 [R1+0x2588], R60 ;  /* 0x0025883c01007387 */ /* 0x0007e40000100a00 */
[----:B-1----:R-:W-:-:S02]  /*b590*/  IMAD.WIDE R66, R2, 0x4, R10 ;  /* 0x0000000402427825 */ /* 0x002fc400078e020a */
[----:B------:R1:W-:Y:S02]  /*b5a0*/  STL.64 [R1+0x2580], R58 ;  /* 0x0025803a01007387 */ /* 0x0003e40000100a00 */
[C---:B--2---:R-:W-:Y:S02]  /*b5b0*/  IMAD.WIDE R64, R2.reuse, 0x4, R12 ;  /* 0x0000000402407825 */ /* 0x044fe400078e020c */
[----:B------:R2:W-:Y:S02]  /*b5c0*/  STL.64 [R1+0x2578], R56 ;  /* 0x0025783801007387 */ /* 0x0005e40000100a00 */
[C---:B----4-:R-:W-:Y:S02]  /*b5d0*/  IMAD.WIDE R62, R2.reuse, 0x4, R14 ;  /* 0x00000004023e7825 */ /* 0x050fe400078e020e */
[----:B------:R4:W-:Y:S02]  /*b5e0*/  STL.64 [R1+0x2570], R54 ;  /* 0x0025703601007387 */ /* 0x0009e40000100a00 */
[----:B---3--:R-:W-:-:S02]  /*b5f0*/  IMAD.WIDE R60, R2, 0x4, R16 ;  /* 0x00000004023c7825 */ /* 0x008fc400078e0210 */
[----:B------:R3:W-:Y:S02]  /*b600*/  STL.64 [R1+0x2568], R52 ;  /* 0x0025683401007387 */ /* 0x0007e40000100a00 */
[C---:B-1----:R-:W-:Y:S02]  /*b610*/  IMAD.WIDE R58, R2.reuse, 0x4, R18 ;  /* 0x00000004023a7825 */ /* 0x042fe400078e0212 */
[----:B------:R1:W-:Y:S02]  /*b620*/  STL.64 [R1+0x2560], R50 ;  /* 0x0025603201007387 */ /* 0x0003e40000100a00 */
[C---:B--2---:R-:W-:Y:S02]  /*b630*/  IMAD.WIDE R56, R2.reuse, 0x4, R20 ;  /* 0x0000000402387825 */ /* 0x044fe400078e0214 */
[----:B------:R2:W-:Y:S02]  /*b640*/  STL.64 [R1+0x2558], R48 ;  /* 0x0025583001007387 */ /* 0x0005e40000100a00 */
[----:B----4-:R-:W-:-:S02]  /*b650*/  IMAD.WIDE R54, R2, 0x4, R22 ;  /* 0x0000000402367825 */ /* 0x010fc400078e0216 */
[----:B------:R4:W-:Y:S02]  /*b660*/  STL.64 [R1+0x2550], R46 ;  /* 0x0025502e01007387 */ /* 0x0009e40000100a00 */
[C---:B---3--:R-:W-:Y:S02]  /*b670*/  IMAD.WIDE R52, R2.reuse, 0x4, R24 ;  /* 0x0000000402347825 */ /* 0x048fe400078e0218 */
[----:B------:R3:W-:Y:S02]  /*b680*/  STL.64 [R1+0x2548], R44 ;  /* 0x0025482c01007387 */ /* 0x0007e40000100a00 */
[C---:B-1----:R-:W-:Y:S02]  /*b690*/  IMAD.WIDE R50, R2.reuse, 0x4, R26 ;  /* 0x0000000402327825 */ /* 0x042fe400078e021a */
[----:B------:R1:W-:Y:S02]  /*b6a0*/  LDGSTS.E [R7+0x3c000], desc[UR34][R70.64], !P2 ;  /* 0x3c00000046077fae */ /* 0x0003e4000d1a1022 */
[----:B--2---:R-:W-:-:S02]  /*b6b0*/  IMAD.WIDE R48, R2, 0x4, R28 ;  /* 0x0000000402307825 */ /* 0x004fc400078e021c */
[----:B------:R2:W-:Y:S02]  /*b6c0*/  STL.64 [R1+0x2540], R42 ;  /* 0x0025402a01007387 */ /* 0x0005e40000100a00 */
[C---:B----4-:R-:W-:Y:S02]  /*b6d0*/  IMAD.WIDE R46, R2.reuse, 0x4, R30 ;  /* 0x00000004022e7825 */ /* 0x050fe400078e021e */
[----:B------:R4:W-:Y:S02]  /*b6e0*/  LDGSTS.E [R7+0x3c080], desc[UR34][R68.64], !P2 ;  /* 0x3c08000044077fae */ /* 0x0009e4000d1a1022 */
[C---:B---3--:R-:W-:Y:S02]  /*b6f0*/  IMAD.WIDE R44, R2.reuse, 0x4, R32 ;  /* 0x00000004022c7825 */ /* 0x048fe400078e0220 */
[----:B------:R3:W-:Y:S04]  /*b700*/  STL.64 [R1+0x2538], R40 ;  /* 0x0025382801007387 */ /* 0x0007e80000100a00 */
[----:B------:R1:W-:Y:S01]  /*b710*/  LDGSTS.E [R7+0x3c100], desc[UR34][R66.64], !P2 ;  /* 0x3c10000042077fae */ /* 0x0003e2000d1a1022 */
[----:B--2---:R-:W-:-:S03]  /*b720*/  IMAD.WIDE R42, R2, 0x4, R34 ;  /* 0x00000004022a7825 */ /* 0x004fc600078e0222 */
[----:B------:R1:W-:Y:S04]  /*b730*/  STL.64 [R1+0x150], R70 ;  /* 0x0001504601007387 */ /* 0x0003e80000100a00 */
[----:B------:R2:W-:Y:S01]  /*b740*/  LDGSTS.E [R7+0x3c180], desc[UR34][R64.64], !P2 ;  /* 0x3c18000040077fae */ /* 0x0005e2000d1a1022 */
[----:B---3--:R-:W-:Y:S01]  /*b750*/  IMAD.WIDE R40, R2, 0x4, R36 ;  /* 0x0000000402287825 */ /* 0x008fe200078e0224 */
[----:B------:R-:W-:Y:S02]  /*b760*/  IADD3 R2, PT, PT, R38, -0x6, RZ ;  /* 0xfffffffa26027810 */ /* 0x000fe40007ffe0ff */
[----:B------:R4:W-:Y:S01]  /*b770*/  STL.64 [R1+0x148], R68 ;  /* 0x0001484401007387 */ /* 0x0009e20000100a00 */
[----:B------:R-:W3:Y:S03]  /*b780*/  LDC R38, c[0x0][0x3a0] ;  /* 0x0000e800ff267b82 */ /* 0x000ee60000000800 */
        /* <DEDUP_REMOVED lines=46> */
[----:B------:R3:W-:Y:S01]  /*ba70*/  STL.64 [R1+0x130], R70 ;  /* 0x0001304601007387 */ /* 0x0007e20000100a00 */
[----:B-1----:R-:W-:-:S03]  /*ba80*/  VIADD R9, R9, 0xfffffff6 ;  /* 0xfffffff609097836 */ /* 0x002fc60000000000 */
[----:B------:R1:W-:Y:S01]  /*ba90*/  LDGSTS.E [R7+0x3e180], desc[UR34][R64.64], !P6 ;  /* 0x3e18000040077fae */ /* 0x0003e2000f1a1022 */
[----:B--2---:R-:W-:Y:S01]  /*baa0*/  IMAD.WIDE R40, R8, 0x4, R36 ;  /* 0x0000000408287825 */ /* 0x004fe200078e0224 */
[----:B------:R-:W-:Y:S02]  /*bab0*/  LOP3.LUT R8, R0, 0x20, RZ, 0x3c, !PT ;  /* 0x0000002000087812 */ /* 0x000fe400078e3cff */
[----:B------:R2:W-:Y:S03]  /*bac0*/  STL.64 [R1+0x128], R68 ;  /* 0x0001284401007387 */ /* 0x0005e60000100a00 */
[----:B------:R-:W-:Y:S01]  /*bad0*/  VIADD R8, R8, UR5 ;  /* 0x0000000508087c36 */ /* 0x000fe20008000000 */
[----:B------:R1:W-:Y:S01]  /*bae0*/  LDGSTS.E [R7+0x3e200], desc[UR34][R62.64], !P6 ;  /* 0x3e2000003e077fae */ /* 0x0003e2000f1a1022 */
[----:B---3--:R-:W-:-:S03]  /*baf0*/  IMAD.WIDE R70, R232, 0x4, R240 ;  /* 0x00000004e8467825 */ /* 0x008fc600078e02f0 */
        /* <DEDUP_REMOVED lines=32> */
[----:B------:R-:W-:Y:S01]  /*bd00*/  ISETP.GE.U32.AND P6, PT, R2, 0x7fffff7b, PT ;  /* 0x7fffff7b0200780c */ /* 0x000fe20003fc6070 */
[C---:B--2---:R-:W-:Y:S02]  /*bd10*/  IMAD.WIDE R48, R232.reuse, 0x4, R28 ;  /* 0x00000004e8307825 */ /* 0x044fe400078e021c */
[----:B------:R2:W-:Y:S02]  /*bd20*/  STL.64 [R1+0x2488], R44 ;  /* 0x0024882c01007387 */ /* 0x0005e40000100a00 */
[----:B------:R-:W-:-:S02]  /*bd30*/  IMAD R2, R232, 0x5, RZ ;  /* 0x00000005e8027824 */ /* 0x000fc400078e02ff */
[----:B------:R-:W-:Y:S01]  /*bd40*/  LDGSTS.E [R8+0x800], desc[UR34][R70.64], !P2 ;  /* 0x0080000046087fae */ /* 0x000fe2000d1a1022 */
[----:B---3--:R-:W-:-:S03]  /*bd50*/  IMAD.WIDE R46, R232, 0x4, R30 ;  /* 0x00000004e82e7825 */ /* 0x008fc600078e021e */
[----:B------:R4:W-:Y:S04]  /*bd60*/  STL.64 [R1+0x2480], R42 ;  /* 0x0024802a01007387 */ /* 0x0009e80000100a00 */
[----:B------:R3:W-:Y:S01]  /*bd70*/  LDGSTS.E [R8+0x880], desc[UR34][R68.64], !P2 ;  /* 0x0088000044087fae */ /* 0x0007e2000d1a1022 */
[----:B--2---:R-:W-:-:S03]  /*bd80*/  IMAD.WIDE R44, R232, 0x4, R32 ;  /* 0x00000004e82c7825 */ /* 0x004fc600078e0220 */
[----:B------:R1:W-:Y:S04]  /*bd90*/  STL.64 [R1+0x2478], R40 ;  /* 0x0024782801007387 */ /* 0x0003e80000100a00 */
[----:B------:R2:W-:Y:S01]  /*bda0*/  LDGSTS.E [R8+0x900], desc[UR34][R66.64], !P2 ;  /* 0x0090000042087fae */ /* 0x0005e2000d1a1022 */
[----:B----4-:R-:W-:-:S03]  /*bdb0*/  IMAD.WIDE R42, R232, 0x4, R34 ;  /* 0x00000004e82a7825 */ /* 0x010fc600078e0222 */
[----:B------:R4:W-:Y:S04]  /*bdc0*/  STL [R1+0x77c0], R7 ;  /* 0x0077c00701007387 */ /* 0x0009e80000100800 */
[----:B------:R2:W-:Y:S01]  /*bdd0*/  LDGSTS.E [R8+0x980], desc[UR34][R64.64], !P2 ;  /* 0x0098000040087fae */ /* 0x0005e2000d1a1022 */
[----:B-1----:R-:W-:-:S03]  /*bde0*/  IMAD.WIDE R40, R232, 0x4, R36 ;  /* 0x00000004e8287825 */ /* 0x002fc600078e0224 */
[----:B------:R-:W-:Y:S01]  /*bdf0*/  STL.64 [R1+0xfe0], R70 ;  /* 0x000fe04601007387 */ /* 0x000fe20000100a00 */
[----:B----4-:R-:W-:-:S03]  /*be00*/  IMAD.WIDE R6, R2, 0x4, R36 ;  /* 0x0000000402067825 */ /* 0x010fc600078e0224 */
[----:B------:R1:W-:Y:S04]  /*be10*/  LDGSTS.E [R8+0xa00], desc[UR34][R62.64], !P2 ;  /* 0x00a000003e087fae */ /* 0x0003e8000d1a1022 */
[----:B------:R3:W-:Y:S04]  /*be20*/  STL.64 [R1+0xfd8], R68 ;  /* 0x000fd84401007387 */ /* 0x0007e80000100a00 */
[----:B------:R4:W-:Y:S04]  /*be30*/  LDGSTS.E [R8+0xa80], desc[UR34][R60.64], !P2 ;  /* 0x00a800003c087fae */ /* 0x0009e8000d1a1022 */
        /* <DEDUP_REMOVED lines=29> */
[----:B------:R-:W-:Y:S01]  /*c010*/  ISETP.GE.U32.AND P2, PT, R9, 0x7fffff77, PT ;  /* 0x7fffff770900780c */ /* 0x000fe20003f46070 */
[----:B--2---:R-:W-:Y:S02]  /*c020*/  IMAD.WIDE R50, R2, 0x4, R24 ;  /* 0x0000000402327825 */ /* 0x004fe400078e0218 */
[----:B------:R1:W-:Y:S02]  /*c030*/  STL.64 [R1+0xf80], R46 ;  /* 0x000f802e01007387 */ /* 0x0003e40000100a00 */
[----:B------:R-:W-:Y:S01]  /*c040*/  VIADD R9, R38, 0xfffffff2 ;  /* 0xfffffff226097836 */ /* 0x000fe20000000000 */
[----:B------:R-:W-:Y:S01]  /*c050*/  IADD3 R38, PT, PT, R39, -0x12, RZ ;  /* 0xffffffee27267810 */ /* 0x000fe20007ffe0ff */
[----:B------:R2:W-:Y:S01]  /*c060*/  LDGSTS.E [R8+0x2800], desc[UR34][R68.64], !P6 ;  /* 0x0280000044087fae */ /* 0x0005e2000f1a1022 */
[C---:B---3--:R-:W-:Y:S01]  /*c070*/  IMAD.WIDE R48, R2.reuse, 0x4, R26 ;  /* 0x0000000402307825 */ /* 0x048fe200078e021a */
[----:B------:R-:W3:Y:S02]  /*c080*/  LDC R39, c[0x0][0x3a0] ;  /* 0x0000e800ff277b82 */ /* 0x000ee40000000800 */
        /* <DEDUP_REMOVED lines=13> */
[----:B------:R-:W-:-:S03]  /*c160*/  IMAD R2, R232, 0x9, RZ ;  /* 0x00000009e8027824 */ /* 0x000fc600078e02ff */
[----:B------:R1:W-:Y:S01]  /*c170*/  LDGSTS.E [R8+0x2a80], desc[UR34][R58.64], !P6 ;  /* 0x02a800003a087fae */ /* 0x0003e2000f1a1022 */
[----:B------:R-:W-:-:S03]  /*c180*/  IMAD.WIDE R70, R2, 0x4, R240 ;  /* 0x0000000402467825 */ /* 0x000fc600078e02f0 */
[----:B------:R1:W-:Y:S01]  /*c190*/  STL.64 [R1+0xe50], R64 ;  /* 0x000e504001007387 */ /* 0x0003e20000100a00 */
[----:B--2---:R-:W-:-:S03]  /*c1a0*/  IMAD.WIDE R68, R2, 0x4, R242 ;  /* 0x0000000402447825 */ /* 0x004fc600078e02f2 */
        /* <DEDUP_REMOVED lines=28> */
[----:B------:R-:W-:Y:S01]  /*c370*/  ISETP.GE.U32.AND P6, PT, R9, 0x7fffff73, PT ;  /* 0x7fffff730900780c */ /* 0x000fe20003fc6070 */
[----:B-1----:R-:W-:Y:S02]  /*c380*/  IMAD.WIDE R48, R2, 0x4, R28 ;  /* 0x0000000402307825 */ /* 0x002fe400078e021c */
[----:B------:R1:W-:Y:S02]  /*c390*/  STL.64 [R1+0xe00], R44 ;  /* 0x000e002c01007387 */ /* 0x0003e40000100a00 */
[----:B------:R-:W-:-:S02]  /*c3a0*/  IMAD R9, R232, 0xd, RZ ;  /* 0x0000000de8097824 */ /* 0x000fc400078e02ff */
        /* <DEDUP_REMOVED lines=8> */
[----:B------:R4:W-:Y:S01]  /*c430*/  LDGSTS.E [R8+0x4980], desc[UR34][R64.64], !P2 ;  /* 0x0498000040087fae */ /* 0x0009e2000d1a1022 */
[----:B--2---:R-:W2:Y:S03]  /*c440*/  LDC R40, c[0x0][0x3a0] ;  /* 0x0000e800ff287b82 */ /* 0x004ea60000000800 */
[----:B------:R1:W-:Y:S04]  /*c450*/  LDGSTS.E [R8+0x4a00], desc[UR34][R62.64], !P2 ;  /* 0x04a000003e087fae */ /* 0x0003e8000d1a1022 */
[----:B------:R1:W-:Y:S04]  /*c460*/  LDGSTS.E [R8+0x4a80], desc[UR34][R60.64], !P2 ;  /* 0x04a800003c087fae */ /* 0x0003e8000d1a1022 */
[----:B------:R1:W-:Y:S04]  /*c470*/  LDGSTS.E [R8+0x4b00], desc[UR34][R58.64], !P2 ;  /* 0x04b000003a087fae */ /* 0x0003e8000d1a1022 */
[----:B------:R1:W-:Y:S04]  /*c480*/  LDGSTS.E [R8+0x4b80], desc[UR34][R56.64], !P2 ;  /* 0x04b8000038087fae */ /* 0x0003e8000d1a1022 */
[----:B------:R1:W-:Y:S04]  /*c490*/  LDGSTS.E [R8+0x4c00], desc[UR34][R54.64], !P2 ;  /* 0x04c0000036087fae */ /* 0x0003e8000d1a1022 */
[----:B------:R1:W-:Y:S04]  /*c4a0*/  STL.64 [R1+0xde8], R6 ;  /* 0x000de80601007387 */ /* 0x0003e80000100a00 */
[----:B------:R2:W-:Y:S04]  /*c4b0*/  LDGSTS.E [R8+0x4c80], desc[UR34][R52.64], !P2 ;  /* 0x04c8000034087fae */ /* 0x0005e8000d1a1022 */
[----:B------:R2:W-:Y:S01]  /*c4c0*/  STL.64 [R1+0xce0], R70 ;  /* 0x000ce04601007387 */ /* 0x0005e20000100a00 */
[----:B-1----:R-:W-:-:S03]  /*c4d0*/  IMAD.WIDE R6, R2, 0x4, R36 ;  /* 0x0000000402067825 */ /* 0x002fc600078e0224 */
[----:B------:R1:W-:Y:S01]  /*c4e0*/  LDGSTS.E [R8+0x4d00], desc[UR34][R50.64], !P2 ;  /* 0x04d0000032087fae */ /* 0x0003e2000d1a1022 */
[----:B--2---:R-:W-:-:S03]  /*c4f0*/  VIADD R2, R40, 0xffffffea ;  /* 0xffffffea28027836 */ /* 0x004fc60000000000 */
[----:B------:R2:W-:Y:S01]  /*c500*/  STL.64 [R1+0xcd8], R68 ;  /* 0x000cd84401007387 */ /* 0x0005e20000100a00 */
[----:B------:R-:W-:-:S03]  /*c510*/  IMAD.WIDE R70, R9, 0x4, R240 ;  /* 0x0000000409467825 */ /* 0x000fc600078e02f0 */
[----:B------:R1:W-:Y:S04]  /*c520*/  LDGSTS.E [R8+0x4d80], desc[UR34][R48.64], !P2 ;  /* 0x04d8000030087fae */ /* 0x0003e8000d1a1022 */
        /* <DEDUP_REMOVED lines=11> */
[C---:B-1----:R-:W-:Y:S01]  /*c5e0*/  IMAD.WIDE R62, R9.reuse, 0x4, R14 ;  /* 0x00000004093e7825 */ /* 0x042fe200078e020e */
[----:B------:R-:W-:Y:S02]  /*c5f0*/  ISETP.GE.U32.AND P2, PT, R38, 0x7fffff6f, PT ;  /* 0x7fffff6f2600780c */ /* 0x000fe40003f46070 */
[----:B------:R1:W-:Y:S01]  /*c600*/  STL.64 [R1+0xcb0], R58 ;  /* 0x000cb03a01007387 */ /* 0x0003e20000100a00 */
[----:B------:R-:W2:Y:S01]  /*c610*/  LDC R38, c[0x0][0x3a0] ;  /* 0x0000e800ff267b82 */ /* 0x000ea20000000800 */
[----:B----4-:R-:W-:-:S02]  /*c620*/  IMAD.WIDE R60, R9, 0x4, R16 ;  /* 0x00000004093c7825 */ /* 0x010fc400078e0210 */
[----:B------:R-:W-:Y:S04]  /*c630*/  LDGSTS.E [R8+0x6800], desc[UR34][R70.64], !P6 ;  /* 0x0680000046087fae */ /* 0x000fe8000f1a1022 */
[----:B------:R4:W-:Y:S01]  /*c640*/  STL.64 [R1+0xca8], R56 ;  /* 0x000ca83801007387 */ /* 0x0009e20000100a00 */
[----:B-1----:R-:W-:-:S03]  /*c650*/  IMAD.WIDE R58, R9, 0x4, R18 ;  /* 0x00000004093a7825 */ /* 0x002fc600078e0212 */
[----:B------:R1:W-:Y:S04]  /*c660*/  LDGSTS.E [R8+0x6880], desc[UR34][R68.64], !P6 ;  /* 0x0688000044087fae */ /* 0x0003e8000f1a1022 */
[----:B------:R1:W-:Y:S01]  /*c670*/  STL.64 [R1+0xca0], R54 ;  /* 0x000ca03601007387 */ /* 0x0003e20000100a00 */
[----:B----4-:R-:W-:-:S03]  /*c680*/  IMAD.WIDE R56, R9, 0x4, R20 ;  /* 0x0000000409387825 */ /* 0x010fc600078e0214 */
[----:B------:R4:W-:Y:S01]  /*c690*/  LDGSTS.E [R8+0x6900], desc[UR34][R66.64], !P6 ;  /* 0x0690000042087fae */ /* 0x0009e2000f1a1022 */
[----:B--2---:R-:W-:-:S03]  /*c6a0*/  VIADD R38, R38, 0xffffffe6 ;  /* 0xffffffe626267836 */ /* 0x004fc60000000000 */
        /* <DEDUP_REMOVED lines=31> */
[----:B------:R-:W-:Y:S02]  /*c8a0*/  STL.64 [R1+0xc30], R70 ;  /* 0x000c304601007387 */ /* 0x000fe40000100a00 */
[C---:B------:R-:W-:Y:S02]  /*c8b0*/  IMAD.WIDE R40, R2.reuse, 0x4, R34 ;  /* 0x0000000402287825 */ /* 0x040fe400078e0222 */
        /* <DEDUP_REMOVED lines=11> */
[----:B----4-:R-:W-:-:S03]  /*c970*/  IMAD.WIDE R60, R2, 0x4, R14 ;  /* 0x00000004023c7825 */ /* 0x010fc600078e020e */
[----:B------:R1:W-:Y:S01]  /*c980*/  LDGSTS.E [R8+0x8800], desc[UR34][R68.64], !P2 ;  /* 0x0880000044087fae */ /* 0x0003e2000d1a1022 */
[----:B--2---:R-:W-:-:S03]  /*c990*/  IMAD.WIDE R58, R2, 0x4, R16 ;  /* 0x00000004023a7825 */ /* 0x004fc600078e0210 */
[----:B------:R2:W-:Y:S01]  /*c9a0*/  STL.64 [R1+0x2d58], R54 ;  /* 0x002d583601007387 */ /* 0x0005e20000100a00 */
[----:B---3--:R-:W-:-:S03]  /*c9b0*/  IMAD.WIDE R56, R2, 0x4, R18 ;  /* 0x0000000402387825 */ /* 0x008fc600078e0212 */
        /* <DEDUP_REMOVED lines=21> */
[----:B------:R1:W-:Y:S04]  /*cb10*/  STL.64 [R1+0x2de8], R6 ;  /* 0x002de80601007387 */ /* 0x0003e80000100a00 */
[----:B------:R2:W-:Y:S04]  /*cb20*/  LDGSTS.E [R8+0x8c80], desc[UR34][R50.64], !P2 ;  /* 0x08c8000032087fae */ /* 0x0005e8000d1a1022 */
[----:B------:R2:W-:Y:S01]  /*cb30*/  STL.64 [R1+0xbd0], R68 ;  /* 0x000bd04401007387 */ /* 0x0005e20000100a00 */
[----:B-1----:R-:W-:-:S03]  /*cb40*/  IMAD.WIDE R6, R2, 0x4, R36 ;  /* 0x0000000402067825 */ /* 0x002fc600078e0224 */
[----:B------:R1:W-:Y:S01]  /*cb50*/  LDGSTS.E [R8+0x8d00], desc[UR34][R48.64], !P2 ;  /* 0x08d0000030087fae */ /* 0x0003e2000d1a1022 */
[----:B------:R-:W-:-:S03]  /*cb60*/  VIADD R2, R39, 0xffffffe2 ;  /* 0xffffffe227027836 */ /* 0x000fc60000000000 */
[----:B------:R3:W-:Y:S01]  /*cb70*/  STL.64 [R1+0xbc8], R66 ;  /* 0x000bc84201007387 */ /* 0x0007e20000100a00 */
[----:B------:R-:W1:Y:S01]  /*cb80*/  LDC R39, c[0x0][0x3a0] ;  /* 0x0000e800ff277b82 */ /* 0x000e620000000800 */
[C---:B--2---:R-:W-:Y:S02]  /*cb90*/  IMAD.WIDE R68, R9.reuse, 0x4, R240 ;  /* 0x0000000409447825 */ /* 0x044fe400078e02f0 */
        /* <DEDUP_REMOVED lines=12> */
[C---:B--2---:R-:W-:Y:S01]  /*cc60*/  IMAD.WIDE R60, R9.reuse, 0x4, R14 ;  /* 0x00000004093c7825 */ /* 0x044fe200078e020e */
[----:B------:R-:W-:Y:S02]  /*cc70*/  ISETP.GE.U32.AND P2, PT, R38, 0x7fffff67, PT ;  /* 0x7fffff672600780c */ /* 0x000fe40003f46070 */
[----:B------:R2:W-:Y:S01]  /*cc80*/  STL.64 [R1+0x3388], R56 ;  /* 0x0033883801007387 */ /* 0x0005e20000100a00 */
[----:B------:R-:W1:Y:S01]  /*cc90*/  LDC R38, c[0x0][0x3a0] ;  /* 0x0000e800ff267b82 */ /* 0x000e620000000800 */
[----:B----4-:R-:W-:-:S02]  /*cca0*/  IMAD.WIDE R58, R9, 0x4, R16 ;  /* 0x00000004093a7825 */ /* 0x010fc400078e0210 */
[----:B------:R4:W-:Y:S04]  /*ccb0*/  LDGSTS.E [R8+0xa800], desc[UR34][R68.64], !P6 ;  /* 0x0a80000044087fae */ /* 0x0009e8000f1a1022 */
[----:B------:R3:W-:Y:S01]  /*ccc0*/  STL.64 [R1+0x3380], R54 ;  /* 0x0033803601007387 */ /* 0x0007e20000100a00 */
[----:B--2---:R-:W-:-:S03]  /*ccd0*/  IMAD.WIDE R56, R9, 0x4, R18 ;  /* 0x0000000409387825 */ /* 0x004fc600078e0212 */
[----:B------:R2:W-:Y:S04]  /*cce0*/  LDGSTS.E [R8+0xa880], desc[UR34][R66.64], !P6 ;  /* 0x0a88000042087fae */ /* 0x0005e8000f1a1022 */
[----:B------:R1:W-:Y:S01]  /*ccf0*/  STL.64 [R1+0x3378], R52 ;  /* 0x0033783401007387 */ /* 0x0003e20000100a00 */
[----:B---3--:R-:W-:-:S03]  /*cd00*/  IMAD.WIDE R54, R9, 0x4, R20 ;  /* 0x0000000409367825 */ /* 0x008fc600078e0214 */
[----:B------:R3:W-:Y:S01]  /*cd10*/  LDGSTS.E [R8+0xa900], desc[UR34][R64.64], !P6 ;  /* 0x0a90000040087fae */ /* 0x0007e2000f1a1022 */
[----:B-1----:R-:W-:-:S03]  /*cd20*/  IADD3 R38, PT, PT, R38, -0x22, RZ ;  /* 0xffffffde26267810 */ /* 0x002fc60007ffe0ff */
        /* <DEDUP_REMOVED lines=41> */
[----:B------:R4:W-:Y:S01]  /*cfc0*/  STL.64 [R1+0x33f0], R56 ;  /* 0x0033f03801007387 */ /* 0x0009e20000100a00 */
[----:B-1----:R-:W-:-:S03]  /*cfd0*/  IMAD.WIDE R60, R2, 0x4, R14 ;  /* 0x00000004023c7825 */ /* 0x002fc600078e020e */
[----:B------:R1:W-:Y:S01]  /*cfe0*/  LDGSTS.E [R8+0xc800], desc[UR34][R68.64], !P2 ;  /* 0x0c80000044087fae */ /* 0x0003e2000d1a1022 */
[----:B---3--:R-:W-:-:S03]  /*cff0*/  IMAD.WIDE R58, R2, 0x4, R16 ;  /* 0x00000004023a7825 */ /* 0x008fc600078e0210 */
[----:B------:R3:W-:Y:S01]  /*d000*/  STL.64 [R1+0x3330], R54 ;  /* 0x0033303601007387 */ /* 0x0007e20000100a00 */
[----:B----4-:R-:W-:-:S03]  /*d010*/  IMAD.WIDE R56, R2, 0x4, R18 ;  /* 0x0000000402387825 */ /* 0x010fc600078e0212 */
        /* <DEDUP_REMOVED lines=30> */
[----:B------:R-:W2:Y:S03]  /*d200*/  LDC R39, c[0x0][0x3a0] ;  /* 0x0000e800ff277b82 */ /* 0x000ea60000000800 */
        /* <DEDUP_REMOVED lines=154> */
[----:B------:R-:W-:-:S03]  /*dbb0*/  IADD3 R9, PT, PT, R38, -0x32, RZ ;  /* 0xffffffce26097810 */ /* 0x000fc60007ffe0ff */
[----:B------:R1:W-:Y:S04]  /*dbc0*/  LDGSTS.E [R8+0x12e00], desc[UR34][R44.64], !P6 ;  /* 0x12e000002c087fae */ /* 0x0003e8000f1a1022 */
[----:B------:R1:W-:Y:S04]  /*dbd0*/  LDGSTS.E [R8+0x12e80], desc[UR34][R42.64], !P6 ;  /* 0x12e800002a087fae */ /* 0x0003e8000f1a1022 */
[----:B------:R1:W-:Y:S04]  /*dbe0*/  LDGSTS.E [R8+0x12f00], desc[UR34][R40.64], !P6 ;  /* 0x12f0000028087fae */ /* 0x0003e8000f1a1022 */
[----:B------:R1:W-:Y:S01]  /*dbf0*/  LDGSTS.E [R8+0x12f80], desc[UR34][R6.64], !P6 ;  /* 0x12f8000006087fae */ /* 0x0003e2000f1a1022 */
[----:B------:R-:W-:Y:S01]  /*dc00*/  ISETP.GE.U32.AND P6, PT, R2, 0x7fffff53, PT ;  /* 0x7fffff530200780c */ /* 0x000fe20003fc6070 */
[----:B------:R-:W-:-:S02]  /*dc10*/  IMAD R2, R232, 0x29, RZ ;  /* 0x00000029e8027824 */ /* 0x000fc400078e02ff */
[----:B------:R4:W-:Y:S02]  /*dc20*/  STL.64 [R1+0x9f0], R68 ;  /* 0x0009f04401007387 */ /* 0x0009e40000100a00 */
[C---:B------:R-:W-:Y:S02]  /*dc30*/  IMAD.WIDE R70, R2.reuse, 0x4, R240 ;  /* 0x0000000402467825 */ /* 0x040fe400078e02f0 */
[----:B------:R1:W-:Y:S04]  /*dc40*/  STL.64 [R1+0x9e8], R66 ;  /* 0x0009e84201007387 */ /* 0x0003e80000100a00 */
[----:B------:R2:W-:Y:S04]  /*dc50*/  STL.64 [R1+0x9e0], R64 ;  /* 0x0009e04001007387 */ /* 0x0005e80000100a00 */
        /* <DEDUP_REMOVED lines=16> */
[----:B------:R3:W-:Y:S01]  /*dd60*/  LDGSTS.E [R8+0x14800], desc[UR34][R70.64], !P2 ;  /* 0x1480000046087fae */ /* 0x0007e2000d1a1022 */
[----:B----4-:R-:W-:-:S03]  /*dd70*/  IMAD.WIDE R52, R2, 0x4, R24 ;  /* 0x0000000402347825 */ /* 0x010fc600078e0218 */
[----:B------:R4:W-:Y:S01]  /*dd80*/  STL.64 [R1+0x3008], R46 ;  /* 0x0030082e01007387 */ /* 0x0009e20000100a00 */
[----:B-1----:R-:W-:-:S03]  /*dd90*/  IMAD.WIDE R50, R2, 0x4, R26 ;  /* 0x0000000402327825 */ /* 0x002fc600078e021a */
        /* <DEDUP_REMOVED lines=13> */
[----:B--2---:R-:W2:Y:S03]  /*de70*/  LDC R40, c[0x0][0x3a0] ;  /* 0x0000e800ff287b82 */ /* 0x004ea60000000800 */
[----:B------:R1:W-:Y:S01]  /*de80*/  LDGSTS.E [R8+0x14b00], desc[UR34][R58.64], !P2 ;  /* 0x14b000003a087fae */ /* 0x0003e2000d1a1022 */
[----:B----4-:R-:W-:-:S03]  /*de90*/  IMAD.WIDE R6, R2, 0x4, R36 ;  /* 0x0000000402067825 */ /* 0x010fc600078e0224 */
[----:B------:R4:W-:Y:S01]  /*dea0*/  LDGSTS.E [R8+0x14b80], desc[UR34][R56.64], !P2 ;  /* 0x14b8000038087fae */ /* 0x0009e2000d1a1022 */
[----:B------:R-:W1:Y:S01]  /*deb0*/  LDC R41, c[0x0][0x3a0] ;  /* 0x0000e800ff297b82 */ /* 0x000e620000000800 */
[----:B------:R-:W-:Y:S02]  /*dec0*/  IMAD R2, R232, 0x2d, RZ ;  /* 0x0000002de8027824 */ /* 0x000fe400078e02ff */
[----:B------:R1:W-:Y:S04]  /*ded0*/  LDGSTS.E [R8+0x14c00], desc[UR34][R54.64], !P2 ;  /* 0x14c0000036087fae */ /* 0x0003e8000d1a1022 */
[----:B------:R1:W-:Y:S04]  /*dee0*/  LDGSTS.E [R8+0x14c80], desc[UR34][R52.64], !P2 ;  /* 0x14c8000034087fae */ /* 0x0003e8000d1a1022 */
[----:B------:R3:W-:Y:S04]  /*def0*/  STL.64 [R1+0x990], R70 ;  /* 0x0009904601007387 */ /* 0x0007e80000100a00 */
[----:B------:R1:W-:Y:S01]  /*df00*/  LDGSTS.E [R8+0x14d00], desc[UR34][R50.64], !P2 ;  /* 0x14d0000032087fae */ /* 0x0003e2000d1a1022 */
[----:B--2---:R-:W-:-:S03]  /*df10*/  VIADD R40, R40, 0xffffffca ;  /* 0xffffffca28287836 */ /* 0x004fc60000000000 */
        /* <DEDUP_REMOVED lines=14> */
[----:B---3--:R-:W-:Y:S01]  /*e000*/  IMAD.WIDE R62, R2, 0x4, R14 ;  /* 0x00000004023e7825 */ /* 0x008fe200078e020e */
[----:B------:R-:W-:Y:S02]  /*e010*/  ISETP.GE.U32.AND P2, PT, R9, 0x7fffff4f, PT ;  /* 0x7fffff4f0900780c */ /* 0x000fe40003f46070 */
[----:B------:R3:W-:Y:S01]  /*e020*/  STL.64 [R1+0x2f70], R58 ;  /* 0x002f703a01007387 */ /* 0x0007e20000100a00 */
[----:B------:R-:W-:Y:S02]  /*e030*/  IMAD R9, R232, 0x31, RZ ;  /* 0x00000031e8097824 */ /* 0x000fe400078e02ff */
[C---:B-1----:R-:W-:Y:S01]  /*e040*/  IMAD.WIDE R60, R2.reuse, 0x4, R16 ;  /* 0x00000004023c7825 */ /* 0x042fe200078e0210 */
        /* <DEDUP_REMOVED lines=31> */
[----:B------:R-:W-:-:S03]  /*e240*/  IMAD R2, R232, 0x35, RZ ;  /* 0x00000035e8027824 */ /* 0x000fc600078e02ff */
[----:B------:R3:W-:Y:S01]  /*e250*/  STL.64 [R1+0x928], R68 ;  /* 0x0009284401007387 */ /* 0x0007e20000100a00 */
[----:B-1----:R-:W-:-:S03]  /*e260*/  IMAD.WIDE R70, R9, 0x4, R240 ;  /* 0x0000000409467825 */ /* 0x002fc600078e02f0 */
[----:B------:R1:W-:Y:S01]  /*e270*/  LDGSTS.E [R8+0x16d80], desc[UR34][R48.64], !P6 ;  /* 0x16d8000030087fae */ /* 0x0003e2000f1a1022 */
[----:B------:R-:W-:-:S03]  /*e280*/  IMAD.WIDE R72, R2, 0x4, R240 ;  /* 0x0000000402487825 */ /* 0x000fc600078e02f0 */
        /* <DEDUP_REMOVED lines=12> */
[----:B------:R-:W-:Y:S01]  /*e350*/  LEA R38, P6, R104, UR8, 0x2 ;  /* 0x0000000868267c11 */ /* 0x000fe2000f8c10ff */
[----:B------:R-:W4:Y:S01]  /*e360*/  LDCU UR8, c[0x0][0x3a8] ;  /* 0x00007500ff0877ac */ /* 0x000f220008000800 */
[----:B------:R1:W-:Y:S01]  /*e370*/  STL.64 [R1+0x2e50], R58 ;  /* 0x002e503a01007387 */ /* 0x0003e20000100a00 */
[----:B---3--:R-:W-:-:S03]  /*e380*/  IMAD.WIDE R60, R9, 0x4, R16 ;  /* 0x00000004093c7825 */ /* 0x008fc600078e0210 */
[----:B------:R3:W-:Y:S04]  /*e390*/  LDGSTS.E [R8+0x18800], desc[UR34][R70.64], !P2 ;  /* 0x1880000046087fae */ /* 0x0007e8000d1a1022 */
[----:B------:R2:W-:Y:S01]  /*e3a0*/  STL.64 [R1+0x2e48], R56 ;  /* 0x002e483801007387 */ /* 0x0005e20000100a00 */
[----:B-1----:R-:W-:-:S03]  /*e3b0*/  IMAD.WIDE R58, R9, 0x4, R18 ;  /* 0x00000004093a7825 */ /* 0x002fc600078e0212 */
[----:B------:R1:W-:Y:S04]  /*e3c0*/  LDGSTS.E [R8+0x18880], desc[UR34][R68.64], !P2 ;  /* 0x1888000044087fae */ /* 0x0003e8000d1a1022 */
[----:B------:R1:W-:Y:S01]  /*e3d0*/  STL.64 [R1+0x2e40], R54 ;  /* 0x002e403601007387 */ /* 0x0003e20000100a00 */
[----:B----4-:R-:W-:Y:S01]  /*e3e0*/  USHF.L.U32 UR8, UR8, 0x7, URZ ;  /* 0x0000000708087899 */ /* 0x010fe200080006ff */
[C---:B--2---:R-:W-:Y:S02]  /*e3f0*/  IMAD.WIDE R56, R9.reuse, 0x4, R20 ;  /* 0x0000000409387825 */ /* 0x044fe400078e0214 */
        /* <DEDUP_REMOVED lines=30> */
[----:B------:R-:W-:-:S02]  /*e5e0*/  ISETP.GE.U32.AND P2, PT, R39, 0x7fffff2a, PT ;  /* 0x7fffff2a2700780c */ /* 0x000fc40003f46070 */
[----:B------:R-:W-:Y:S01]  /*e5f0*/  LEA.HI.X.SX32 R39, R104, UR9, 0x2, P6 ;  /* 0x0000000968277c11 */ /* 0x000fe2000b0f16ff */
[----:B------:R3:W-:Y:S01]  /*e600*/  STL.64 [R1+0x8a8], R70 ;  /* 0x0008a84601007387 */ /* 0x0007e20000100a00 */
[----:B------:R-:W-:Y:S01]  /*e610*/  ISETP.GE.U32.AND P6, PT, R40, 0x7fffff4b, PT ;  /* 0x7fffff4b2800780c */ /* 0x000fe20003fc6070 */
[----:B------:R-:W-:Y:S01]  /*e620*/  VIADD R40, R41, 0xffffffc6 ;  /* 0xffffffc629287836 */ /* 0x000fe20000000000 */
[----:B------:R-:W1:Y:S01]  /*e630*/  LDCU UR9, c[0x0][0x3b0] ;  /* 0x00007600ff0977ac */ /* 0x000e620008000800 */
[----:B------:R2:W-:Y:S01]  /*e640*/  STL.64 [R1+0x898], R68 ;  /* 0x0008984401007387 */ /* 0x0005e20000100a00 */
[----:B------:R-:W1:Y:S03]  /*e650*/  LDC R41, c[0x0][0x3a0] ;  /* 0x0000e800ff297b82 */ /* 0x000e660000000800 */
[----:B------:R4:W-:Y:S01]  /*e660*/  STL.64 [R1+0x888], R66 ;  /* 0x0008884201007387 */ /* 0x0009e20000100a00 */
[----:B---3--:R-:W-:-:S03]  /*e670*/  IMAD.WIDE R70, R2, 0x4, R242 ;  /* 0x0000000402467825 */ /* 0x008fc600078e02f2 */
[----:B------:R3:W-:Y:S01]  /*e680*/  STL.64 [R1+0x878], R64 ;  /* 0x0008784001007387 */ /* 0x0007e20000100a00 */
[----:B--2---:R-:W-:-:S03]  /*e690*/  IMAD.WIDE R68, R2, 0x4, R10 ;  /* 0x0000000402447825 */ /* 0x004fc600078e020a */
[----:B------:R2:W-:Y:S01]  /*e6a0*/  STL.64 [R1+0x2c68], R62 ;  /* 0x002c683e01007387 */ /* 0x0005e20000100a00 */
[----:B----4-:R-:W-:-:S03]  /*e6b0*/  IMAD.WIDE R66, R2, 0x4, R12 ;  /* 0x0000000402427825 */ /* 0x010fc600078e020c */
[----:B------:R4:W-:Y:S01]  /*e6c0*/  STL.64 [R1+0x2c48], R60 ;  /* 0x002c483c01007387 */ /* 0x0009e20000100a00 */
[----:B---3--:R-:W-:-:S03]  /*e6d0*/  IMAD.WIDE R64, R2, 0x4, R14 ;  /* 0x0000000402407825 */ /* 0x008fc600078e020e */
[----:B------:R3:W-:Y:S01]  /*e6e0*/  STL.64 [R1+0x2c28], R58 ;  /* 0x002c283a01007387 */ /* 0x0007e20000100a00 */
[----:B--2---:R-:W-:-:S03]  /*e6f0*/  IMAD.WIDE R62, R2, 0x4, R16 ;  /* 0x00000004023e7825 */ /* 0x004fc600078e0210 */
        /* <DEDUP_REMOVED lines=28> */
[----:B---3--:R-:W3:Y:S03]  /*e8c0*/  LDC R42, c[0x0][0x3a0] ;  /* 0x0000e800ff2a7b82 */ /* 0x008ee60000000800 */
[----:B------:R2:W-:Y:S01]  /*e8d0*/  LDGSTS.E [R8+0x1ad00], desc[UR34][R52.64], !P6 ;  /* 0x1ad0000034087fae */ /* 0x0005e2000f1a1022 */
[----:B-1----:R-:W-:-:S03]  /*e8e0*/  IMAD.WIDE R6, R2, 0x4, R36 ;  /* 0x0000000402067825 */ /* 0x002fc600078e0224 */
[----:B------:R1:W-:Y:S04]  /*e8f0*/  LDGSTS.E [R8+0x1ad80], desc[UR34][R50.64], !P6 ;  /* 0x1ad8000032087fae */ /* 0x0003e8000f1a1022 */
[----:B------:R1:W-:Y:S04]  /*e900*/  LDGSTS.E [R8+0x1ae00], desc[UR34][R48.64], !P6 ;  /* 0x1ae0000030087fae */ /* 0x0003e8000f1a1022 */
[----:B------:R1:W-:Y:S04]  /*e910*/  LDGSTS.E [R8+0x1ae80], desc[UR34][R46.64], !P6 ;  /* 0x1ae800002e087fae */ /* 0x0003e8000f1a1022 */
[----:B------:R1:W-:Y:S04]  /*e920*/  LDGSTS.E [R8+0x1af00], desc[UR34][R44.64], !P6 ;  /* 0x1af000002c087fae */ /* 0x0003e8000f1a1022 */
[----:B------:R1:W-:Y:S01]  /*e930*/  LDGSTS.E [R8+0x1af80], desc[UR34][R6.64], !P6 ;  /* 0x1af8000006087fae */ /* 0x0003e2000f1a1022 */
[----:B------:R-:W-:-:S02]  /*e940*/  ISETP.GE.U32.AND P6, PT, R40, 0x7fffff47, PT ;  /* 0x7fffff472800780c */ /* 0x000fc40003fc6070 */
[----:B---3--:R-:W-:Y:S01]  /*e950*/  IADD3 R2, PT, PT, R42, -0x3e, RZ ;  /* 0xffffffc22a027810 */ /* 0x008fe20007ffe0ff */
[----:B------:R3:W-:Y:S01]  /*e960*/  STL.64 [R1+0x77a0], R38 ;  /* 0x0077a02601007387 */ /* 0x0007e20000100a00 */
[----:B------:R-:W1:Y:S03]  /*e970*/  LDC R40, c[0x0][0x3a0] ;  /* 0x0000e800ff287b82 */ /* 0x000e660000000800 */
[----:B------:R2:W-:Y:S04]  /*e980*/  STL.64 [R1+0x808], R72 ;  /* 0x0008084801007387 */ /* 0x0005e80000100a00 */
[----:B------:R4:W-:Y:S04]  /*e990*/  STL.64 [R1+0x800], R70 ;  /* 0x0008004601007387 */ /* 0x0009e80000100a00 */
[----:B------:R5:W-:Y:S01]  /*e9a0*/  STL.64 [R1+0x7f8], R68 ;  /* 0x0007f84401007387 */ /* 0x000be20000100a00 */
[----:B---3--:R-:W-:-:S03]  /*e9b0*/  IMAD.WIDE R38, R9, 0x4, R34 ;  /* 0x0000000409267825 */ /* 0x008fc600078e0222 */
[----:B------:R3:W-:Y:S01]  /*e9c0*/  STL.64 [R1+0x7f0], R66 ;  /* 0x0007f04201007387 */ /* 0x0007e20000100a00 */
[----:B--2---:R-:W2:Y:S01]  /*e9d0*/  LDC R72, c[0x0][0x3a0] ;  /* 0x0000e800ff487b82 */ /* 0x004ea20000000800 */
[C---:B----4-:R-:W-:Y:S02]  /*e9e0*/  IMAD.WIDE R70, R9.reuse, 0x4, R240 ;  /* 0x0000000409467825 */ /* 0x050fe400078e02f0 */
[----:B------:R4:W-:Y:S02]  /*e9f0*/  STL.64 [R1+0x2b48], R64 ;  /* 0x002b484001007387 */ /* 0x0009e40000100a00 */
[C---:B-----5:R-:W-:Y:S02]  /*ea00*/  IMAD.WIDE R68, R9.reuse, 0x4, R242 ;  /* 0x0000000409447825 */ /* 0x060fe400078e02f2 */
[----:B------:R5:W-:Y:S01]  /*ea10*/  STL.64 [R1+0x2b40], R62 ;  /* 0x002b403e01007387 */ /* 0x000be20000100a00 */
[----:B------:R-:W2:Y:S01]  /*ea20*/  LDC R73, c[0x0][0x3a0] ;  /* 0x0000e800ff497b82 */ /* 0x000ea20000000800 */
[----:B---3--:R-:W-:-:S02]  /*ea30*/  IMAD.WIDE R66, R9, 0x4, R10 ;  /* 0x0000000409427825 */ /* 0x008fc400078e020a */
[----:B------:R3:W-:Y:S02]  /*ea40*/  STL.64 [R1+0x2b38], R60 ;  /* 0x002b383c01007387 */ /* 0x0007e40000100a00 */
[----:B-1----:R-:W-:Y:S02]  /*ea50*/  VIADD R40, R40, 0xffffffbe ;  /* 0xffffffbe28287836 */ /* 0x002fe40000000000 */
[----:B------:R1:W-:Y:S01]  /*ea60*/  STL.64 [R1+0x2b30], R58 ;  /* 0x002b303a01007387 */ /* 0x0003e20000100a00 */
[----:B----4-:R-:W-:-:S03]  /*ea70*/  IMAD.WIDE R64, R9, 0x4, R12 ;  /* 0x0000000409407825 */ /* 0x010fc600078e020c */
[----:B------:R-:W-:Y:S01]  /*ea80*/  LDGSTS.E [R8+0x1c800], desc[UR34][R70.64], !P6 ;  /* 0x1c80000046087fae */ /* 0x000fe2000f1a1022 */
[----:B-----5:R-:W-:-:S03]  /*ea90*/  IMAD.WIDE R62, R9, 0x4, R14 ;  /* 0x00000004093e7825 */ /* 0x020fc600078e020e */
[----:B------:R4:W-:Y:S01]  /*eaa0*/  STL.64 [R1+0x2b28], R56 ;  /* 0x002b283801007387 */ /* 0x0009e20000100a00 */
[----:B---3--:R-:W-:-:S03]  /*eab0*/  IMAD.WIDE R60, R9, 0x4, R16 ;  /* 0x00000004093c7825 */ /* 0x008fc600078e0210 */
[----:B------:R-:W-:Y:S01]  /*eac0*/  LDGSTS.E [R8+0x1c880], desc[UR34][R68.64], !P6 ;  /* 0x1c88000044087fae */ /* 0x000fe2000f1a1022 */
[----:B-1----:R-:W-:-:S03]  /*ead0*/  IMAD.WIDE R58, R9, 0x4, R18 ;  /* 0x00000004093a7825 */ /* 0x002fc600078e0212 */
[----:B------:R1:W-:Y:S01]  /*eae0*/  STL.64 [R1+0x2b20], R54 ;  /* 0x002b203601007387 */ /* 0x0003e20000100a00 */
[----:B--2---:R-:W-:Y:S02]  /*eaf0*/  VIADD R72, R72, 0xffffff8e ;  /* 0xffffff8e48487836 */ /* 0x004fe40000000000 */
[C---:B----4-:R-:W-:Y:S01]  /*eb00*/  IMAD.WIDE R56, R9.reuse, 0x4, R20 ;  /* 0x0000000409387825 */ /* 0x050fe200078e0214 */
[----:B------:R-:W-:Y:S04]  /*eb10*/  LDGSTS.E [R8+0x1c900], desc[UR34][R66.64], !P6 ;  /* 0x1c90000042087fae */ /* 0x000fe8000f1a1022 */
        /* <DEDUP_REMOVED lines=13> */
[----:B-----5:R-:W-:-:S03]  /*ebf0*/  IMAD.WIDE R46, R9, 0x4, R30 ;  /* 0x00000004092e7825 */ /* 0x020fc600078e021e */
[----:B------:R5:W-:Y:S04]  /*ec00*/  LDGSTS.E [R8+0x1cb80], desc[UR34][R56.64], !P6 ;  /* 0x1cb8000038087fae */ /* 0x000be8000f1a1022 */
[----:B------:R2:W-:Y:S01]  /*ec10*/  LDGSTS.E [R8+0x1cc00], desc[UR34][R54.64], !P6 ;  /* 0x1cc0000036087fae */ /* 0x0005e2000f1a1022 */
[----:B-1----:R-:W-:-:S03]  /*ec20*/  IMAD.WIDE R44, R9, 0x4, R32 ;  /* 0x00000004092c7825 */ /* 0x002fc600078e0220 */
[----:B------:R1:W-:Y:S04]  /*ec30*/  STL.64 [R1+0x2ae8], R6 ;  /* 0x002ae80601007387 */ /* 0x0003e80000100a00 */
        /* <DEDUP_REMOVED lines=13> */
[----:B------:R-:W-:Y:S04]  /*ed10*/  STL.64 [R1+0x770], R70 ;  /* 0x0007704601007387 */ /* 0x000fe80000100a00 */
[----:B------:R2:W-:Y:S04]  /*ed20*/  STL.64 [R1+0x768], R68 ;  /* 0x0007684401007387 */ /* 0x0005e80000100a00 */
[----:B------:R3:W-:Y:S01]  /*ed30*/  STL.64 [R1+0x760], R66 ;  /* 0x0007604201007387 */ /* 0x0007e20000100a00 */
[----:B-1----:R-:W-:-:S03]  /*ed40*/  IMAD.WIDE R64, R2, 0x4, R10 ;  /* 0x0000000402407825 */ /* 0x002fc600078e020a */
[----:B------:R1:W-:Y:S01]  /*ed50*/  STL.64 [R1+0x2a58], R62 ;  /* 0x002a583e01007387 */ /* 0x0003e20000100a00 */
[----:B--2---:R-:W-:-:S03]  /*ed60*/  IMAD.WIDE R68, R2, 0x4, R240 ;  /* 0x0000000402447825 */ /* 0x004fc600078e02f0 */
[----:B------:R2:W-:Y:S01]  /*ed70*/  STL.64 [R1+0x2a50], R60 ;  /* 0x002a503c01007387 */ /* 0x0005e20000100a00 */
[----:B---3--:R-:W-:-:S03]  /*ed80*/  IMAD.WIDE R66, R2, 0x4, R242 ;  /* 0x0000000402427825 */ /* 0x008fc600078e02f2 */
[----:B------:R4:W-:Y:S01]  /*ed90*/  STL.64 [R1+0x2a48], R58 ;  /* 0x002a483a01007387 */ /* 0x0009e20000100a00 */
[----:B-1----:R-:W-:-:S03]  /*eda0*/  IMAD.WIDE R62, R2, 0x4, R12 ;  /* 0x00000004023e7825 */ /* 0x002fc600078e020c */
[----:B------:R5:W-:Y:S01]  /*edb0*/  STL.64 [R1+0x2a40], R56 ;  /* 0x002a403801007387 */ /* 0x000be20000100a00 */
[----:B--2---:R-:W-:-:S03]  /*edc0*/  IMAD.WIDE R60, R2, 0x4, R14 ;  /* 0x00000004023c7825 */ /* 0x004fc600078e020e */
[----:B------:R-:W-:Y:S01]  /*edd0*/  LDGSTS.E [R8+0x1e800], desc[UR34][R68.64], !P6 ;  /* 0x1e80000044087fae */ /* 0x000fe2000f1a1022 */
[----:B----4-:R-:W-:-:S03]  /*ede0*/  IMAD.WIDE R58, R2, 0x4, R16 ;  /* 0x00000004023a7825 */ /* 0x010fc600078e0210 */
[----:B------:R1:W-:Y:S01]  /*edf0*/  STL.64 [R1+0x2a38], R54 ;  /* 0x002a383601007387 */ /* 0x0003e20000100a00 */
[----:B-----5:R-:W-:-:S03]  /*ee00*/  IMAD.WIDE R56, R2, 0x4, R18 ;  /* 0x0000000402387825 */ /* 0x020fc600078e0212 */
[----:B------:R-:W-:Y:S04]  /*ee10*/  LDGSTS.E [R8+0x1e880], desc[UR34][R66.64], !P6 ;  /* 0x1e88000042087fae */ /* 0x000fe8000f1a1022 */
[----:B------:R2:W-:Y:S01]  /*ee20*/  STL.64 [R1+0x2a30], R52 ;  /* 0x002a303401007387 */ /* 0x0005e20000100a00 */
[----:B-1----:R-:W-:-:S03]  /*ee30*/  IMAD.WIDE R54, R2, 0x4, R20 ;  /* 0x0000000402367825 */ /* 0x002fc600078e0214 */
[----:B------:R-:W-:Y:S04]  /*ee40*/  LDGSTS.E [R8+0x1e900], desc[UR34][R64.64], !P6 ;  /* 0x1e90000040087fae */ /* 0x000fe8000f1a1022 */
[----:B------:R1:W-:Y:S01]  /*ee50*/  STL.64 [R1+0x2a28], R50 ;  /* 0x002a283201007387 */ /* 0x0003e20000100a00 */
[----:B--2---:R-:W-:-:S03]  /*ee60*/  IMAD.WIDE R52, R2, 0x4, R22 ;  /* 0x0000000402347825 */ /* 0x004fc600078e0216 */
        /* <DEDUP_REMOVED lines=8> */
[----:B----4-:R-:W-:-:S03]  /*eef0*/  IMAD.WIDE R46, R2, 0x4, R28 ;  /* 0x00000004022e7825 */ /* 0x010fc600078e021c */
[----:B------:R4:W-:Y:S04]  /*ef00*/  LDGSTS.E [R8+0x1eb00], desc[UR34][R56.64], !P6 ;  /* 0x1eb0000038087fae */ /* 0x0009e8000f1a1022 */
[----:B------:R1:W-:Y:S01]  /*ef10*/  LDGSTS.E [R8+0x1eb80], desc[UR34][R54.64], !P6 ;  /* 0x1eb8000036087fae */ /* 0x0003e2000f1a1022 */
[----:B-----5:R-:W-:-:S03]  /*ef20*/  IMAD.WIDE R44, R2, 0x4, R30 ;  /* 0x00000004022c7825 */ /* 0x020fc600078e021e */
[----:B------:R5:W-:Y:S04]  /*ef30*/  STL.64 [R1+0x2a08], R38 ;  /* 0x002a082601007387 */ /* 0x000be80000100a00 */
[----:B------:R1:W-:Y:S04]  /*ef40*/  LDGSTS.E [R8+0x1ec00], desc[UR34][R52.64], !P6 ;  /* 0x1ec0000034087fae */ /* 0x0003e8000f1a1022 */
[----:B------:R1:W-:Y:S01]  /*ef50*/  STL.64 [R1+0x2a00], R6 ;  /* 0x002a000601007387 */ /* 0x0003e20000100a00 */
[----:B-----5:R-:W-:-:S03]  /*ef60*/  IMAD.WIDE R38, R2, 0x4, R34 ;  /* 0x0000000402267825 */ /* 0x020fc600078e0222 */
[----:B------:R5:W-:Y:S04]  /*ef70*/  LDGSTS.E [R8+0x1ec80], desc[UR34][R50.64], !P6 ;  /* 0x1ec8000032087fae */ /* 0x000be8000f1a1022 */
[----:B------:R2:W-:Y:S01]  /*ef80*/  LDGSTS.E [R8+0x1ed00], desc[UR34][R48.64], !P6 ;  /* 0x1ed0000030087fae */ /* 0x0005e2000f1a1022 */
[----:B-1----:R-:W-:-:S03]  /*ef90*/  IMAD.WIDE R6, R2, 0x4, R36 ;  /* 0x0000000402067825 */ /* 0x002fc600078e0224 */
[----:B------:R1:W-:Y:S01]  /*efa0*/  LDGSTS.E [R8+0x1ed80], desc[UR34][R46.64], !P6 ;  /* 0x1ed800002e087fae */ /* 0x0003e2000f1a1022 */
[----:B------:R-:W-:-:S03]  /*efb0*/  VIADD R2, R41, 0xffffffba ;  /* 0xffffffba29027836 */ /* 0x000fc60000000000 */
[----:B------:R1:W-:Y:S01]  /*efc0*/  LDGSTS.E [R8+0x1ee00], desc[UR34][R44.64], !P6 ;  /* 0x1ee000002c087fae */ /* 0x0003e2000f1a1022 */
[----:B------:R-:W1:Y:S03]  /*efd0*/  LDC R41, c[0x0][0x3a0] ;  /* 0x0000e800ff297b82 */ /* 0x000e660000000800 */
[----:B------:R1:W-:Y:S04]  /*efe0*/  LDGSTS.E [R8+0x1ee80], desc[UR34][R42.64], !P6 ;  /* 0x1ee800002a087fae */ /* 0x0003e8000f1a1022 */
[----:B------:R1:W-:Y:S04]  /*eff0*/  LDGSTS.E [R8+0x1ef00], desc[UR34][R38.64], !P6 ;  /* 0x1ef0000026087fae */ /* 0x0003e8000f1a1022 */
[----:B------:R1:W-:Y:S01]  /*f000*/  LDGSTS.E [R8+0x1ef80], desc[UR34][R6.64], !P6 ;  /* 0x1ef8000006087fae */ /* 0x0003e2000f1a1022 */
[----:B------:R-:W-:-:S02]  /*f010*/  ISETP.GE.U32.AND P6, PT, R40, 0x7fffff3f, PT ;  /* 0x7fffff3f2800780c */ /* 0x000fc40003fc6070 */
[----:B------:R-:W1:Y:S01]  /*f020*/  LDC R40, c[0x0][0x3a0] ;  /* 0x0000e800ff287b82 */ /* 0x000e620000000800 */
[----:B------:R2:W-:Y:S04]  /*f030*/  STL.64 [R1+0x7a0], R62 ;  /* 0x0007a03e01007387 */ /* 0x0005e80000100a00 */
[----:B------:R3:W-:Y:S04]  /*f040*/  STL.64 [R1+0x720], R68 ;  /* 0x0007204401007387 */ /* 0x0007e80000100a00 */
[----:B------:R4:W-:Y:S04]  /*f050*/  STL.64 [R1+0x718], R66 ;  /* 0x0007184201007387 */ /* 0x0009e80000100a00 */
[----:B------:R5:W-:Y:S01]  /*f060*/  STL.64 [R1+0x710], R64 ;  /* 0x0007104001007387 */ /* 0x000be20000100a00 */
[----:B--2---:R-:W-:-:S03]  /*f070*/  IMAD.WIDE R62, R9, 0x4, R12 ;  /* 0x00000004093e7825 */ /* 0x004fc600078e020c */
[----:B------:R2:W-:Y:S01]  /*f080*/  STL.64 [R1+0x29b0], R60 ;  /* 0x0029b03c01007387 */ /* 0x0005e20000100a00 */
[----:B---3--:R-:W-:-:S03]  /*f090*/  IMAD.WIDE R68, R9, 0x4, R240 ;  /* 0x0000000409447825 */ /* 0x008fc600078e02f0 */
[----:B------:R3:W-:Y:S01]  /*f0a0*/  STL.64 [R1+0x29a8], R58 ;  /* 0x0029a83a01007387 */ /* 0x0007e20000100a00 */
[----:B----4-:R-:W-:-:S03]  /*f0b0*/  IMAD.WIDE R66, R9, 0x4, R242 ;  /* 0x0000000409427825 */ /* 0x010fc600078e02f2 */
[----:B------:R4:W-:Y:S01]  /*f0c0*/  STL.64 [R1+0x29a0], R56 ;  /* 0x0029a03801007387 */ /* 0x0009e20000100a00 */
[----:B-----5:R-:W-:-:S03]  /*f0d0*/  IMAD.WIDE R64, R9, 0x4, R10 ;  /* 0x0000000409407825 */ /* 0x020fc600078e020a */
[----:B------:R5:W-:Y:S01]  /*f0e0*/  LDGSTS.E [R8+0x20800], desc[UR34][R68.64], !P6 ;  /* 0x2080000044087fae */ /* 0x000be2000f1a1022 */
[----:B--2---:R-:W-:-:S03]  /*f0f0*/  IMAD.WIDE R60, R9, 0x4, R14 ;  /* 0x00000004093c7825 */ /* 0x004fc600078e020e */
[----:B------:R2:W-:Y:S01]  /*f100*/  STL.64 [R1+0x2998], R54 ;  /* 0x0029983601007387 */ /* 0x0005e20000100a00 */
[----:B---3--:R-:W-:-:S03]  /*f110*/  IMAD.WIDE R58, R9, 0x4, R16 ;  /* 0x00000004093a7825 */ /* 0x008fc600078e0210 */
[----:B------:R3:W-:Y:S01]  /*f120*/  LDGSTS.E [R8+0x20880], desc[UR34][R66.64], !P6 ;  /* 0x2088000042087fae */ /* 0x0007e2000f1a1022 */
[----:B----4-:R-:W-:-:S03]  /*f130*/  IMAD.WIDE R56, R9, 0x4, R18 ;  /* 0x0000000409387825 */ /* 0x010fc600078e0212 */
[----:B------:R4:W-:Y:S01]  /*f140*/  STL.64 [R1+0x2990], R52 ;  /* 0x0029903401007387 */ /* 0x0009e20000100a00 */
[----:B-1----:R-:W-:Y:S02]  /*f150*/  VIADD R40, R40, 0xffffffb6 ;  /* 0xffffffb628287836 */ /* 0x002fe40000000000 */
[C---:B--2---:R-:W-:Y:S01]  /*f160*/  IMAD.WIDE R54, R9.reuse, 0x4, R20 ;  /* 0x0000000409367825 */ /* 0x044fe200078e0214 */
[----:B------:R1:W-:Y:S04]  /*f170*/  LDGSTS.E [R8+0x20900], desc[UR34][R64.64], !P6 ;  /* 0x2090000040087fae */ /* 0x0003e8000f1a1022 */
[----:B------:R2:W-:Y:S01]  /*f180*/  STL.64 [R1+0x2988], R50 ;  /* 0x0029883201007387 */ /* 0x0005e20000100a00 */
[----:B----4-:R-:W-:-:S03]  /*f190*/  IMAD.WIDE R52, R9, 0x4, R22 ;  /* 0x0000000409347825 */ /* 0x010fc600078e0216 */
        /* <DEDUP_REMOVED lines=32> */
[----:B-----5:R-:W-:-:S03]  /*f3a0*/  IMAD.WIDE R68, R2, 0x4, R240 ;  /* 0x0000000402447825 */ /* 0x020fc600078e02f0 */
        /* <DEDUP_REMOVED lines=17> */
[----:B-----5:R-:W-:-:S03]  /*f4c0*/  IMAD.WIDE R52, R2, 0x4, R22 ;  /* 0x0000000402347825 */ /* 0x020fc600078e0216 */
        /* <DEDUP_REMOVED lines=22> */
[----:B------:R-:W-:Y:S02]  /*f630*/  IADD3 R2, PT, PT, R41, -0x4e, RZ ;  /* 0xffffffb229027810 */ /* 0x000fe40007ffe0ff */
[----:B------:R-:W1:Y:S01]  /*f640*/  LDC R41, c[0x0][0x3a0] ;  /* 0x0000e800ff297b82 */ /* 0x000e620000000800 */
[----:B------:R1:W-:Y:S04]  /*f650*/  LDGSTS.E [R8+0x22e00], desc[UR34][R44.64], !P6 ;  /* 0x22e000002c087fae */ /* 0x0003e8000f1a1022 */
[----:B------:R1:W-:Y:S04]  /*f660*/  LDGSTS.E [R8+0x22e80], desc[UR34][R42.64], !P6 ;  /* 0x22e800002a087fae */ /* 0x0003e8000f1a1022 */
[----:B------:R1:W-:Y:S04]  /*f670*/  LDGSTS.E [R8+0x22f00], desc[UR34][R38.64], !P6 ;  /* 0x22f0000026087fae */ /* 0x0003e8000f1a1022 */
[----:B------:R1:W-:Y:S01]  /*f680*/  LDGSTS.E [R8+0x22f80], desc[UR34][R6.64], !P6 ;  /* 0x22f8000006087fae */ /* 0x0003e2000f1a1022 */
[----:B------:R-:W-:-:S02]  /*f690*/  ISETP.GE.U32.AND P6, PT, R40, 0x7fffff37, PT ;  /* 0x7fffff372800780c */ /* 0x000fc40003fc6070 */
[----:B------:R-:W1:Y:S01]  /*f6a0*/  LDC R40, c[0x0][0x3a0] ;  /* 0x0000e800ff287b82 */ /* 0x000e620000000800 */
[----:B------:R3:W-:Y:S04]  /*f6b0*/  STL.64 [R1+0x678], R68 ;  /* 0x0006784401007387 */ /* 0x0007e80000100a00 */
[----:B------:R4:W-:Y:S04]  /*f6c0*/  STL.64 [R1+0x670], R66 ;  /* 0x0006704201007387 */ /* 0x0009e80000100a00 */
[----:B------:R2:W-:Y:S01]  /*f6d0*/  STL.64 [R1+0x668], R64 ;  /* 0x0006684001007387 */ /* 0x0005e20000100a00 */
[----:B---3--:R-:W-:-:S03]  /*f6e0*/  IMAD.WIDE R68, R9, 0x4, R240 ;  /* 0x0000000409447825 */ /* 0x008fc600078e02f0 */
[----:B------:R5:W-:Y:S01]  /*f6f0*/  STL.64 [R1+0x660], R62 ;  /* 0x0006603e01007387 */ /* 0x000be20000100a00 */
[----:B----4-:R-:W-:-:S03]  /*f700*/  IMAD.WIDE R66, R9, 0x4, R242 ;  /* 0x0000000409427825 */ /* 0x010fc600078e02f2 */
[----:B------:R3:W-:Y:S01]  /*f710*/  STL.64 [R1+0x2860], R60 ;  /* 0x0028603c01007387 */ /* 0x0007e20000100a00 */
[----:B--2---:R-:W-:-:S03]  /*f720*/  IMAD.WIDE R64, R9, 0x4, R10 ;  /* 0x0000000409407825 */ /* 0x004fc600078e020a */
[----:B------:R2:W-:Y:S01]  /*f730*/  STL.64 [R1+0x2858], R58 ;  /* 0x0028583a01007387 */ /* 0x0005e20000100a00 */
[----:B-1----:R-:W-:-:S03]  /*f740*/  VIADD R40, R40, 0xffffffae ;  /* 0xffffffae28287836 */ /* 0x002fc60000000000 */
[----:B------:R1:W-:Y:S01]  /*f750*/  STL.64 [R1+0x2850], R56 ;  /* 0x0028503801007387 */ /* 0x0003e20000100a00 */
[----:B-----5:R-:W-:-:S03]  /*f760*/  IMAD.WIDE R62, R9, 0x4, R12 ;  /* 0x00000004093e7825 */ /* 0x020fc600078e020c */
[----:B------:R-:W-:Y:S01]  /*f770*/  LDGSTS.E [R8+0x24800], desc[UR34][R68.64], !P6 ;  /* 0x2480000044087fae */ /* 0x000fe2000f1a1022 */
[----:B---3--:R-:W-:-:S03]  /*f780*/  IMAD.WIDE R60, R9, 0x4, R14 ;  /* 0x00000004093c7825 */ /* 0x008fc600078e020e */
[----:B------:R3:W-:Y:S01]  /*f790*/  STL.64 [R1+0x2848], R54 ;  /* 0x0028483601007387 */ /* 0x0007e20000100a00 */
[----:B--2---:R-:W-:-:S03]  /*f7a0*/  IMAD.WIDE R58, R9, 0x4, R16 ;  /* 0x00000004093a7825 */ /* 0x004fc600078e0210 */
        /* <DEDUP_REMOVED lines=47> */
[----:B----4-:R-:W-:-:S03]  /*faa0*/  IMAD.WIDE R60, R2, 0x4, R14 ;  /* 0x00000004023c7825 */ /* 0x010fc600078e020e */
[----:B------:R2:W-:Y:S01]  /*fab0*/  LDGSTS.E [R8+0x26800], desc[UR34][R68.64], !P6 ;  /* 0x2680000044087fae */ /* 0x0005e2000f1a1022 */
[----:B-----5:R-:W-:-:S03]  /*fac0*/  IMAD.WIDE R58, R2, 0x4, R16 ;  /* 0x00000004023a7825 */ /* 0x020fc600078e0210 */
        /* <DEDUP_REMOVED lines=47> */
[----:B-1----:R-:W-:-:S03]  /*fdc0*/  VIADD R40, R40, 0xffffffa6 ;  /* 0xffffffa628287836 */ /* 0x002fc60000000000 */
[----:B------:R1:W-:Y:S01]  /*fdd0*/  STL.64 [R1+0x24d8], R56 ;  /* 0x0024d83801007387 */ /* 0x0003e20000100a00 */
[----:B--2---:R-:W-:-:S03]  /*fde0*/  IMAD.WIDE R62, R9, 0x4, R12 ;  /* 0x00000004093e7825 */ /* 0x004fc600078e020c */
[----:B------:R2:W-:Y:S01]  /*fdf0*/  LDGSTS.E [R8+0x28800], desc[UR34][R68.64], !P6 ;  /* 0x2880000044087fae */ /* 0x0005e2000f1a1022 */
[----:B-----5:R-:W-:-:S03]  /*fe00*/  IMAD.WIDE R60, R9, 0x4, R14 ;  /* 0x00000004093c7825 */ /* 0x020fc600078e020e */
        /* <DEDUP_REMOVED lines=32> */
[----:B------:R1:W-:Y:S01]  /*10010*/  LDGSTS.E [R8+0x28e00], desc[UR34][R44.64], !P6 ;  /* 0x28e000002c087fae */ /* 0x0003e2000f1a1022 */
[----:B------:R-:W-:-:S03]  /*10020*/  IMAD.WIDE R70, R9, 0x4, R240 ;  /* 0x0000000409467825 */ /* 0x000fc600078e02f0 */
        /* <DEDUP_REMOVED lines=15> */
[----:B------:R1:W-:Y:S01]  /*10120*/  STL.64 [R1+0x23d0], R56 ;  /* 0x0023d03801007387 */ /* 0x0003e20000100a00 */
[----:B-----5:R-:W-:-:S03]  /*10130*/  IMAD.WIDE R60, R2, 0x4, R14 ;  /* 0x00000004023c7825 */ /* 0x020fc600078e020e */
[----:B------:R4:W-:Y:S01]  /*10140*/  LDGSTS.E [R8+0x2a800], desc[UR34][R68.64], !P6 ;  /* 0x2a80000044087fae */ /* 0x0009e2000f1a1022 */
[----:B---3--:R-:W-:-:S03]  /*10150*/  IMAD.WIDE R58, R2, 0x4, R16 ;  /* 0x00000004023a7825 */ /* 0x008fc600078e0210 */
[----:B------:R3:W-:Y:S01]  /*10160*/  STL.64 [R1+0x23c8], R54 ;  /* 0x0023c83601007387 */ /* 0x0007e20000100a00 */
[----:B-1----:R-:W-:-:S03]  /*10170*/  IMAD.WIDE R56, R2, 0x4, R18 ;  /* 0x0000000402387825 */ /* 0x002fc600078e0212 */
[----:B------:R1:W-:Y:S04]  /*10180*/  LDGSTS.E [R8+0x2a880], desc[UR34][R66.64], !P6 ;  /* 0x2a88000042087fae */ /* 0x0003e8000f1a1022 */
[----:B------:R5:W-:Y:S01]  /*10190*/  STL.64 [R1+0x23c0], R52 ;  /* 0x0023c03401007387 */ /* 0x000be20000100a00 */
[----:B---3--:R-:W-:-:S03]  /*101a0*/  IMAD.WIDE R54, R2, 0x4, R20 ;  /* 0x0000000402367825 */ /* 0x008fc600078e0214 */
        /* <DEDUP_REMOVED lines=25> */
[----:B------:R-:W-:-:S03]  /*10340*/  IADD3 R2, PT, PT, R41, -0x5e, RZ ;  /* 0xffffffa229027810 */ /* 0x000fc60007ffe0ff */
[----:B------:R1:W-:Y:S04]  /*10350*/  LDGSTS.E [R8+0x2ae00], desc[UR34][R44.64], !P6 ;  /* 0x2ae000002c087fae */ /* 0x0003e8000f1a1022 */
[----:B------:R1:W-:Y:S04]  /*10360*/  LDGSTS.E [R8+0x2ae80], desc[UR34][R42.64], !P6 ;  /* 0x2ae800002a087fae */ /* 0x0003e8000f1a1022 */
[----:B------:R1:W-:Y:S04]  /*10370*/  LDGSTS.E [R8+0x2af00], desc[UR34][R38.64], !P6 ;  /* 0x2af0000026087fae */ /* 0x0003e8000f1a1022 */
[----:B------:R1:W-:Y:S01]  /*10380*/  LDGSTS.E [R8+0x2af80], desc[UR34][R6.64], !P6 ;  /* 0x2af8000006087fae */ /* 0x0003e2000f1a1022 */
[----:B------:R-:W-:-:S03]  /*10390*/  ISETP.GE.U32.AND P6, PT, R40, 0x7fffff27, PT ;  /* 0x7fffff272800780c */ /* 0x000fc60003fc6070 */
        /* <DEDUP_REMOVED lines=9> */
[----:B-----5:R-:W-:-:S03]  /*10430*/  IMAD.WIDE R62, R9, 0x4, R14 ;  /* 0x00000004093e7825 */ /* 0x020fc600078e020e */
[----:B------:R4:W-:Y:S01]  /*10440*/  STL.64 [R1+0x2328], R56 ;  /* 0x0023283801007387 */ /* 0x0009e20000100a00 */
[----:B-1----:R-:W-:-:S03]  /*10450*/  IMAD.WIDE R60, R9, 0x4, R16 ;  /* 0x00000004093c7825 */ /* 0x002fc600078e0210 */
[----:B------:R-:W-:Y:S01]  /*10460*/  LDGSTS.E [R8+0x2c800], desc[UR34][R70.64], !P6 ;  /* 0x2c80000046087fae */ /* 0x000fe2000f1a1022 */
        /* <DEDUP_REMOVED lines=25> */
[----:B------:R1:W-:Y:S01]  /*10600*/  STL.64 [R1+0x22e0], R6 ;  /* 0x0022e00601007387 */ /* 0x0003e20000100a00 */
[----:B----4-:R-:W-:-:S03]  /*10610*/  IMAD.WIDE R38, R9, 0x4, R34 ;  /* 0x0000000409267825 */ /* 0x010fc600078e0222 */
[----:B------:R4:W-:Y:S01]  /*10620*/  LDGSTS.E [R8+0x2cc80], desc[UR34][R52.64], !P6 ;  /* 0x2cc8000034087fae */ /* 0x0009e2000f1a1022 */
[----:B------:R-:W3:Y:S03]  /*10630*/  LDC R43, c[0x0][0x3a0] ;  /* 0x0000e800ff2b7b82 */ /* 0x000ee60000000800 */
[----:B------:R2:W-:Y:S01]  /*10640*/  LDGSTS.E [R8+0x2cd00], desc[UR34][R50.64], !P6 ;  /* 0x2cd0000032087fae */ /* 0x0005e2000f1a1022 */
[----:B-1----:R-:W-:-:S03]  /*10650*/  IMAD.WIDE R6, R9, 0x4, R36 ;  /* 0x0000000409067825 */ /* 0x002fc600078e0224 */
[----:B------:R1:W-:Y:S01]  /*10660*/  LDGSTS.E [R8+0x2cd80], desc[UR34][R48.64], !P6 ;  /* 0x2cd8000030087fae */ /* 0x0003e2000f1a1022 */
[----:B------:R-:W-:-:S03]  /*10670*/  IMAD R9, R232, 0x61, RZ ;  /* 0x00000061e8097824 */ /* 0x000fc600078e02ff */
[----:B------:R1:W-:Y:S04]  /*10680*/  LDGSTS.E [R8+0x2ce00], desc[UR34][R46.64], !P6 ;  /* 0x2ce000002e087fae */ /* 0x0003e8000f1a1022 */
[----:B------:R1:W-:Y:S01]  /*10690*/  LDGSTS.E [R8+0x2ce80], desc[UR34][R44.64], !P6 ;  /* 0x2ce800002c087fae */ /* 0x0003e2000f1a1022 */
[----:B--2---:R-:W-:-:S03]  /*106a0*/  VIADD R42, R42, 0xffffff9e ;  /* 0xffffff9e2a2a7836 */ /* 0x004fc60000000000 */
[----:B------:R2:W-:Y:S04]  /*106b0*/  LDGSTS.E [R8+0x2cf00], desc[UR34][R38.64], !P6 ;  /* 0x2cf0000026087fae */ /* 0x0005e8000f1a1022 */
[----:B------:R1:W-:Y:S01]  /*106c0*/  LDGSTS.E [R8+0x2cf80], desc[UR34][R6.64], !P6 ;  /* 0x2cf8000006087fae */ /* 0x0003e2000f1a1022 */
[----:B------:R-:W-:Y:S01]  /*106d0*/  ISETP.GE.U32.AND P6, PT, R2, 0x7fffff23, PT ;  /* 0x7fffff230200780c */ /* 0x000fe20003fc6070 */
[----:B------:R-:W-:Y:S02]  /*106e0*/  IMAD R2, R232, 0x5d, RZ ;  /* 0x0000005de8027824 */ /* 0x000fe400078e02ff */
[----:B------:R-:W-:Y:S02]  /*106f0*/  STL.64 [R1+0x7c0], R70 ;  /* 0x0007c04601007387 */ /* 0x000fe40000100a00 */
[----:B------:R-:W-:-:S02]  /*10700*/  IMAD.WIDE R246, R2, 0x4, R242 ;  /* 0x0000000402f67825 */ /* 0x000fc400078e02f2 */
[----:B------:R3:W-:Y:S02]  /*10710*/  STL.64 [R1+0x38], R68 ;  /* 0x0000384401007387 */ /* 0x0007e40000100a00 */
[C---:B------:R-:W-:Y:S02]  /*10720*/  IMAD.WIDE R244, R2.reuse, 0x4, R10 ;  /* 0x0000000402f47825 */ /* 0x040fe400078e020a */
[----:B------:R5:W-:Y:S02]  /*10730*/  STL.64 [R1+0x30], R66 ;  /* 0x0000304201007387 */ /* 0x000be40000100a00 */
[----:B------:R-:W-:Y:S02]  /*10740*/  IMAD.WIDE R40, R2, 0x4, R12 ;  /* 0x0000000402287825 */ /* 0x000fe400078e020c */
[----:B------:R1:W-:Y:S04]  /*10750*/  STL.64 [R1+0x28], R64 ;  /* 0x0000284001007387 */ /* 0x0003e80000100a00 */
[----:B------:R2:W-:Y:S01]  /*10760*/  STL.64 [R1+0x2290], R62 ;  /* 0x0022903e01007387 */ /* 0x0005e20000100a00 */
[----:B---3--:R-:W-:-:S03]  /*10770*/  IMAD.WIDE R68, R9, 0x4, R240 ;  /* 0x0000000409447825 */ /* 0x008fc600078e02f0 */
[----:B------:R3:W-:Y:S01]  /*10780*/  STL.64 [R1+0x2288], R60 ;  /* 0x0022883c01007387 */ /* 0x0007e20000100a00 */
[----:B-----5:R-:W-:-:S03]  /*10790*/  IMAD.WIDE R66, R9, 0x4, R14 ;  /* 0x0000000409427825 */ /* 0x020fc600078e020e */
[----:B------:R5:W-:Y:S01]  /*107a0*/  STL.64 [R1+0x2280], R58 ;  /* 0x0022803a01007387 */ /* 0x000be20000100a00 */
[----:B-1----:R-:W-:-:S03]  /*107b0*/  IMAD.WIDE R64, R2, 0x4, R240 ;  /* 0x0000000402407825 */ /* 0x002fc600078e02f0 */
[----:B------:R1:W-:Y:S01]  /*107c0*/  STL.64 [R1+0x2278], R56 ;  /* 0x0022783801007387 */ /* 0x0003e20000100a00 */
[----:B--2---:R-:W-:-:S03]  /*107d0*/  IMAD.WIDE R62, R2, 0x4, R14 ;  /* 0x00000004023e7825 */ /* 0x004fc600078e020e */
[----:B------:R2:W-:Y:S01]  /*107e0*/  LDGSTS.E [R8+0x2e800], desc[UR34][R64.64], !P6 ;  /* 0x2e80000040087fae */ /* 0x0005e2000f1a1022 */
[----:B---3--:R-:W-:-:S03]  /*107f0*/  IMAD.WIDE R60, R2, 0x4, R16 ;  /* 0x00000004023c7825 */ /* 0x008fc600078e0210 */
[----:B------:R-:W-:Y:S01]  /*10800*/  LDGSTS.E [R8+0x2e880], desc[UR34][R246.64], !P6 ;  /* 0x2e880000f6087fae */ /* 0x000fe2000f1a1022 */
[----:B-----5:R-:W-:-:S03]  /*10810*/  IMAD.WIDE R58, R2, 0x4, R18 ;  /* 0x00000004023a7825 */ /* 0x020fc600078e0212 */
[----:B------:R3:W-:Y:S01]  /*10820*/  STL.64 [R1+0x2270], R54 ;  /* 0x0022703601007387 */ /* 0x0007e20000100a00 */
[----:B-1----:R-:W-:-:S03]  /*10830*/  IMAD.WIDE R56, R2, 0x4, R20 ;  /* 0x0000000402387825 */ /* 0x002fc600078e0214 */
[----:B------:R-:W-:Y:S04]  /*10840*/  LDGSTS.E [R8+0x2e900], desc[UR34][R244.64], !P6 ;  /* 0x2e900000f4087fae */ /* 0x000fe8000f1a1022 */
[----:B------:R4:W-:Y:S01]  /*10850*/  STL.64 [R1+0x2268], R52 ;  /* 0x0022683401007387 */ /* 0x0009e20000100a00 */
[----:B---3--:R-:W-:-:S03]  /*10860*/  IMAD.WIDE R54, R2, 0x4, R22 ;  /* 0x0000000402367825 */ /* 0x008fc600078e0216 */
[----:B------:R-:W-:Y:S04]  /*10870*/  LDGSTS.E [R8+0x2e980], desc[UR34][R40.64], !P6 ;  /* 0x2e98000028087fae */ /* 0x000fe8000f1a1022 */
[----:B------:R1:W-:Y:S01]  /*10880*/  STL.64 [R1+0x2260], R50 ;  /* 0x0022603201007387 */ /* 0x0003e20000100a00 */
[----:B----4-:R-:W-:-:S03]  /*10890*/  IMAD.WIDE R52, R2, 0x4, R24 ;  /* 0x0000000402347825 */ /* 0x010fc600078e0218 */
        /* <DEDUP_REMOVED lines=19> */
[----:B------:R-:W-:-:S03]  /*109d0*/  VIADD R2, R43, 0xffffff9a ;  /* 0xffffff9a2b027836 */ /* 0x000fc60000000000 */
[----:B------:R1:W-:Y:S04]  /*109e0*/  LDGSTS.E [R8+0x2ee00], desc[UR34][R46.64], !P6 ;  /* 0x2ee000002e087fae */ /* 0x0003e8000f1a1022 */
[----:B------:R1:W-:Y:S04]  /*109f0*/  LDGSTS.E [R8+0x2ee80], desc[UR34][R44.64], !P6 ;  /* 0x2ee800002c087fae */ /* 0x0003e8000f1a1022 */
[----:B------:R1:W-:Y:S04]  /*10a00*/  LDGSTS.E [R8+0x2ef00], desc[UR34][R38.64], !P6 ;  /* 0x2ef0000026087fae */ /* 0x0003e8000f1a1022 */
[----:B------:R1:W-:Y:S04]  /*10a10*/  STL.64 [R1+0x7c8], R64 ;  /* 0x0007c84001007387 */ /* 0x0003e80000100a00 */
[----:B------:R2:W-:Y:S01]  /*10a20*/  LDGSTS.E [R8+0x2ef80], desc[UR34][R6.64], !P6 ;  /* 0x2ef8000006087fae */ /* 0x0005e2000f1a1022 */
[----:B------:R-:W-:Y:S01]  /*10a30*/  ISETP.GE.U32.AND P6, PT, R42, 0x7fffff1f, PT ;  /* 0x7fffff1f2a00780c */ /* 0x000fe20003fc6070 */
[----:B------:R-:W-:-:S02]  /*10a40*/  IMAD.WIDE R42, R9, 0x4, R242 ;  /* 0x00000004092a7825 */ /* 0x000fc400078e02f2 */
[----:B------:R3:W-:Y:S04]  /*10a50*/  STL.64 [R1+0x2230], R62 ;  /* 0x0022303e01007387 */ /* 0x0007e80000100a00 */
[----:B------:R2:W-:Y:S01]  /*10a60*/  STL.64 [R1+0x2228], R60 ;  /* 0x0022283c01007387 */ /* 0x0005e20000100a00 */
[----:B-1----:R-:W-:-:S03]  /*10a70*/  IMAD.WIDE R64, R9, 0x4, R16 ;  /* 0x0000000409407825 */ /* 0x002fc600078e0210 */
[----:B------:R4:W-:Y:S04]  /*10a80*/  STL.64 [R1+0x2220], R58 ;  /* 0x0022203a01007387 */ /* 0x0009e80000100a00 */
[----:B------:R5:W-:Y:S01]  /*10a90*/  STL.64 [R1+0x2218], R56 ;  /* 0x0022183801007387 */ /* 0x000be20000100a00 */
[----:B---3--:R-:W-:-:S03]  /*10aa0*/  IMAD.WIDE R62, R9, 0x4, R18 ;  /* 0x00000004093e7825 */ /* 0x008fc600078e0212 */
[----:B------:R1:W-:Y:S01]  /*10ab0*/  STL.64 [R1+0x2210], R54 ;  /* 0x0022103601007387 */ /* 0x0003e20000100a00 */
[----:B--2---:R-:W-:-:S03]  /*10ac0*/  IMAD.WIDE R60, R9, 0x4, R20 ;  /* 0x00000004093c7825 */ /* 0x004fc600078e0214 */
[----:B------:R2:W-:Y:S01]  /*10ad0*/  STL.64 [R1+0x2208], R52 ;  /* 0x0022083401007387 */ /* 0x0005e20000100a00 */
[----:B----4-:R-:W-:-:S03]  /*10ae0*/  IMAD.WIDE R58, R9, 0x4, R22 ;  /* 0x00000004093a7825 */ /* 0x010fc600078e0216 */
[----:B------:R3:W-:Y:S01]  /*10af0*/  STL.64 [R1+0x2200], R50 ;  /* 0x0022003201007387 */ /* 0x0007e20000100a00 */
[----:B-----5:R-:W4:Y:S03]  /*10b00*/  LDC R56, c[0x0][0x3a0] ;  /* 0x0000e800ff387b82 */ /* 0x020f260000000800 */
[----:B------:R5:W-:Y:S01]  /*10b10*/  STL.64 [R1+0x21f8], R48 ;  /* 0x0021f83001007387 */ /* 0x000be20000100a00 */
[----:B-1----:R-:W-:-:S03]  /*10b20*/  IMAD.WIDE R54, R9, 0x4, R24 ;  /* 0x0000000409367825 */ /* 0x002fc600078e0218 */
[----:B------:R1:W-:Y:S01]  /*10b30*/  STL.64 [R1+0x21f0], R46 ;  /* 0x0021f02e01007387 */ /* 0x0003e20000100a00 */
[C---:B--2---:R-:W-:Y:S01]  /*10b40*/  IMAD.WIDE R52, R9.reuse, 0x4, R26 ;  /* 0x0000000409347825 */ /* 0x044fe200078e021a */
[----:B------:R-:W2:Y:S02]  /*10b50*/  LDC R57, c[0x0][0x3a0] ;  /* 0x0000e800ff397b82 */ /* 0x000ea40000000800 */
[----:B------:R1:W-:Y:S01]  /*10b60*/  STL.64 [R1+0x21e8], R44 ;  /* 0x0021e82c01007387 */ /* 0x0003e20000100a00 */
[----:B---3--:R-:W-:-:S03]  /*10b70*/  IMAD.WIDE R50, R9, 0x4, R28 ;  /* 0x0000000409327825 */ /* 0x008fc600078e021c */
[----:B------:R3:W-:Y:S01]  /*10b80*/  LDGSTS.E [R8+0x30800], desc[UR34][R68.64], !P6 ;  /* 0x3080000044087fae */ /* 0x0007e2000f1a1022 */
[----:B-----5:R-:W-:-:S03]  /*10b90*/  IMAD.WIDE R48, R9, 0x4, R30 ;  /* 0x0000000409307825 */ /* 0x020fc600078e021e */
[----:B------:R-:W-:Y:S01]  /*10ba0*/  LDGSTS.E [R8+0x30880], desc[UR34][R42.64], !P6 ;  /* 0x308800002a087fae */ /* 0x000fe2000f1a1022 */
[----:B-1----:R-:W-:-:S03]  /*10bb0*/  IMAD.WIDE R46, R9, 0x4, R12 ;  /* 0x00000004092e7825 */ /* 0x002fc600078e020c */
[----:B------:R1:W-:Y:S01]  /*10bc0*/  STL.64 [R1+0x21e0], R38 ;  /* 0x0021e02601007387 */ /* 0x0003e20000100a00 */
[----:B------:R-:W-:-:S03]  /*10bd0*/  IMAD.WIDE R44, R9, 0x4, R10 ;  /* 0x00000004092c7825 */ /* 0x000fc600078e020a */
[----:B------:R-:W-:Y:S01]  /*10be0*/  STL.64 [R1+0x7800], R246 ;  /* 0x007800f601007387 */ /* 0x000fe20000100a00 */
[----:B----4-:R-:W-:-:S03]  /*10bf0*/  VIADD R56, R56, 0xffffff96 ;  /* 0xffffff9638387836 */ /* 0x010fc60000000000 */
[----:B------:R-:W-:Y:S04]  /*10c00*/  LDGSTS.E [R8+0x30900], desc[UR34][R44.64], !P6 ;  /* 0x309000002c087fae */ /* 0x000fe8000f1a1022 */
[----:B------:R-:W-:Y:S01]  /*10c10*/  LDGSTS.E [R8+0x30980], desc[UR34][R46.64], !P6 ;  /* 0x309800002e087fae */ /* 0x000fe2000f1a1022 */
[----:B-1----:R-:W-:-:S03]  /*10c20*/  IMAD.WIDE R38, R9, 0x4, R34 ;  /* 0x0000000409267825 */ /* 0x002fc600078e0222 */
[----:B------:R1:W-:Y:S04]  /*10c30*/  LDGSTS.E [R8+0x30a00], desc[UR34][R66.64], !P6 ;  /* 0x30a0000042087fae */ /* 0x0003e8000f1a1022 */
[----:B------:R4:W-:Y:S04]  /*10c40*/  STL.64 [R1+0x21d8], R6 ;  /* 0x0021d80601007387 */ /* 0x0009e80000100a00 */
[----:B------:R5:W-:Y:S04]  /*10c50*/  LDGSTS.E [R8+0x30a80], desc[UR34][R64.64], !P6 ;  /* 0x30a8000040087fae */ /* 0x000be8000f1a1022 */
[----:B------:R-:W-:Y:S04]  /*10c60*/  STL.64 [R1+0x7808], R244 ;  /* 0x007808f401007387 */ /* 0x000fe80000100a00 */
[----:B------:R1:W-:Y:S01]  /*10c70*/  LDGSTS.E [R8+0x30b00], desc[UR34][R62.64], !P6 ;  /* 0x30b000003e087fae */ /* 0x0003e2000f1a1022 */
[----:B----4-:R-:W-:-:S03]  /*10c80*/  IMAD.WIDE R6, R9, 0x4, R36 ;  /* 0x0000000409067825 */ /* 0x010fc600078e0224 */
[----:B------:R4:W-:Y:S04]  /*10c90*/  STL.64 [R1+0x7810], R40 ;  /* 0x0078102801007387 */ /* 0x0009e80000100a00 */
[----:B------:R1:W-:Y:S04]  /*10ca0*/  LDGSTS.E [R8+0x30b80], desc[UR34][R60.64], !P6 ;  /* 0x30b800003c087fae */ /* 0x0003e8000f1a1022 */
[----:B------:R1:W-:Y:S01]  /*10cb0*/  LDGSTS.E [R8+0x30c00], desc[UR34][R58.64], !P6 ;  /* 0x30c000003a087fae */ /* 0x0003e2000f1a1022 */
[----:B----4-:R-:W-:-:S03]  /*10cc0*/  IMAD.WIDE R40, R9, 0x4, R32 ;  /* 0x0000000409287825 */ /* 0x010fc600078e0220 */
[----:B------:R4:W-:Y:S01]  /*10cd0*/  LDGSTS.E [R8+0x30c80], desc[UR34][R54.64], !P6 ;  /* 0x30c8000036087fae */ /* 0x0009e2000f1a1022 */
[----:B------:R-:W-:-:S03]  /*10ce0*/  IMAD R9, R232, 0x69, RZ ;  /* 0x00000069e8097824 */ /* 0x000fc600078e02ff */
[----:B------:R1:W-:Y:S04]  /*10cf0*/  LDGSTS.E [R8+0x30d00], desc[UR34][R52.64], !P6 ;  /* 0x30d0000034087fae */ /* 0x0003e8000f1a1022 */
[----:B------:R1:W-:Y:S04]  /*10d00*/  LDGSTS.E [R8+0x30d80], desc[UR34][R50.64], !P6 ;  /* 0x30d8000032087fae */ /* 0x0003e8000f1a1022 */
[----:B------:R1:W-:Y:S04]  /*10d10*/  LDGSTS.E [R8+0x30e00], desc[UR34][R48.64], !P6 ;  /* 0x30e0000030087fae */ /* 0x0003e8000f1a1022 */
        /* <DEDUP_REMOVED lines=8> */
[C---:B---3--:R-:W-:Y:S02]  /*10da0*/  IMAD.WIDE R68, R2.reuse, 0x4, R14 ;  /* 0x0000000402447825 */ /* 0x048fe400078e020e */
[----:B------:R3:W-:Y:S02]  /*10db0*/  STL.64 [R1+0x21c0], R62 ;  /* 0x0021c03e01007387 */ /* 0x0007e40000100a00 */
[C---:B-1----:R-:W-:Y:S02]  /*10dc0*/  IMAD.WIDE R66, R2.reuse, 0x4, R16 ;  /* 0x0000000402427825 */ /* 0x042fe400078e0210 */
        /* <DEDUP_REMOVED lines=19> */
[----:B------:R-:W-:Y:S01]  /*10f00*/  LDGSTS.E [R8+0x32800], desc[UR34][R48.64], !P6 ;  /* 0x3280000030087fae */ /* 0x000fe2000f1a1022 */
[----:B---3--:R-:W-:-:S03]  /*10f10*/  IMAD.WIDE R38, R2, 0x4, R34 ;  /* 0x0000000402267825 */ /* 0x008fc600078e0222 */
[----:B------:R-:W-:Y:S01]  /*10f20*/  LDGSTS.E [R8+0x32880], desc[UR34][R50.64], !P6 ;  /* 0x3288000032087fae */ /* 0x000fe2000f1a1022 */
[----:B-1----:R-:W-:-:S03]  /*10f30*/  IMAD.WIDE R42, R2, 0x4, R30 ;  /* 0x00000004022a7825 */ /* 0x002fc600078e021e */
[----:B------:R-:W-:Y:S01]  /*10f40*/  LDGSTS.E [R8+0x32900], desc[UR34][R52.64], !P6 ;  /* 0x3290000034087fae */ /* 0x000fe2000f1a1022 */
[----:B--2---:R-:W-:-:S03]  /*10f50*/  IMAD.WIDE R6, R2, 0x4, R36 ;  /* 0x0000000402067825 */ /* 0x004fc600078e0224 */
[----:B------:R1:W-:Y:S04]  /*10f60*/  STL.64 [R1+0x7820], R44 ;  /* 0x0078202c01007387 */ /* 0x0003e80000100a00 */
[----:B------:R-:W-:Y:S04]  /*10f70*/  LDGSTS.E [R8+0x32980], desc[UR34][R54.64], !P6 ;  /* 0x3298000036087fae */ /* 0x000fe8000f1a1022 */
[----:B------:R2:W-:Y:S04]  /*10f80*/  STL.64 [R1+0x7828], R46 ;  /* 0x0078282e01007387 */ /* 0x0005e80000100a00 */
[----:B------:R-:W-:Y:S01]  /*10f90*/  LDGSTS.E [R8+0x32a00], desc[UR34][R68.64], !P6 ;  /* 0x32a0000044087fae */ /* 0x000fe2000f1a1022 */
[----:B-1----:R-:W-:-:S03]  /*10fa0*/  IMAD.WIDE R44, R2, 0x4, R28 ;  /* 0x00000004022c7825 */ /* 0x002fc600078e021c */
[----:B------:R-:W-:Y:S01]  /*10fb0*/  LDGSTS.E [R8+0x32a80], desc[UR34][R66.64], !P6 ;  /* 0x32a8000042087fae */ /* 0x000fe2000f1a1022 */
[----:B--2---:R-:W-:-:S03]  /*10fc0*/  IMAD.WIDE R46, R2, 0x4, R26 ;  /* 0x00000004022e7825 */ /* 0x004fc600078e021a */
[----:B------:R-:W-:Y:S01]  /*10fd0*/  LDGSTS.E [R8+0x32b00], desc[UR34][R64.64], !P6 ;  /* 0x32b0000040087fae */ /* 0x000fe2000f1a1022 */
[----:B------:R-:W-:-:S03]  /*10fe0*/  IADD3 R2, PT, PT, R57, -0x6e, RZ ;  /* 0xffffff9239027810 */ /* 0x000fc60007ffe0ff */
[----:B------:R-:W-:Y:S04]  /*10ff0*/  LDGSTS.E [R8+0x32b80], desc[UR34][R62.64], !P6 ;  /* 0x32b800003e087fae */ /* 0x000fe8000f1a1022 */
[----:B------:R-:W-:Y:S04]  /*11000*/  LDGSTS.E [R8+0x32c00], desc[UR34][R60.64], !P6 ;  /* 0x32c000003c087fae */ /* 0x000fe8000f1a1022 */
[----:B------:R-:W-:Y:S04]  /*11010*/  LDGSTS.E [R8+0x32c80], desc[UR34][R58.64], !P6 ;  /* 0x32c800003a087fae */ /* 0x000fe8000f1a1022 */
[----:B------:R-:W-:Y:S04]  /*11020*/  LDGSTS.E [R8+0x32d00], desc[UR34][R46.64], !P6 ;  /* 0x32d000002e087fae */ /* 0x000fe8000f1a1022 */
[----:B------:R-:W-:Y:S04]  /*11030*/  LDGSTS.E [R8+0x32d80], desc[UR34][R44.64], !P6 ;  /* 0x32d800002c087fae */ /* 0x000fe8000f1a1022 */
[----:B------:R-:W-:Y:S04]  /*11040*/  LDGSTS.E [R8+0x32e00], desc[UR34][R42.64], !P6 ;  /* 0x32e000002a087fae */ /* 0x000fe8000f1a1022 */
[----:B------:R-:W-:Y:S04]  /*11050*/  LDGSTS.E [R8+0x32e80], desc[UR34][R40.64], !P6 ;  /* 0x32e8000028087fae */ /* 0x000fe8000f1a1022 */
[----:B------:R1:W-:Y:S04]  /*11060*/  STL.64 [R1+0x2ac8], R6 ;  /* 0x002ac80601007387 */ /* 0x0003e80000100a00 */
[----:B------:R-:W-:Y:S04]  /*11070*/  LDGSTS.E [R8+0x32f00], desc[UR34][R38.64], !P6 ;  /* 0x32f0000026087fae */ /* 0x000fe8000f1a1022 */
[----:B------:R-:W-:Y:S04]  /*11080*/  STL.64 [R1+0x2170], R68 ;  /* 0x0021704401007387 */ /* 0x000fe80000100a00 */
[----:B------:R1:W-:Y:S01]  /*11090*/  LDGSTS.E [R8+0x32f80], desc[UR34][R6.64], !P6 ;  /* 0x32f8000006087fae */ /* 0x0003e2000f1a1022 */
[----:B------:R-:W-:Y:S01]  /*110a0*/  ISETP.GE.U32.AND P6, PT, R56, 0x7fffff17, PT ;  /* 0x7fffff173800780c */ /* 0x000fe20003fc6070 */
[----:B------:R-:W-:-:S02]  /*110b0*/  IMAD.WIDE R56, R9, 0x4, R240 ;  /* 0x0000000409387825 */ /* 0x000fc400078e02f0 */
        /* <DEDUP_REMOVED lines=26> */
[----:B------:R-:W-:Y:S01]  /*11260*/  LDGSTS.E [R8+0x34800], desc[UR34][R56.64], !P6 ;  /* 0x3480000038087fae */ /* 0x000fe2000f1a1022 */
[----:B-1----:R-:W-:-:S03]  /*11270*/  IMAD.WIDE R50, R9, 0x4, R22 ;  /* 0x0000000409327825 */ /* 0x002fc600078e0216 */
[----:B------:R-:W-:Y:S01]  /*11280*/  LDGSTS.E [R8+0x34880], desc[UR34][R58.64], !P6 ;  /* 0x348800003a087fae */ /* 0x000fe2000f1a1022 */
[----:B--2---:R-:W-:-:S03]  /*11290*/  IMAD.WIDE R52, R9, 0x4, R20 ;  /* 0x0000000409347825 */ /* 0x004fc600078e0214 */
[----:B------:R-:W-:Y:S01]  /*112a0*/  LDGSTS.E [R8+0x34900], desc[UR34][R60.64], !P6 ;  /* 0x349000003c087fae */ /* 0x000fe2000f1a1022 */
[----:B---3--:R-:W-:-:S03]  /*112b0*/  IMAD.WIDE R54, R9, 0x4, R18 ;  /* 0x0000000409367825 */ /* 0x008fc600078e0212 */
[----:B------:R-:W-:Y:S01]  /*112c0*/  LDGSTS.E [R8+0x34980], desc[UR34][R62.64], !P6 ;  /* 0x349800003e087fae */ /* 0x000fe2000f1a1022 */
[----:B------:R-:W-:-:S03]  /*112d0*/  IMAD R9, R232, 0x71, RZ ;  /* 0x00000071e8097824 */ /* 0x000fc600078e02ff */
[----:B------:R1:W-:Y:S01]  /*112e0*/  LDGSTS.E [R8+0x34a00], desc[UR34][R66.64], !P6 ;  /* 0x34a0000042087fae */ /* 0x0003e2000f1a1022 */
[----:B------:R-:W-:-:S03]  /*112f0*/  IMAD.WIDE R74, R9, 0x4, R242 ;  /* 0x00000004094a7825 */ /* 0x000fc600078e02f2 */
[----:B------:R2:W-:Y:S01]  /*11300*/  LDGSTS.E [R8+0x34a80], desc[UR34][R64.64], !P6 ;  /* 0x34a8000040087fae */ /* 0x0005e2000f1a1022 */
[----:B------:R-:W-:-:S03]  /*11310*/  IMAD.WIDE R76, R9, 0x4, R10 ;  /* 0x00000004094c7825 */ /* 0x000fc600078e020a */
[----:B------:R3:W-:Y:S01]  /*11320*/  LDGSTS.E [R8+0x34b00], desc[UR34][R54.64], !P6 ;  /* 0x34b0000036087fae */ /* 0x0007e2000f1a1022 */
[----:B------:R-:W-:-:S03]  /*11330*/  IMAD.WIDE R78, R9, 0x4, R12 ;  /* 0x00000004094e7825 */ /* 0x000fc600078e020c */
[----:B------:R4:W-:Y:S04]  /*11340*/  LDGSTS.E [R8+0x34b80], desc[UR34][R52.64], !P6 ;  /* 0x34b8000034087fae */ /* 0x0009e8000f1a1022 */
[----:B------:R5:W-:Y:S04]  /*11350*/  LDGSTS.E [R8+0x34c00], desc[UR34][R50.64], !P6 ;  /* 0x34c0000032087fae */ /* 0x000be8000f1a1022 */
[----:B------:R1:W-:Y:S04]  /*11360*/  LDGSTS.E [R8+0x34c80], desc[UR34][R48.64], !P6 ;  /* 0x34c8000030087fae */ /* 0x0003e8000f1a1022 */
[----:B------:R1:W-:Y:S04]  /*11370*/  LDGSTS.E [R8+0x34d00], desc[UR34][R46.64], !P6 ;  /* 0x34d000002e087fae */ /* 0x0003e8000f1a1022 */
[----:B------:R1:W-:Y:S04]  /*11380*/  LDGSTS.E [R8+0x34d80], desc[UR34][R44.64], !P6 ;  /* 0x34d800002c087fae */ /* 0x0003e8000f1a1022 */
[----:B------:R1:W-:Y:S04]  /*11390*/  LDGSTS.E [R8+0x34e00], desc[UR34][R42.64], !P6 ;  /* 0x34e000002a087fae */ /* 0x0003e8000f1a1022 */
[----:B------:R1:W-:Y:S04]  /*113a0*/  LDGSTS.E [R8+0x34e80], desc[UR34][R40.64], !P6 ;  /* 0x34e8000028087fae */ /* 0x0003e8000f1a1022 */
[----:B------:R-:W-:Y:S04]  /*113b0*/  STL.64 [R1+0x2ad0], R6 ;  /* 0x002ad00601007387 */ /* 0x000fe80000100a00 */
[----:B------:R1:W-:Y:S04]  /*113c0*/  LDGSTS.E [R8+0x34f00], desc[UR34][R38.64], !P6 ;  /* 0x34f0000026087fae */ /* 0x0003e8000f1a1022 */
[----:B------:R1:W-:Y:S04]  /*113d0*/  STL.64 [R1+0x2118], R66 ;  /* 0x0021184201007387 */ /* 0x0003e80000100a00 */
[----:B------:R2:W-:Y:S01]  /*113e0*/  LDGSTS.E [R8+0x34f80], desc[UR34][R6.64], !P6 ;  /* 0x34f8000006087fae */ /* 0x0005e2000f1a1022 */
[----:B------:R-:W-:Y:S01]  /*113f0*/  ISETP.GE.U32.AND P6, PT, R2, 0x7fffff13, PT ;  /* 0x7fffff130200780c */ /* 0x000fe20003fc6070 */
[----:B------:R-:W-:-:S02]  /*11400*/  IMAD R2, R232, 0x6d, RZ ;  /* 0x0000006de8027824 */ /* 0x000fc400078e02ff */
[----:B------:R2:W-:Y:S02]  /*11410*/  STL.64 [R1+0x2110], R64 ;  /* 0x0021104001007387 */ /* 0x0005e40000100a00 */
[C---:B------:R-:W-:Y:S02]  /*11420*/  IMAD.WIDE R68, R2.reuse, 0x4, R10 ;  /* 0x0000000402447825 */ /* 0x040fe400078e020a */
[----:B------:R3:W-:Y:S02]  /*11430*/  STL.64 [R1+0x2108], R54 ;  /* 0x0021083601007387 */ /* 0x0007e40000100a00 */
[C---:B-1----:R-:W-:Y:S02]  /*11440*/  IMAD.WIDE R66, R2.reuse, 0x4, R242 ;  /* 0x0000000402427825 */ /* 0x042fe400078e02f2 */
[----:B------:R4:W-:Y:S02]  /*11450*/  STL.64 [R1+0x2100], R52 ;  /* 0x0021003401007387 */ /* 0x0009e40000100a00 */
[----:B------:R-:W-:-:S02]  /*11460*/  IMAD.WIDE R70, R2, 0x4, R12 ;  /* 0x0000000402467825 */ /* 0x000fc400078e020c */
[----:B------:R5:W-:Y:S02]  /*11470*/  STL.64 [R1+0x20f8], R50 ;  /* 0x0020f83201007387 */ /* 0x000be40000100a00 */
[C---:B--2---:R-:W-:Y:S02]  /*11480*/  IMAD.WIDE R64, R2.reuse, 0x4, R240 ;  /* 0x0000000402407825 */ /* 0x044fe400078e02f0 */
[----:B------:R1:W-:Y:S02]  /*11490*/  STL.64 [R1+0x20f0], R48 ;  /* 0x0020f03001007387 */ /* 0x0003e40000100a00 */
[C---:B---3--:R-:W-:Y:S02]  /*114a0*/  IMAD.WIDE R54, R2.reuse, 0x4, R18 ;  /* 0x0000000402367825 */ /* 0x048fe400078e0212 */
[----:B------:R2:W-:Y:S02]  /*114b0*/  STL.64 [R1+0x20e8], R46 ;  /* 0x0020e82e01007387 */ /* 0x0005e40000100a00 */
[----:B----4-:R-:W-:-:S02]  /*114c0*/  IMAD.WIDE R52, R2, 0x4, R20 ;  /* 0x0000000402347825 */ /* 0x010fc400078e0214 */
[----:B------:R3:W-:Y:S02]  /*114d0*/  STL.64 [R1+0x20e0], R44 ;  /* 0x0020e02c01007387 */ /* 0x0007e40000100a00 */
[C---:B-----5:R-:W-:Y:S02]  /*114e0*/  IMAD.WIDE R50, R2.reuse, 0x4, R22 ;  /* 0x0000000402327825 */ /* 0x060fe400078e0216 */
[----:B------:R4:W-:Y:S02]  /*114f0*/  STL.64 [R1+0x20d8], R42 ;  /* 0x0020d82a01007387 */ /* 0x0009e40000100a00 */
[C---:B-1----:R-:W-:Y:S02]  /*11500*/  IMAD.WIDE R48, R2.reuse, 0x4, R24 ;  /* 0x0000000402307825 */ /* 0x042fe400078e0218 */
[----:B------:R1:W-:Y:S02]  /*11510*/  STL.64 [R1+0x7850], R56 ;  /* 0x0078503801007387 */ /* 0x0003e40000100a00 */
[----:B--2---:R-:W-:-:S02]  /*11520*/  IMAD.WIDE R46, R2, 0x4, R26 ;  /* 0x00000004022e7825 */ /* 0x004fc400078e021a */
[----:B------:R2:W-:Y:S02]  /*11530*/  STL.64 [R1+0x20d0], R40 ;  /* 0x0020d02801007387 */ /* 0x0005e40000100a00 */
[C---:B---3--:R-:W-:Y:S02]  /*11540*/  IMAD.WIDE R44, R2.reuse, 0x4, R28 ;  /* 0x00000004022c7825 */ /* 0x048fe400078e021c */
[----:B------:R3:W-:Y:S02]  /*11550*/  STL.64 [R1+0x20c8], R38 ;  /* 0x0020c82601007387 */ /* 0x0007e40000100a00 */
[C---:B----4-:R-:W-:Y:S02]  /*11560*/  IMAD.WIDE R42, R2.reuse, 0x4, R30 ;  /* 0x00000004022a7825 */ /* 0x050fe400078e021e */
[----:B------:R4:W-:Y:S02]  /*11570*/  STL.64 [R1+0x7858], R58 ;  /* 0x0078583a01007387 */ /* 0x0009e40000100a00 */
[----:B-1----:R-:W-:-:S02]  /*11580*/  IMAD.WIDE R56, R2, 0x4, R16 ;  /* 0x0000000402387825 */ /* 0x002fc400078e0210 */
[----:B------:R-:W-:Y:S02]  /*11590*/  LDGSTS.E [R8+0x36800], desc[UR34][R64.64], !P6 ;  /* 0x3680000040087fae */ /* 0x000fe4000f1a1022 */
[C---:B--2---:R-:W-:Y:S02]  /*115a0*/  IMAD.WIDE R40, R2.reuse, 0x4, R32 ;  /* 0x0000000402287825 */ /* 0x044fe400078e0220 */
[----:B------:R-:W-:Y:S02]  /*115b0*/  LDGSTS.E [R8+0x36880], desc[UR34][R66.64], !P6 ;  /* 0x3688000042087fae */ /* 0x000fe4000f1a1022 */
[C---:B---3--:R-:W-:Y:S02]  /*115c0*/  IMAD.WIDE R38, R2.reuse, 0x4, R34 ;  /* 0x0000000402267825 */ /* 0x048fe400078e0222 */
[----:B------:R-:W-:Y:S02]  /*115d0*/  LDGSTS.E [R8+0x36900], desc[UR34][R68.64], !P6 ;  /* 0x3690000044087fae */ /* 0x000fe4000f1a1022 */
[----:B----4-:R-:W-:-:S02]  /*115e0*/  IMAD.WIDE R58, R2, 0x4, R14 ;  /* 0x00000004023a7825 */ /* 0x010fc400078e020e */
[----:B------:R-:W-:Y:S02]  /*115f0*/  LDGSTS.E [R8+0x36980], desc[UR34][R70.64], !P6 ;  /* 0x3698000046087fae */ /* 0x000fe4000f1a1022 */
[----:B------:R-:W-:Y:S02]  /*11600*/  IMAD.WIDE R6, R2, 0x4, R36 ;  /* 0x0000000402067825 */ /* 0x000fe400078e0224 */
[----:B------:R1:W-:Y:S02]  /*11610*/  LDGSTS.E [R8+0x36a00], desc[UR34][R58.64], !P6 ;  /* 0x36a000003a087fae */ /* 0x0003e4000f1a1022 */
[----:B------:R-:W-:Y:S02]  /*11620*/  VIADD R2, R73, 0xffffff8a ;  /* 0xffffff8a49027836 */ /* 0x000fe40000000000 */
[----:B------:R2:W-:Y:S04]  /*11630*/  LDGSTS.E [R8+0x36a80], desc[UR34][R56.64], !P6 ;  /* 0x36a8000038087fae */ /* 0x0005e8000f1a1022 */
        /* <DEDUP_REMOVED lines=9> */
[----:B------:R1:W-:Y:S01]  /*116d0*/  LDGSTS.E [R8+0x36f80], desc[UR34][R6.64], !P6 ;  /* 0x36f8000006087fae */ /* 0x0003e2000f1a1022 */
[----:B------:R-:W-:Y:S01]  /*116e0*/  ISETP.GE.U32.AND P6, PT, R72, 0x7fffff0f, PT ;  /* 0x7fffff0f4800780c */ /* 0x000fe20003fc6070 */
[----:B------:R-:W-:-:S02]  /*116f0*/  IMAD.WIDE R72, R9, 0x4, R240 ;  /* 0x0000000409487825 */ /* 0x000fc400078e02f0 */
[----:B------:R-:W-:Y:S04]  /*11700*/  STL.64 [R1+0x7860], R60 ;  /* 0x0078603c01007387 */ /* 0x000fe80000100a00 */
[----:B------:R-:W-:Y:S04]  /*11710*/  STL.64 [R1+0x7868], R62 ;  /* 0x0078683e01007387 */ /* 0x000fe80000100a00 */
[----:B------:R1:W-:Y:S04]  /*11720*/  STL.64 [R1+0x20c0], R58 ;  /* 0x0020c03a01007387 */ /* 0x0003e80000100a00 */
[----:B------:R2:W-:Y:S04]  /*11730*/  STL.64 [R1+0x20b8], R56 ;  /* 0x0020b83801007387 */ /* 0x0005e80000100a00 */
[----:B------:R3:W-:Y:S01]  /*11740*/  STL.64 [R1+0x20b0], R54 ;  /* 0x0020b03601007387 */ /* 0x0007e20000100a00 */
[----:B-1----:R-:W-:-:S03]  /*11750*/  IMAD.WIDE R58, R9, 0x4, R14 ;  /* 0x00000004093a7825 */ /* 0x002fc600078e020e */
[----:B------:R4:W-:Y:S01]  /*11760*/  STL.64 [R1+0x20a8], R52 ;  /* 0x0020a83401007387 */ /* 0x0009e20000100a00 */
[----:B--2---:R-:W-:-:S03]  /*11770*/  IMAD.WIDE R56, R9, 0x4, R16 ;  /* 0x0000000409387825 */ /* 0x004fc600078e0210 */
[----:B------:R-:W-:Y:S01]  /*11780*/  LDGSTS.E [R8+0x38800], desc[UR34][R72.64], !P6 ;  /* 0x3880000048087fae */ /* 0x000fe2000f1a1022 */
[----:B---3--:R-:W-:-:S03]  /*11790*/  IMAD.WIDE R54, R9, 0x4, R18 ;  /* 0x0000000409367825 */ /* 0x008fc600078e0212 */
[----:B------:R5:W-:Y:S04]  /*117a0*/  STL.64 [R1+0x20a0], R50 ;  /* 0x0020a03201007387 */ /* 0x000be80000100a00 */
[----:B------:R-:W-:Y:S01]  /*117b0*/  LDGSTS.E [R8+0x38880], desc[UR34][R74.64], !P6 ;  /* 0x388800004a087fae */ /* 0x000fe2000f1a1022 */
[----:B----4-:R-:W-:-:S03]  /*117c0*/  IMAD.WIDE R52, R9, 0x4, R20 ;  /* 0x0000000409347825 */ /* 0x010fc600078e0214 */
[----:B------:R1:W-:Y:S04]  /*117d0*/  STL.64 [R1+0x2098], R48 ;  /* 0x0020983001007387 */ /* 0x0003e80000100a00 */
[----:B------:R-:W-:Y:S01]  /*117e0*/  LDGSTS.E [R8+0x38900], desc[UR34][R76.64], !P6 ;  /* 0x389000004c087fae */ /* 0x000fe2000f1a1022 */
[----:B-----5:R-:W-:-:S03]  /*117f0*/  IMAD.WIDE R50, R9, 0x4, R22 ;  /* 0x0000000409327825 */ /* 0x020fc600078e0216 */
[----:B------:R2:W-:Y:S04]  /*11800*/  STL.64 [R1+0x2090], R46 ;  /* 0x0020902e01007387 */ /* 0x0005e80000100a00 */
[----:B------:R-:W-:Y:S01]  /*11810*/  LDGSTS.E [R8+0x38980], desc[UR34][R78.64], !P6 ;  /* 0x389800004e087fae */ /* 0x000fe2000f1a1022 */
[----:B-1----:R-:W-:-:S03]  /*11820*/  IMAD.WIDE R48, R9, 0x4, R24 ;  /* 0x0000000409307825 */ /* 0x002fc600078e0218 */
[----:B------:R1:W-:Y:S04]  /*11830*/  STL.64 [R1+0x2088], R44 ;  /* 0x0020882c01007387 */ /* 0x0003e80000100a00 */
[----:B------:R-:W-:Y:S01]  /*11840*/  LDGSTS.E [R8+0x38a00], desc[UR34][R58.64], !P6 ;  /* 0x38a000003a087fae */ /* 0x000fe2000f1a1022 */
[----:B--2---:R-:W-:-:S03]  /*11850*/  IMAD.WIDE R46, R9, 0x4, R26 ;  /* 0x00000004092e7825 */ /* 0x004fc600078e021a */
[----:B------:R2:W-:Y:S04]  /*11860*/  STL.64 [R1+0x2080], R42 ;  /* 0x0020802a01007387 */ /* 0x0005e80000100a00 */
[----:B------:R-:W-:Y:S01]  /*11870*/  LDGSTS.E [R8+0x38a80], desc[UR34][R56.64], !P6 ;  /* 0x38a8000038087fae */ /* 0x000fe2000f1a1022 */
[----:B-1----:R-:W-:-:S03]  /*11880*/  IMAD.WIDE R44, R9, 0x4, R28 ;  /* 0x00000004092c7825 */ /* 0x002fc600078e021c */
[----:B------:R1:W-:Y:S04]  /*11890*/  STL.64 [R1+0x2078], R40 ;  /* 0x0020782801007387 */ /* 0x0003e80000100a00 */
[----:B------:R-:W-:Y:S01]  /*118a0*/  LDGSTS.E [R8+0x38b00], desc[UR34][R54.64], !P6 ;  /* 0x38b0000036087fae */ /* 0x000fe2000f1a1022 */
[----:B--2---:R-:W-:-:S03]  /*118b0*/  IMAD.WIDE R42, R9, 0x4, R30 ;  /* 0x00000004092a7825 */ /* 0x004fc600078e021e */
[----:B------:R-:W-:Y:S04]  /*118c0*/  STL.64 [R1+0x7870], R64 ;  /* 0x0078704001007387 */ /* 0x000fe80000100a00 */
[----:B------:R-:W-:Y:S01]  /*118d0*/  LDGSTS.E [R8+0x38b80], desc[UR34][R52.64], !P6 ;  /* 0x38b8000034087fae */ /* 0x000fe2000f1a1022 */
[----:B-1----:R-:W-:-:S03]  /*118e0*/  IMAD.WIDE R40, R9, 0x4, R32 ;  /* 0x0000000409287825 */ /* 0x002fc600078e0220 */
[----:B------:R1:W-:Y:S04]  /*118f0*/  STL.64 [R1+0x2070], R38 ;  /* 0x0020702601007387 */ /* 0x0003e80000100a00 */
[----:B------:R-:W-:Y:S04]  /*11900*/  LDGSTS.E [R8+0x38c00], desc[UR34][R50.64], !P6 ;  /* 0x38c0000032087fae */ /* 0x000fe8000f1a1022 */
[----:B------:R2:W-:Y:S01]  /*11910*/  STL.64 [R1+0x2068], R6 ;  /* 0x0020680601007387 */ /* 0x0005e20000100a00 */
[----:B-1----:R-:W-:-:S03]  /*11920*/  IMAD.WIDE R38, R9, 0x4, R34 ;  /* 0x0000000409267825 */ /* 0x002fc600078e0222 */
[----:B------:R-:W-:Y:S04]  /*11930*/  LDGSTS.E [R8+0x38c80], desc[UR34][R48.64], !P6 ;  /* 0x38c8000030087fae */ /* 0x000fe8000f1a1022 */
[----:B------:R-:W-:Y:S01]  /*11940*/  LDGSTS.E [R8+0x38d00], desc[UR34][R46.64], !P6 ;  /* 0x38d000002e087fae */ /* 0x000fe2000f1a1022 */
[----:B--2---:R-:W-:-:S03]  /*11950*/  IMAD.WIDE R6, R9, 0x4, R36 ;  /* 0x0000000409067825 */ /* 0x004fc600078e0224 */
[----:B------:R-:W-:Y:S01]  /*11960*/  LDGSTS.E [R8+0x38d80], desc[UR34][R44.64], !P6 ;  /* 0x38d800002c087fae */ /* 0x000fe2000f1a1022 */
[----:B------:R-:W-:-:S03]  /*11970*/  IMAD R9, R232, 0x79, RZ ;  /* 0x00000079e8097824 */ /* 0x000fc600078e02ff */
[----:B------:R-:W-:Y:S01]  /*11980*/  LDGSTS.E [R8+0x38e00], desc[UR34][R42.64], !P6 ;  /* 0x38e000002a087fae */ /* 0x000fe2000f1a1022 */
[----:B------:R-:W-:-:S03]  /*11990*/  IMAD.WIDE R90, R9, 0x4, R242 ;  /* 0x00000004095a7825 */ /* 0x000fc600078e02f2 */
[----:B------:R-:W-:Y:S01]  /*119a0*/  LDGSTS.E [R8+0x38e80], desc[UR34][R40.64], !P6 ;  /* 0x38e8000028087fae */ /* 0x000fe2000f1a1022 */
[----:B------:R-:W-:-:S03]  /*119b0*/  IMAD.WIDE R92, R9, 0x4, R10 ;  /* 0x00000004095c7825 */ /* 0x000fc600078e020a */
[----:B------:R1:W-:Y:S01]  /*119c0*/  LDGSTS.E [R8+0x38f00], desc[UR34][R38.64], !P6 ;  /* 0x38f0000026087fae */ /* 0x0003e2000f1a1022 */
[----:B------:R-:W-:-:S03]  /*119d0*/  IMAD.WIDE R94, R9, 0x4, R12 ;  /* 0x00000004095e7825 */ /* 0x000fc600078e020c */
[----:B------:R2:W-:Y:S01]  /*119e0*/  LDGSTS.E [R8+0x38f80], desc[UR34][R6.64], !P6 ;  /* 0x38f8000006087fae */ /* 0x0005e2000f1a1022 */
[----:B------:R-:W-:Y:S01]  /*119f0*/  ISETP.GE.U32.AND P6, PT, R2, 0x7fffff0b, PT ;  /* 0x7fffff0b0200780c */ /* 0x000fe20003fc6070 */
[----:B------:R-:W-:Y:S02]  /*11a00*/  IMAD R2, R232, 0x75, RZ ;  /* 0x00000075e8027824 */ /* 0x000fe400078e02ff */
[----:B------:R-:W-:Y:S02]  /*11a10*/  STL.64 [R1+0x7878], R66 ;  /* 0x0078784201007387 */ /* 0x000fe40000100a00 */
[C---:B------:R-:W-:Y:S02]  /*11a20*/  IMAD.WIDE R80, R2.reuse, 0x4, R240 ;  /* 0x0000000402507825 */ /* 0x040fe400078e02f0 */
[----:B------:R-:W-:Y:S02]  /*11a30*/  STL.64 [R1+0x7880], R68 ;  /* 0x0078804401007387 */ /* 0x000fe40000100a00 */
[----:B------:R-:W-:-:S02]  /*11a40*/  IMAD.WIDE R82, R2, 0x4, R242 ;  /* 0x0000000402527825 */ /* 0x000fc400078e02f2 */
[----:B------:R-:W-:Y:S02]  /*11a50*/  STL.64 [R1+0x7888], R70 ;  /* 0x0078884601007387 */ /* 0x000fe40000100a00 */
[C---:B------:R-:W-:Y:S02]  /*11a60*/  IMAD.WIDE R84, R2.reuse, 0x4, R10 ;  /* 0x0000000402547825 */ /* 0x040fe400078e020a */
[----:B------:R1:W-:Y:S02]  /*11a70*/  STL.64 [R1+0x2ad8], R38 ;  /* 0x002ad82601007387 */ /* 0x0003e40000100a00 */
[C---:B------:R-:W-:Y:S02]  /*11a80*/  IMAD.WIDE R86, R2.reuse, 0x4, R12 ;  /* 0x0000000402567825 */ /* 0x040fe400078e020c */
[----:B------:R3:W-:Y:S04]  /*11a90*/  STL.64 [R1+0x2060], R58 ;  /* 0x0020603a01007387 */ /* 0x0007e80000100a00 */
[----:B------:R4:W-:Y:S04]  /*11aa0*/  STL.64 [R1+0x2058], R56 ;  /* 0x0020583801007387 */ /* 0x0009e80000100a00 */
[----:B------:R5:W-:Y:S01]  /*11ab0*/  STL.64 [R1+0x2050], R54 ;  /* 0x0020503601007387 */ /* 0x000be20000100a00 */
[----:B-1----:R-:W-:-:S03]  /*11ac0*/  IMAD.WIDE R38, R2, 0x4, R34 ;  /* 0x0000000402267825 */ /* 0x002fc600078e0222 */
[----:B------:R1:W-:Y:S01]  /*11ad0*/  STL.64 [R1+0x2048], R52 ;  /* 0x0020483401007387 */ /* 0x0003e20000100a00 */
[----:B---3--:R-:W-:-:S03]  /*11ae0*/  IMAD.WIDE R58, R2, 0x4, R14 ;  /* 0x00000004023a7825 */ /* 0x008fc600078e020e */
[----:B------:R-:W-:Y:S01]  /*11af0*/  LDGSTS.E [R8+0x3a800], desc[UR34][R80.64], !P6 ;  /* 0x3a80000050087fae */ /* 0x000fe2000f1a1022 */
[----:B----4-:R-:W-:-:S03]  /*11b00*/  IMAD.WIDE R56, R2, 0x4, R16 ;  /* 0x0000000402387825 */ /* 0x010fc600078e0210 */
[----:B------:R3:W-:Y:S01]  /*11b10*/  STL.64 [R1+0x2040], R50 ;  /* 0x0020403201007387 */ /* 0x0007e20000100a00 */
[----:B-----5:R-:W-:-:S03]  /*11b20*/  IMAD.WIDE R54, R2, 0x4, R18 ;  /* 0x0000000402367825 */ /* 0x020fc600078e0212 */
[----:B------:R-:W-:Y:S01]  /*11b30*/  LDGSTS.E [R8+0x3a880], desc[UR34][R82.64], !P6 ;  /* 0x3a88000052087fae */ /* 0x000fe2000f1a1022 */
[----:B-1----:R-:W-:-:S03]  /*11b40*/  IMAD.WIDE R52, R2, 0x4, R20 ;  /* 0x0000000402347825 */ /* 0x002fc600078e0214 */
[----:B------:R1:W-:Y:S04]  /*11b50*/  STL.64 [R1+0x2038], R48 ;  /* 0x0020383001007387 */ /* 0x0003e80000100a00 */
[----:B------:R-:W-:Y:S01]  /*11b60*/  LDGSTS.E [R8+0x3a900], desc[UR34][R84.64], !P6 ;  /* 0x3a90000054087fae */ /* 0x000fe2000f1a1022 */
[----:B---3--:R-:W-:-:S03]  /*11b70*/  IMAD.WIDE R50, R2, 0x4, R22 ;  /* 0x0000000402327825 */ /* 0x008fc600078e0216 */
[----:B------:R3:W-:Y:S04]  /*11b80*/  STL.64 [R1+0x2030], R46 ;  /* 0x0020302e01007387 */ /* 0x0007e80000100a00 */
        /* <DEDUP_REMOVED lines=8> */
[----:B------:R-:W-:Y:S04]  /*11c10*/  STL.64 [R1+0x7890], R72 ;  /* 0x0078904801007387 */ /* 0x000fe80000100a00 */
[----:B------:R-:W-:Y:S01]  /*11c20*/  LDGSTS.E [R8+0x3ab00], desc[UR34][R54.64], !P6 ;  /* 0x3ab0000036087fae */ /* 0x000fe2000f1a1022 */
[----:B---3--:R-:W-:-:S03]  /*11c30*/  IMAD.WIDE R42, R2, 0x4, R30 ;  /* 0x00000004022a7825 */ /* 0x008fc600078e021e */
[----:B------:R1:W-:Y:S04]  /*11c40*/  STL.64 [R1+0x2018], R40 ;  /* 0x0020182801007387 */ /* 0x0003e80000100a00 */
[----:B------:R-:W-:Y:S04]  /*11c50*/  LDGSTS.E [R8+0x3ab80], desc[UR34][R52.64], !P6 ;  /* 0x3ab8000034087fae */ /* 0x000fe8000f1a1022 */
[----:B------:R-:W-:Y:S01]  /*11c60*/  LDGSTS.E [R8+0x3ac00], desc[UR34][R50.64], !P6 ;  /* 0x3ac0000032087fae */ /* 0x000fe2000f1a1022 */
[----:B-1----:R-:W-:-:S03]  /*11c70*/  IMAD.WIDE R40, R2, 0x4, R32 ;  /* 0x0000000402287825 */ /* 0x002fc600078e0220 */
[----:B------:R2:W-:Y:S04]  /*11c80*/  STL.64 [R1+0x2010], R6 ;  /* 0x0020100601007387 */ /* 0x0005e80000100a00 */
[----:B------:R-:W-:Y:S04]  /*11c90*/  LDGSTS.E [R8+0x3ac80], desc[UR34][R48.64], !P6 ;  /* 0x3ac8000030087fae */ /* 0x000fe8000f1a1022 */
[----:B------:R-:W-:Y:S01]  /*11ca0*/  LDGSTS.E [R8+0x3ad00], desc[UR34][R46.64], !P6 ;  /* 0x3ad000002e087fae */ /* 0x000fe2000f1a1022 */
[----:B--2---:R-:W-:-:S03]  /*11cb0*/  IMAD.WIDE R6, R2, 0x4, R36 ;  /* 0x0000000402067825 */ /* 0x004fc600078e0224 */
[----:B------:R-:W-:Y:S01]  /*11cc0*/  LDGSTS.E [R8+0x3ad80], desc[UR34][R44.64], !P6 ;  /* 0x3ad800002c087fae */ /* 0x000fe2000f1a1022 */
[----:B------:R-:W-:-:S03]  /*11cd0*/  IADD3 R2, PT, PT, R89, -0x7e, RZ ;  /* 0xffffff8259027810 */ /* 0x000fc60007ffe0ff */
[----:B------:R-:W-:Y:S04]  /*11ce0*/  LDGSTS.E [R8+0x3ae00], desc[UR34][R42.64], !P6 ;  /* 0x3ae000002a087fae */ /* 0x000fe8000f1a1022 */
[----:B------:R-:W-:Y:S04]  /*11cf0*/  LDGSTS.E [R8+0x3ae80], desc[UR34][R40.64], !P6 ;  /* 0x3ae8000028087fae */ /* 0x000fe8000f1a1022 */
[----:B------:R1:W-:Y:S04]  /*11d00*/  LDGSTS.E [R8+0x3af00], desc[UR34][R38.64], !P6 ;  /* 0x3af0000026087fae */ /* 0x0003e8000f1a1022 */
[----:B------:R2:W-:Y:S01]  /*11d10*/  LDGSTS.E [R8+0x3af80], desc[UR34][R6.64], !P6 ;  /* 0x3af8000006087fae */ /* 0x0005e2000f1a1022 */
[----:B------:R-:W-:Y:S01]  /*11d20*/  ISETP.GE.U32.AND P6, PT, R88, 0x7fffff07, PT ;  /* 0x7fffff075800780c */ /* 0x000fe20003fc6070 */
[----:B------:R-:W-:-:S02]  /*11d30*/  IMAD.WIDE R88, R9, 0x4, R240 ;  /* 0x0000000409587825 */ /* 0x000fc400078e02f0 */
[----:B------:R-:W-:Y:S04]  /*11d40*/  STL.64 [R1+0x7898], R74 ;  /* 0x0078984a01007387 */ /* 0x000fe80000100a00 */
[----:B------:R-:W-:Y:S04]  /*11d50*/  STL.64 [R1+0x78a0], R76 ;  /* 0x0078a04c01007387 */ /* 0x000fe80000100a00 */
[----:B------:R-:W-:Y:S04]  /*11d60*/  STL.64 [R1+0x78a8], R78 ;  /* 0x0078a84e01007387 */ /* 0x000fe80000100a00 */
[----:B------:R1:W-:Y:S04]  /*11d70*/  STL.64 [R1+0x2ae0], R38 ;  /* 0x002ae02601007387 */ /* 0x0003e80000100a00 */
        /* <DEDUP_REMOVED lines=36> */
[----:B------:R-:W-:-:S03]  /*11fc0*/  VIADD R9, R96, 0xfffffffd ;  /* 0xfffffffd60097836 */ /* 0x000fc60000000000 */
[----:B------:R-:W-:Y:S04]  /*11fd0*/  LDGSTS.E [R8+0x3ce00], desc[UR34][R42.64], !P6 ;  /* 0x3ce000002a087fae */ /* 0x000fe8000f1a1022 */
[----:B------:R-:W-:Y:S04]  /*11fe0*/  LDGSTS.E [R8+0x3ce80], desc[UR34][R40.64], !P6 ;  /* 0x3ce8000028087fae */ /* 0x000fe8000f1a1022 */
[----:B------:R-:W-:Y:S04]  /*11ff0*/  LDGSTS.E [R8+0x3cf00], desc[UR34][R38.64], !P6 ;  /* 0x3cf0000026087fae */ /* 0x000fe8000f1a1022 */
[----:B------:R1:W-:Y:S01]  /*12000*/  LDGSTS.E [R8+0x3cf80], desc[UR34][R6.64], !P6 ;  /* 0x3cf8000006087fae */ /* 0x0003e2000f1a1022 */
[----:B------:R-:W-:Y:S01]  /*12010*/  ISETP.GE.U32.AND P6, PT, R2, 0x7fffff03, PT ;  /* 0x7fffff030200780c */ /* 0x000fe20003fc6070 */
[----:B------:R-:W-:-:S02]  /*12020*/  IMAD R2, R232, 0x7d, RZ ;  /* 0x0000007de8027824 */ /* 0x000fc400078e02ff */
[----:B------:R-:W-:Y:S02]  /*12030*/  STL.64 [R1+0x78b8], R82 ;  /* 0x0078b85201007387 */ /* 0x000fe40000100a00 */
[C---:B------:R-:W-:Y:S02]  /*12040*/  IMAD.WIDE R96, R2.reuse, 0x4, R240 ;  /* 0x0000000402607825 */ /* 0x040fe400078e02f0 */
[----:B------:R-:W-:Y:S02]  /*12050*/  STL.64 [R1+0x78c0], R84 ;  /* 0x0078c05401007387 */ /* 0x000fe40000100a00 */
[C---:B------:R-:W-:Y:S02]  /*12060*/  IMAD.WIDE R98, R2.reuse, 0x4, R242 ;  /* 0x0000000402627825 */ /* 0x040fe400078e02f2 */
[----:B------:R-:W-:Y:S02]  /*12070*/  STL.64 [R1+0x78c8], R86 ;  /* 0x0078c85601007387 */ /* 0x000fe40000100a00 */
[----:B------:R-:W-:-:S02]  /*12080*/  IMAD.WIDE R100, R2, 0x4, R10 ;  /* 0x0000000402647825 */ /* 0x000fc400078e020a */
[----:B------:R1:W-:Y:S02]  /*12090*/  STL.64 [R1+0x2af0], R6 ;  /* 0x002af00601007387 */ /* 0x0003e40000100a00 */
[C---:B------:R-:W-:Y:S02]  /*120a0*/  IMAD.WIDE R102, R2.reuse, 0x4, R12 ;  /* 0x0000000402667825 */ /* 0x040fe400078e020c */
        /* <DEDUP_REMOVED lines=8> */
[----:B------:R2:W-:Y:S01]  /*12130*/  STL.64 [R1+0x1f90], R50 ;  /* 0x001f903201007387 */ /* 0x0005e20000100a00 */
[----:B----4-:R-:W-:-:S03]  /*12140*/  IMAD.WIDE R54, R2, 0x4, R18 ;  /* 0x0000000402367825 */ /* 0x010fc600078e0212 */
        /* <DEDUP_REMOVED lines=9> */
[----:B------:R3:W-:Y:S01]  /*121e0*/  LDGSTS.E [R8+0x3ea00], desc[UR34][R58.64], !P6 ;  /* 0x3ea000003a087fae */ /* 0x0007e2000f1a1022 */
[----:B--2---:R-:W-:-:S03]  /*121f0*/  IMAD.WIDE R46, R2, 0x4, R26 ;  /* 0x00000004022e7825 */ /* 0x004fc600078e021a */
[----:B------:R2:W-:Y:S04]  /*12200*/  STL.64 [R1+0x1f70], R42 ;  /* 0x001f702a01007387 */ /* 0x0005e80000100a00 */
[----:B------:R4:W-:Y:S01]  /*12210*/  LDGSTS.E [R8+0x3ea80], desc[UR34][R56.64], !P6 ;  /* 0x3ea8000038087fae */ /* 0x0009e2000f1a1022 */
[----:B-1----:R-:W-:-:S03]  /*12220*/  IMAD.WIDE R44, R2, 0x4, R28 ;  /* 0x00000004022c7825 */ /* 0x002fc600078e021c */
[----:B------:R-:W-:Y:S04]  /*12230*/  STL.64 [R1+0x78d0], R88 ;  /* 0x0078d05801007387 */ /* 0x000fe80000100a00 */
[----:B------:R1:W-:Y:S01]  /*12240*/  LDGSTS.E [R8+0x3eb00], desc[UR34][R54.64], !P6 ;  /* 0x3eb0000036087fae */ /* 0x0003e2000f1a1022 */
[----:B--2---:R-:W-:-:S03]  /*12250*/  IMAD.WIDE R42, R2, 0x4, R30 ;  /* 0x00000004022a7825 */ /* 0x004fc600078e021e */
[----:B------:R2:W-:Y:S04]  /*12260*/  STL.64 [R1+0x1f68], R40 ;  /* 0x001f682801007387 */ /* 0x0005e80000100a00 */
[----:B------:R5:W-:Y:S04]  /*12270*/  LDGSTS.E [R8+0x3eb80], desc[UR34][R52.64], !P6 ;  /* 0x3eb8000034087fae */ /* 0x000be8000f1a1022 */
[----:B------:R1:W-:Y:S01]  /*12280*/  STL.64 [R1+0x1f60], R38 ;  /* 0x001f602601007387 */ /* 0x0003e20000100a00 */
[----:B--2---:R-:W-:-:S03]  /*12290*/  IMAD.WIDE R40, R2, 0x4, R32 ;  /* 0x0000000402287825 */ /* 0x004fc600078e0220 */
[----:B------:R2:W-:Y:S04]  /*122a0*/  LDGSTS.E [R8+0x3ec00], desc[UR34][R50.64], !P6 ;  /* 0x3ec0000032087fae */ /* 0x0005e8000f1a1022 */
[----:B------:R2:W-:Y:S01]  /*122b0*/  LDGSTS.E [R8+0x3ec80], desc[UR34][R48.64], !P6 ;  /* 0x3ec8000030087fae */ /* 0x0005e2000f1a1022 */
[----:B-1----:R-:W-:-:S03]  /*122c0*/  IMAD.WIDE R38, R2, 0x4, R34 ;  /* 0x0000000402267825 */ /* 0x002fc600078e0222 */
[----:B------:R-:W-:Y:S01]  /*122d0*/  STL.64 [R1+0x78d8], R90 ;  /* 0x0078d85a01007387 */ /* 0x000fe20000100a00 */
[C---:B------:R-:W-:Y:S02]  /*122e0*/  LOP3.LUT R2, R0.reuse, 0x40, RZ, 0x3c, !PT ;  /* 0x0000004000027812 */ /* 0x040fe400078e3cff */
[----:B------:R-:W-:Y:S01]  /*122f0*/  LOP3.LUT R0, R0, 0x60, RZ, 0x3c, !PT ;  /* 0x0000006000007812 */ /* 0x000fe200078e3cff */
[----:B------:R1:W-:Y:S01]  /*12300*/  LDGSTS.E [R8+0x3ed00], desc[UR34][R46.64], !P6 ;  /* 0x3ed000002e087fae */ /* 0x0003e2000f1a1022 */
[----:B------:R-:W-:Y:S02]  /*12310*/  IADD3 R2, PT, PT, R2, UR5, RZ ;  /* 0x0000000502027c10 */ /* 0x000fe4000fffe0ff */
[----:B------:R-:W-:Y:S01]  /*12320*/  IADD3 R0, PT, PT, R0, UR5, RZ ;  /* 0x0000000500007c10 */ /* 0x000fe2000fffe0ff */
[----:B------:R-:W-:Y:S04]  /*12330*/  STL.64 [R1+0x78e0], R92 ;  /* 0x0078e05c01007387 */ /* 0x000fe80000100a00 */
[----:B------:R-:W-:Y:S04]  /*12340*/  LDGSTS.E [R8+0x3ed80], desc[UR34][R44.64], !P6 ;  /* 0x3ed800002c087fae */ /* 0x000fe8000f1a1022 */
[----:B------:R-:W-:Y:S04]  /*12350*/  STL.64 [R1+0x78e8], R94 ;  /* 0x0078e85e01007387 */ /* 0x000fe80000100a00 */
[----:B------:R-:W-:Y:S04]  /*12360*/  LDGSTS.E [R8+0x3ee00], desc[UR34][R42.64], !P6 ;  /* 0x3ee000002a087fae */ /* 0x000fe8000f1a1022 */
[----:B------:R3:W-:Y:S04]  /*12370*/  STL.64 [R1+0x1f58], R58 ;  /* 0x001f583a01007387 */ /* 0x0007e80000100a00 */
[----:B------:R-:W-:Y:S04]  /*12380*/  LDGSTS.E [R8+0x3ee80], desc[UR34][R40.64], !P6 ;  /* 0x3ee8000028087fae */ /* 0x000fe8000f1a1022 */
[----:B------:R4:W-:Y:S04]  /*12390*/  STL.64 [R1+0x1f50], R56 ;  /* 0x001f503801007387 */ /* 0x0009e80000100a00 */
[----:B------:R1:W-:Y:S04]  /*123a0*/  LDGSTS.E [R8+0x3ef00], desc[UR34][R38.64], !P6 ;  /* 0x3ef0000026087fae */ /* 0x0003e8000f1a1022 */
[----:B------:R1:W-:Y:S04]  /*123b0*/  STL.64 [R1+0x1f48], R54 ;  /* 0x001f483601007387 */ /* 0x0003e80000100a00 */
[----:B------:R1:W-:Y:S01]  /*123c0*/  LDGSTS.E [R8+0x3ef80], desc[UR34][R6.64], !P6 ;  /* 0x3ef8000006087fae */ /* 0x0003e2000f1a1022 */
[----:B------:R-:W-:Y:S01]  /*123d0*/  ISETP.GE.U32.AND P6, PT, R9, 0x7fffff7e, PT ;  /* 0x7fffff7e0900780c */ /* 0x000fe20003fc6070 */
[----:B------:R-:W-:-:S02]  /*123e0*/  IMAD.SHL.U32 R9, R232, 0x2, RZ ;  /* 0x00000002e8097824 */ /* 0x000fc400078e00ff */
[----:B------:R5:W-:Y:S02]  /*123f0*/  STL.64 [R1+0x1f40], R52 ;  /* 0x001f403401007387 */ /* 0x000be40000100a00 */
[C---:B------:R-:W-:Y:S02]  /*12400*/  IMAD.WIDE R66, R9.reuse, 0x4, R240 ;  /* 0x0000000409427825 */ /* 0x040fe400078e02f0 */
[----:B------:R2:W-:Y:S02]  /*12410*/  STL.64 [R1+0x1f38], R50 ;  /* 0x001f383201007387 */ /* 0x0005e40000100a00 */
[C---:B------:R-:W-:Y:S02]  /*12420*/  IMAD.WIDE R64, R9.reuse, 0x4, R12 ;  /* 0x0000000409407825 */ /* 0x040fe400078e020c */
[----:B------:R1:W-:Y:S02]  /*12430*/  STL.64 [R1+0x1f30], R48 ;  /* 0x001f303001007387 */ /* 0x0003e40000100a00 */
[----:B------:R-:W-:-:S02]  /*12440*/  IMAD.WIDE R62, R9, 0x4, R14 ;  /* 0x00000004093e7825 */ /* 0x000fc400078e020e */
[----:B------:R1:W-:Y:S02]  /*12450*/  STL.64 [R1+0x1f28], R46 ;  /* 0x001f282e01007387 */ /* 0x0003e40000100a00 */
[C---:B------:R-:W-:Y:S02]  /*12460*/  IMAD.WIDE R60, R9.reuse, 0x4, R16 ;  /* 0x00000004093c7825 */ /* 0x040fe400078e0210 */
[----:B------:R-:W-:Y:S02]  /*12470*/  STL.64 [R1+0x1f20], R44 ;  /* 0x001f202c01007387 */ /* 0x000fe40000100a00 */
[C---:B---3--:R-:W-:Y:S02]  /*12480*/  IMAD.WIDE R58, R9.reuse, 0x4, R18 ;  /* 0x00000004093a7825 */ /* 0x048fe400078e0212 */
[----:B------:R-:W-:Y:S02]  /*12490*/  STL.64 [R1+0x1f18], R42 ;  /* 0x001f182a01007387 */ /* 0x000fe40000100a00 */
[----:B----4-:R-:W-:-:S02]  /*124a0*/  IMAD.WIDE R56, R9, 0x4, R20 ;  /* 0x0000000409387825 */ /* 0x010fc400078e0214 */
[----:B------:R-:W-:Y:S02]  /*124b0*/  STL.64 [R1+0x1f10], R40 ;  /* 0x001f102801007387 */ /* 0x000fe40000100a00 */
[C---:B-1----:R-:W-:Y:S02]  /*124c0*/  IMAD.WIDE R54, R9.reuse, 0x4, R22 ;  /* 0x0000000409367825 */ /* 0x042fe400078e0216 */
[----:B------:R-:W-:Y:S02]  /*124d0*/  STL.64 [R1+0x78f0], R96 ;  /* 0x0078f06001007387 */ /* 0x000fe40000100a00 */
[C---:B-----5:R-:W-:Y:S02]  /*124e0*/  IMAD.WIDE R52, R9.reuse, 0x4, R24 ;  /* 0x0000000409347825 */ /* 0x060fe400078e0218 */
[----:B------:R1:W-:Y:S02]  /*124f0*/  STL.64 [R1+0x1f08], R38 ;  /* 0x001f082601007387 */ /* 0x0003e40000100a00 */
[----:B--2---:R-:W-:-:S02]  /*12500*/  IMAD.WIDE R50, R9, 0x4, R26 ;  /* 0x0000000409327825 */ /* 0x004fc400078e021a */
[----:B------:R2:W-:Y:S02]  /*12510*/  STL.64 [R1+0x1f00], R6 ;  /* 0x001f000601007387 */ /* 0x0005e40000100a00 */
[C---:B------:R-:W-:Y:S02]  /*12520*/  IMAD.WIDE R48, R9.reuse, 0x4, R28 ;  /* 0x0000000409307825 */ /* 0x040fe400078e021c */
[----:B------:R3:W-:Y:S02]  /*12530*/  LDGSTS.E [R2+0x1000], desc[UR34][R66.64], !P6 ;  /* 0x0100000042027fae */ /* 0x0007e4000f1a1022 */
[C---:B------:R-:W-:Y:S02]  /*12540*/  IMAD.WIDE R46, R9.reuse, 0x4, R30 ;  /* 0x00000004092e7825 */ /* 0x040fe400078e021e */
[----:B------:R-:W-:Y:S02]  /*12550*/  STL.64 [R1+0x78f8], R98 ;  /* 0x0078f86201007387 */ /* 0x000fe40000100a00 */
[----:B-1----:R-:W-:-:S02]  /*12560*/  IMAD.WIDE R38, R9, 0x4, R242 ;  /* 0x0000000409267825 */ /* 0x002fc400078e02f2 */
[----:B------:R-:W-:Y:S02]  /*12570*/  STL.64 [R1+0x7900], R100 ;  /* 0x0079006401007387 */ /* 0x000fe40000100a00 */
[C---:B--2---:R-:W-:Y:S02]  /*12580*/  IMAD.WIDE R6, R9.reuse, 0x4, R10 ;  /* 0x0000000409067825 */ /* 0x044fe400078e020a */
[----:B------:R-:W-:Y:S02]  /*12590*/  LDGSTS.E [R2+0x1080], desc[UR34][R38.64], !P6 ;  /* 0x0108000026027fae */ /* 0x000fe4000f1a1022 */
[C---:B------:R-:W-:Y:S02]  /*125a0*/  IMAD.WIDE R44, R9.reuse, 0x4, R32 ;  /* 0x00000004092c7825 */ /* 0x040fe400078e0220 */
[----:B------:R-:W-:Y:S02]  /*125b0*/  LDGSTS.E [R2+0x1100], desc[UR34][R6.64], !P6 ;  /* 0x0110000006027fae */ /* 0x000fe4000f1a1022 */
[----:B------:R-:W-:-:S02]  /*125c0*/  IMAD.WIDE R42, R9, 0x4, R34 ;  /* 0x00000004092a7825 */ /* 0x000fc400078e0222 */
[----:B------:R1:W-:Y:S02]  /*125d0*/  LDGSTS.E [R2+0x1180], desc[UR34][R64.64], !P6 ;  /* 0x0118000040027fae */ /* 0x0003e4000f1a1022 */
[----:B------:R-:W-:Y:S02]  /*125e0*/  IMAD.WIDE R40, R9, 0x4, R36 ;  /* 0x0000000409287825 */ /* 0x000fe400078e0224 */
[----:B------:R2:W-:Y:S02]  /*125f0*/  LDGSTS.E [R2+0x1200], desc[UR34][R62.64], !P6 ;  /* 0x012000003e027fae */ /* 0x0005e4000f1a1022 */
[----:B------:R-:W-:Y:S02]  /*12600*/  IMAD R9, R232, 0x6, RZ ;  /* 0x00000006e8097824 */ /* 0x000fe400078e02ff */
[----:B------:R4:W-:Y:S02]  /*12610*/  LDGSTS.E [R2+0x1280], desc[UR34][R60.64], !P6 ;  /* 0x012800003c027fae */ /* 0x0009e4000f1a1022 */
[----:B------:R-:W-:-:S02]  /*12620*/  IMAD.WIDE R70, R9, 0x4, R240 ;  /* 0x0000000409467825 */ /* 0x000fc400078e02f0 */
[----:B------:R5:W-:Y:S02]  /*12630*/  LDGSTS.E [R2+0x1300], desc[UR34][R58.64], !P6 ;  /* 0x013000003a027fae */ /* 0x000be4000f1a1022 */
[----:B------:R-:W-:Y:S02]  /*12640*/  IMAD.WIDE R68, R9, 0x4, R242 ;  /* 0x0000000409447825 */ /* 0x000fe400078e02f2 */
        /* <DEDUP_REMOVED lines=10> */
[----:B------:R-:W-:-:S02]  /*126f0*/  VIADD R105, R106, 0xfffffff5 ;  /* 0xfffffff56a697836 */ /* 0x000fc40000000000 */
[----:B------:R-:W-:Y:S01]  /*12700*/  STL.64 [R1+0x7908], R102 ;  /* 0x0079086601007387 */ /* 0x000fe20000100a00 */
[----:B------:R-:W5:Y:S03]  /*12710*/  LDC R106, c[0x0][0x3a0] ;  /* 0x0000e800ff6a7b82 */ /* 0x000f660000000800 */
[----:B------:R3:W-:Y:S04]  /*12720*/  STL.64 [R1+0xf60], R66 ;  /* 0x000f604201007387 */ /* 0x0007e80000100a00 */
[----:B------:R1:W-:Y:S04]  /*12730*/  STL.64 [R1+0xf48], R64 ;  /* 0x000f484001007387 */ /* 0x0003e80000100a00 */
        /* <DEDUP_REMOVED lines=9> */
[----:B-----5:R-:W-:-:S03]  /*127d0*/  IMAD.WIDE R58, R9, 0x4, R18 ;  /* 0x00000004093a7825 */ /* 0x020fc600078e0212 */
        /* <DEDUP_REMOVED lines=34> */
[----:B------:R-:W-:-:S02]  /*12a00*/  VIADD R105, R107, 0xfffffff1 ;  /* 0xfffffff16b697836 */ /* 0x000fc40000000000 */
[----:B------:R1:W-:Y:S01]  /*12a10*/  STL.64 [R1+0xde0], R70 ;  /* 0x000de04601007387 */ /* 0x0003e20000100a00 */
[----:B------:R-:W2:Y:S03]  /*12a20*/  LDC R107, c[0x0][0x3a0] ;  /* 0x0000e800ff6b7b82 */ /* 0x000ea60000000800 */
        /* <DEDUP_REMOVED lines=51> */
[----:B------:R-:W1:Y:S03]  /*12d60*/  LDC R106, c[0x0][0x3a0] ;  /* 0x0000e800ff6a7b82 */ /* 0x000e660000000800 */
[----:B------:R2:W-:Y:S04]  /*12d70*/  STL.64 [R1+0xc68], R68 ;  /* 0x000c684401007387 */ /* 0x0005e80000100a00 */
[----:B------:R3:W-:Y:S01]  /*12d80*/  STL.64 [R1+0xc60], R66 ;  /* 0x000c604201007387 */ /* 0x0007e20000100a00 */
[----:B----4-:R-:W-:-:S03]  /*12d90*/  IMAD.WIDE R70, R9, 0x4, R240 ;  /* 0x0000000409467825 */ /* 0x010fc600078e02f0 */
[----:B------:R5:W-:Y:S01]  /*12da0*/  STL.64 [R1+0xc58], R64 ;  /* 0x000c584001007387 */ /* 0x000be20000100a00 */
[----:B--2---:R-:W-:-:S03]  /*12db0*/  IMAD.WIDE R68, R9, 0x4, R242 ;  /* 0x0000000409447825 */ /* 0x004fc600078e02f2 */
[----:B------:R2:W-:Y:S01]  /*12dc0*/  STL.64 [R1+0xff8], R62 ;  /* 0x000ff83e01007387 */ /* 0x0005e20000100a00 */
[----:B---3--:R-:W-:-:S03]  /*12dd0*/  IMAD.WIDE R66, R9, 0x4, R10 ;  /* 0x0000000409427825 */ /* 0x008fc600078e020a */
[----:B------:R3:W-:Y:S01]  /*12de0*/  STL.64 [R1+0x1000], R60 ;  /* 0x0010003c01007387 */ /* 0x0007e20000100a00 */
[----:B-----5:R-:W-:-:S03]  /*12df0*/  IMAD.WIDE R64, R9, 0x4, R12 ;  /* 0x0000000409407825 */ /* 0x020fc600078e020c */
[----:B------:R4:W-:Y:S01]  /*12e00*/  STL.64 [R1+0x1008], R58 ;  /* 0x0010083a01007387 */ /* 0x0009e20000100a00 */
[----:B--2---:R-:W-:-:S03]  /*12e10*/  IMAD.WIDE R62, R9, 0x4, R14 ;  /* 0x00000004093e7825 */ /* 0x004fc600078e020e */
        /* <DEDUP_REMOVED lines=37> */
[----:B------:R-:W-:-:S02]  /*13070*/  ISETP.GE.U32.AND P6, PT, R105, 0x7fffff6e, PT ;  /* 0x7fffff6e6900780c */ /* 0x000fc40003fc6070 */
[----:B------:R-:W-:Y:S01]  /*13080*/  IADD3 R105, PT, PT, R107, -0x17, RZ ;  /* 0xffffffe96b697810 */ /* 0x000fe20007ffe0ff */
[----:B------:R1:W-:Y:S01]  /*13090*/  STL.64 [R1+0xc10], R70 ;  /* 0x000c104601007387 */ /* 0x0003e20000100a00 */
[----:B------:R-:W2:Y:S03]  /*130a0*/  LDC R107, c[0x0][0x3a0] ;  /* 0x0000e800ff6b7b82 */ /* 0x000ea60000000800 */
[----:B------:R4:W-:Y:S04]  /*130b0*/  STL.64 [R1+0xc08], R68 ;  /* 0x000c084401007387 */ /* 0x0009e80000100a00 */
[----:B------:R3:W-:Y:S01]  /*130c0*/  STL.64 [R1+0xc00], R66 ;  /* 0x000c004201007387 */ /* 0x0007e20000100a00 */
[----:B-1----:R-:W-:-:S03]  /*130d0*/  IMAD.WIDE R70, R9, 0x4, R240 ;  /* 0x0000000409467825 */ /* 0x002fc600078e02f0 */
[----:B------:R5:W-:Y:S01]  /*130e0*/  STL.64 [R1+0xbf8], R64 ;  /* 0x000bf84001007387 */ /* 0x000be20000100a00 */
[----:B----4-:R-:W-:-:S03]  /*130f0*/  IMAD.WIDE R68, R9, 0x4, R242 ;  /* 0x0000000409447825 */ /* 0x010fc600078e02f2 */
[----:B------:R1:W-:Y:S01]  /*13100*/  STL.64 [R1+0x2eb0], R62 ;  /* 0x002eb03e01007387 */ /* 0x0003e20000100a00 */
[----:B---3--:R-:W-:-:S03]  /*13110*/  IMAD.WIDE R66, R9, 0x4, R10 ;  /* 0x0000000409427825 */ /* 0x008fc600078e020a */
[----:B------:R3:W-:Y:S01]  /*13120*/  STL.64 [R1+0x2ec8], R60 ;  /* 0x002ec83c01007387 */ /* 0x0007e20000100a00 */
[----:B-----5:R-:W-:-:S03]  /*13130*/  IMAD.WIDE R64, R9, 0x4, R12 ;  /* 0x0000000409407825 */ /* 0x020fc600078e020c */
        /* <DEDUP_REMOVED lines=420> */
[----:B------:R1:W-:Y:S01]  /*14b80*/  STL.64 [R1+0x2de0], R56 ;  /* 0x002de03801007387 */ /* 0x0003e20000100a00 */
[----:B----4-:R-:W-:-:S03]  /*14b90*/  IMAD.WIDE R58, R9, 0x4, R18 ;  /* 0x00000004093a7825 */ /* 0x010fc600078e0212 */
[----:B------:R-:W-:Y:S04]  /*14ba0*/  LDGSTS.E [R2+0x19080], desc[UR34][R68.64], !P6 ;  /* 0x1908000044027fae */ /* 0x000fe8000f1a1022 */
[----:B------:R3:W-:Y:S01]  /*14bb0*/  STL.64 [R1+0x2dd8], R54 ;  /* 0x002dd83601007387 */ /* 0x0007e20000100a00 */
[----:B-1----:R-:W-:-:S03]  /*14bc0*/  IMAD.WIDE R56, R9, 0x4, R20 ;  /* 0x0000000409387825 */ /* 0x002fc600078e0214 */
[----:B------:R-:W-:Y:S04]  /*14bd0*/  LDGSTS.E [R2+0x19100], desc[UR34][R66.64], !P6 ;  /* 0x1910000042027fae */ /* 0x000fe8000f1a1022 */
[----:B------:R2:W-:Y:S01]  /*14be0*/  STL.64 [R1+0x2dc0], R52 ;  /* 0x002dc03401007387 */ /* 0x0005e20000100a00 */
[----:B---3--:R-:W-:-:S03]  /*14bf0*/  IMAD.WIDE R54, R9, 0x4, R22 ;  /* 0x0000000409367825 */ /* 0x008fc600078e0216 */
[----:B------:R1:W-:Y:S04]  /*14c00*/  LDGSTS.E [R2+0x19180], desc[UR34][R64.64], !P6 ;  /* 0x1918000040027fae */ /* 0x0003e8000f1a1022 */
[----:B------:R3:W-:Y:S01]  /*14c10*/  STL.64 [R1+0x2db8], R50 ;  /* 0x002db83201007387 */ /* 0x0007e20000100a00 */
[----:B--2---:R-:W-:-:S03]  /*14c20*/  IMAD.WIDE R52, R9, 0x4, R24 ;  /* 0x0000000409347825 */ /* 0x004fc600078e0218 */
[----:B------:R-:W-:Y:S04]  /*14c30*/  LDGSTS.E [R2+0x19200], desc[UR34][R62.64], !P6 ;  /* 0x192000003e027fae */ /* 0x000fe8000f1a1022 */
[----:B------:R2:W-:Y:S01]  /*14c40*/  STL.64 [R1+0x2d30], R48 ;  /* 0x002d303001007387 */ /* 0x0005e20000100a00 */
[----:B---3--:R-:W-:-:S03]  /*14c50*/  IMAD.WIDE R50, R9, 0x4, R26 ;  /* 0x0000000409327825 */ /* 0x008fc600078e021a */
[----:B------:R-:W-:Y:S04]  /*14c60*/  LDGSTS.E [R2+0x19280], desc[UR34][R60.64], !P6 ;  /* 0x192800003c027fae */ /* 0x000fe8000f1a1022 */
        /* <DEDUP_REMOVED lines=12> */
[----:B------:R-:W-:Y:S01]  /*14d30*/  LDGSTS.E [R2+0x19500], desc[UR34][R50.64], !P6 ;  /* 0x1950000032027fae */ /* 0x000fe2000f1a1022 */
[----:B--2---:R-:W-:-:S03]  /*14d40*/  IMAD.WIDE R40, R9, 0x4, R36 ;  /* 0x0000000409287825 */ /* 0x004fc600078e0224 */
[----:B------:R-:W-:Y:S01]  /*14d50*/  LDGSTS.E [R2+0x19580], desc[UR34][R48.64], !P6 ;  /* 0x1958000030027fae */ /* 0x000fe2000f1a1022 */
[----:B------:R-:W-:-:S03]  /*14d60*/  IMAD R9, R232, 0x36, RZ ;  /* 0x00000036e8097824 */ /* 0x000fc600078e02ff */
[----:B------:R-:W-:Y:S01]  /*14d70*/  LDGSTS.E [R2+0x19600], desc[UR34][R46.64], !P6 ;  /* 0x196000002e027fae */ /* 0x000fe2000f1a1022 */
[----:B------:R-:W-:-:S03]  /*14d80*/  IMAD.WIDE R246, R9, 0x4, R242 ;  /* 0x0000000409f67825 */ /* 0x000fc600078e02f2 */
[----:B------:R-:W-:Y:S04]  /*14d90*/  LDGSTS.E [R2+0x19680], desc[UR34][R44.64], !P6 ;  /* 0x196800002c027fae */ /* 0x000fe8000f1a1022 */
[----:B------:R-:W-:Y:S04]  /*14da0*/  LDGSTS.E [R2+0x19700], desc[UR34][R42.64], !P6 ;  /* 0x197000002a027fae */ /* 0x000fe8000f1a1022 */
[----:B------:R2:W-:Y:S01]  /*14db0*/  LDGSTS.E [R2+0x19780], desc[UR34][R40.64], !P6 ;  /* 0x1978000028027fae */ /* 0x0005e2000f1a1022 */
[----:B------:R-:W-:Y:S01]  /*14dc0*/  ISETP.GE.U32.AND P6, PT, R105, 0x7fffff4a, PT ;  /* 0x7fffff4a6900780c */ /* 0x000fe20003fc6070 */
[----:B------:R-:W-:-:S02]  /*14dd0*/  VIADD R105, R106, 0xffffffc5 ;  /* 0xffffffc56a697836 */ /* 0x000fc40000000000 */
[----:B------:R1:W-:Y:S01]  /*14de0*/  STL.64 [R1+0x848], R64 ;  /* 0x0008484001007387 */ /* 0x0003e20000100a00 */
[----:B------:R-:W3:Y:S03]  /*14df0*/  LDC R106, c[0x0][0x3a0] ;  /* 0x0000e800ff6a7b82 */ /* 0x000ee60000000800 */
[----:B------:R-:W-:Y:S04]  /*14e00*/  STL.64 [R1+0x840], R70 ;  /* 0x0008404601007387 */ /* 0x000fe80000100a00 */
[----:B------:R4:W-:Y:S04]  /*14e10*/  STL.64 [R1+0x838], R68 ;  /* 0x0008384401007387 */ /* 0x0009e80000100a00 */
[----:B------:R5:W-:Y:S01]  /*14e20*/  STL.64 [R1+0x830], R66 ;  /* 0x0008304201007387 */ /* 0x000be20000100a00 */
[----:B-1----:R-:W-:-:S03]  /*14e30*/  IMAD.WIDE R64, R9, 0x4, R12 ;  /* 0x0000000409407825 */ /* 0x002fc600078e020c */
[----:B------:R2:W-:Y:S01]  /*14e40*/  STL.64 [R1+0x2be0], R40 ;  /* 0x002be02801007387 */ /* 0x0005e20000100a00 */
[----:B----4-:R-:W-:-:S03]  /*14e50*/  IMAD.WIDE R68, R9, 0x4, R240 ;  /* 0x0000000409447825 */ /* 0x010fc600078e02f0 */
[----:B------:R1:W-:Y:S01]  /*14e60*/  STL.64 [R1+0x2bd8], R48 ;  /* 0x002bd83001007387 */ /* 0x0003e20000100a00 */
[----:B-----5:R-:W-:-:S03]  /*14e70*/  IMAD.WIDE R66, R9, 0x4, R10 ;  /* 0x0000000409427825 */ /* 0x020fc600078e020a */
[----:B------:R4:W-:Y:S01]  /*14e80*/  STL.64 [R1+0x2bd0], R56 ;  /* 0x002bd03801007387 */ /* 0x0009e20000100a00 */
[----:B--2---:R-:W-:-:S03]  /*14e90*/  IMAD.WIDE R40, R9, 0x4, R36 ;  /* 0x0000000409287825 */ /* 0x004fc600078e0224 */
[----:B------:R2:W-:Y:S04]  /*14ea0*/  STL.64 [R1+0x2b90], R62 ;  /* 0x002b903e01007387 */ /* 0x0005e80000100a00 */
[----:B------:R5:W-:Y:S01]  /*14eb0*/  STL.64 [R1+0x2b88], R60 ;  /* 0x002b883c01007387 */ /* 0x000be20000100a00 */
[----:B-1----:R-:W-:-:S03]  /*14ec0*/  IMAD.WIDE R48, R9, 0x4, R28 ;  /* 0x0000000409307825 */ /* 0x002fc600078e021c */
[----:B------:R1:W-:Y:S01]  /*14ed0*/  STL.64 [R1+0x2b80], R58 ;  /* 0x002b803a01007387 */ /* 0x0003e20000100a00 */
[----:B----4-:R-:W-:-:S03]  /*14ee0*/  IMAD.WIDE R56, R9, 0x4, R20 ;  /* 0x0000000409387825 */ /* 0x010fc600078e0214 */
[----:B------:R-:W-:Y:S01]  /*14ef0*/  LDGSTS.E [R2+0x1b000], desc[UR34][R68.64], !P6 ;  /* 0x1b00000044027fae */ /* 0x000fe2000f1a1022 */
[----:B--2---:R-:W-:-:S03]  /*14f00*/  IMAD.WIDE R62, R9, 0x4, R14 ;  /* 0x00000004093e7825 */ /* 0x004fc600078e020e */
[----:B------:R-:W-:Y:S01]  /*14f10*/  LDGSTS.E [R2+0x1b080], desc[UR34][R246.64], !P6 ;  /* 0x1b080000f6027fae */ /* 0x000fe2000f1a1022 */
[----:B-----5:R-:W-:-:S03]  /*14f20*/  IMAD.WIDE R60, R9, 0x4, R16 ;  /* 0x00000004093c7825 */ /* 0x020fc600078e0210 */
        /* <DEDUP_REMOVED lines=8> */
[----:B------:R-:W-:Y:S04]  /*14fb0*/  LDGSTS.E [R2+0x1b200], desc[UR34][R62.64], !P6 ;  /* 0x1b2000003e027fae */ /* 0x000fe8000f1a1022 */
[----:B------:R-:W-:Y:S01]  /*14fc0*/  LDGSTS.E [R2+0x1b280], desc[UR34][R60.64], !P6 ;  /* 0x1b2800003c027fae */ /* 0x000fe2000f1a1022 */
[----:B----4-:R-:W-:-:S03]  /*14fd0*/  IMAD.WIDE R50, R9, 0x4, R26 ;  /* 0x0000000409327825 */ /* 0x010fc600078e021a */
[----:B------:R1:W-:Y:S04]  /*14fe0*/  STL.64 [R1+0x2b60], R46 ;  /* 0x002b602e01007387 */ /* 0x0003e80000100a00 */
[----:B------:R-:W-:Y:S04]  /*14ff0*/  LDGSTS.E [R2+0x1b300], desc[UR34][R58.64], !P6 ;  /* 0x1b3000003a027fae */ /* 0x000fe8000f1a1022 */
[----:B------:R4:W-:Y:S01]  /*15000*/  STL.64 [R1+0x2b58], R44 ;  /* 0x002b582c01007387 */ /* 0x0009e20000100a00 */
[----:B-1----:R-:W-:-:S03]  /*15010*/  IMAD.WIDE R46, R9, 0x4, R30 ;  /* 0x00000004092e7825 */ /* 0x002fc600078e021e */
[----:B------:R-:W-:Y:S04]  /*15020*/  LDGSTS.E [R2+0x1b380], desc[UR34][R56.64], !P6 ;  /* 0x1b38000038027fae */ /* 0x000fe8000f1a1022 */
[----:B------:R1:W-:Y:S01]  /*15030*/  STL.64 [R1+0x2b50], R42 ;  /* 0x002b502a01007387 */ /* 0x0003e20000100a00 */
[----:B----4-:R-:W-:-:S03]  /*15040*/  IMAD.WIDE R44, R9, 0x4, R32 ;  /* 0x00000004092c7825 */ /* 0x010fc600078e0220 */
[----:B------:R-:W-:Y:S04]  /*15050*/  LDGSTS.E [R2+0x1b400], desc[UR34][R54.64], !P6 ;  /* 0x1b40000036027fae */ /* 0x000fe8000f1a1022 */
[----:B------:R-:W-:Y:S01]  /*15060*/  LDGSTS.E [R2+0x1b480], desc[UR34][R52.64], !P6 ;  /* 0x1b48000034027fae */ /* 0x000fe2000f1a1022 */
[----:B-1----:R-:W-:-:S03]  /*15070*/  IMAD.WIDE R42, R9, 0x4, R34 ;  /* 0x00000004092a7825 */ /* 0x002fc600078e0222 */
[----:B------:R-:W-:Y:S01]  /*15080*/  LDGSTS.E [R2+0x1b500], desc[UR34][R50.64], !P6 ;  /* 0x1b50000032027fae */ /* 0x000fe2000f1a1022 */
[----:B------:R-:W-:-:S03]  /*15090*/  IMAD R9, R232, 0x3a, RZ ;  /* 0x0000003ae8097824 */ /* 0x000fc600078e02ff */
[----:B------:R-:W-:Y:S01]  /*150a0*/  LDGSTS.E [R2+0x1b580], desc[UR34][R48.64], !P6 ;  /* 0x1b58000030027fae */ /* 0x000fe2000f1a1022 */
[----:B------:R-:W-:-:S03]  /*150b0*/  IMAD.WIDE R70, R9, 0x4, R240 ;  /* 0x0000000409467825 */ /* 0x000fc600078e02f0 */
[----:B------:R-:W-:Y:S04]  /*150c0*/  LDGSTS.E [R2+0x1b600], desc[UR34][R46.64], !P6 ;  /* 0x1b6000002e027fae */ /* 0x000fe8000f1a1022 */
[----:B------:R-:W-:Y:S04]  /*150d0*/  LDGSTS.E [R2+0x1b680], desc[UR34][R44.64], !P6 ;  /* 0x1b6800002c027fae */ /* 0x000fe8000f1a1022 */
[----:B------:R-:W-:Y:S04]  /*150e0*/  LDGSTS.E [R2+0x1b700], desc[UR34][R42.64], !P6 ;  /* 0x1b7000002a027fae */ /* 0x000fe8000f1a1022 */
[----:B------:R1:W-:Y:S01]  /*150f0*/  LDGSTS.E [R2+0x1b780], desc[UR34][R40.64], !P6 ;  /* 0x1b78000028027fae */ /* 0x0003e2000f1a1022 */
[----:B------:R-:W-:Y:S01]  /*15100*/  ISETP.GE.U32.AND P6, PT, R105, 0x7fffff46, PT ;  /* 0x7fffff466900780c */ /* 0x000fe20003fc6070 */
[----:B------:R-:W-:-:S02]  /*15110*/  VIADD R105, R107, 0xffffffc1 ;  /* 0xffffffc16b697836 */ /* 0x000fc40000000000 */
[----:B------:R2:W-:Y:S01]  /*15120*/  STL.64 [R1+0x850], R64 ;  /* 0x0008504001007387 */ /* 0x0005e20000100a00 */
[----:B------:R-:W4:Y:S03]  /*15130*/  LDC R107, c[0x0][0x3a0] ;  /* 0x0000e800ff6b7b82 */ /* 0x000f260000000800 */
[----:B------:R5:W-:Y:S04]  /*15140*/  STL.64 [R1+0x7e8], R68 ;  /* 0x0007e84401007387 */ /* 0x000be80000100a00 */
[----:B------:R1:W-:Y:S04]  /*15150*/  STL.64 [R1+0x7d8], R66 ;  /* 0x0007d84201007387 */ /* 0x0003e80000100a00 */
[----:B------:R3:W-:Y:S01]  /*15160*/  STL.64 [R1+0x2c00], R40 ;  /* 0x002c002801007387 */ /* 0x0007e20000100a00 */
[----:B--2---:R-:W-:-:S03]  /*15170*/  IMAD.WIDE R64, R9, 0x4, R12 ;  /* 0x0000000409407825 */ /* 0x004fc600078e020c */
[----:B------:R2:W-:Y:S01]  /*15180*/  STL.64 [R1+0x2bf8], R48 ;  /* 0x002bf83001007387 */ /* 0x0005e20000100a00 */
[----:B-----5:R-:W-:-:S03]  /*15190*/  IMAD.WIDE R68, R9, 0x4, R242 ;  /* 0x0000000409447825 */ /* 0x020fc600078e02f2 */
[----:B------:R5:W-:Y:S01]  /*151a0*/  STL.64 [R1+0x2bf0], R56 ;  /* 0x002bf03801007387 */ /* 0x000be20000100a00 */
[----:B-1----:R-:W-:-:S03]  /*151b0*/  IMAD.WIDE R66, R9, 0x4, R10 ;  /* 0x0000000409427825 */ /* 0x002fc600078e020a */
[----:B------:R1:W-:Y:S01]  /*151c0*/  STL.64 [R1+0x2ac0], R62 ;  /* 0x002ac03e01007387 */ /* 0x0003e20000100a00 */
[----:B---3--:R-:W-:-:S03]  /*151d0*/  IMAD.WIDE R40, R9, 0x4, R36 ;  /* 0x0000000409287825 */ /* 0x008fc600078e0224 */
[----:B------:R3:W-:Y:S01]  /*151e0*/  STL.64 [R1+0x2ab8], R60 ;  /* 0x002ab83c01007387 */ /* 0x0007e20000100a00 */
[----:B--2---:R-:W-:-:S03]  /*151f0*/  IMAD.WIDE R48, R9, 0x4, R28 ;  /* 0x0000000409307825 */ /* 0x004fc600078e021c */
[----:B------:R2:W-:Y:S01]  /*15200*/  STL.64 [R1+0x2ab0], R58 ;  /* 0x002ab03a01007387 */ /* 0x0005e20000100a00 */
[----:B-----5:R-:W-:-:S03]  /*15210*/  IMAD.WIDE R56, R9, 0x4, R20 ;  /* 0x0000000409387825 */ /* 0x020fc600078e0214 */
[----:B------:R-:W-:Y:S01]  /*15220*/  LDGSTS.E [R2+0x1d000], desc[UR34][R70.64], !P6 ;  /* 0x1d00000046027fae */ /* 0x000fe2000f1a1022 */
[----:B-1----:R-:W-:-:S03]  /*15230*/  IMAD.WIDE R62, R9, 0x4, R14 ;  /* 0x00000004093e7825 */ /* 0x002fc600078e020e */
[----:B------:R-:W-:Y:S01]  /*15240*/  LDGSTS.E [R2+0x1d080], desc[UR34][R68.64], !P6 ;  /* 0x1d08000044027fae */ /* 0x000fe2000f1a1022 */
[----:B---3--:R-:W-:-:S03]  /*15250*/  IMAD.WIDE R60, R9, 0x4, R16 ;  /* 0x00000004093c7825 */ /* 0x008fc600078e0210 */
[----:B------:R1:W-:Y:S01]  /*15260*/  STL.64 [R1+0x2aa8], R54 ;  /* 0x002aa83601007387 */ /* 0x0003e20000100a00 */
[----:B--2---:R-:W-:-:S03]  /*15270*/  IMAD.WIDE R58, R9, 0x4, R18 ;  /* 0x00000004093a7825 */ /* 0x004fc600078e0212 */
[----:B------:R-:W-:Y:S04]  /*15280*/  LDGSTS.E [R2+0x1d100], desc[UR34][R66.64], !P6 ;  /* 0x1d10000042027fae */ /* 0x000fe8000f1a1022 */
[----:B------:R2:W-:Y:S01]  /*15290*/  STL.64 [R1+0x2aa0], R52 ;  /* 0x002aa03401007387 */ /* 0x0005e20000100a00 */
[----:B-1----:R-:W-:-:S03]  /*152a0*/  IMAD.WIDE R54, R9, 0x4, R22 ;  /* 0x0000000409367825 */ /* 0x002fc600078e0216 */
        /* <DEDUP_REMOVED lines=10> */
[----:B------:R-:W-:Y:S04]  /*15350*/  STL.64 [R1+0x79e8], R246 ;  /* 0x0079e8f601007387 */ /* 0x000fe80000100a00 */
[----:B------:R-:W-:Y:S01]  /*15360*/  LDGSTS.E [R2+0x1d380], desc[UR34][R56.64], !P6 ;  /* 0x1d38000038027fae */ /* 0x000fe2000f1a1022 */
[----:B---3--:R-:W-:-:S03]  /*15370*/  IMAD.WIDE R44, R9, 0x4, R32 ;  /* 0x00000004092c7825 */ /* 0x008fc600078e0220 */
[----:B------:R2:W-:Y:S04]  /*15380*/  STL.64 [R1+0x2a80], R42 ;  /* 0x002a802a01007387 */ /* 0x0005e80000100a00 */
        /* <DEDUP_REMOVED lines=20> */
[----:B-----5:R-:W-:-:S03]  /*154d0*/  IMAD.WIDE R68, R9, 0x4, R240 ;  /* 0x0000000409447825 */ /* 0x020fc600078e02f0 */
[----:B------:R5:W-:Y:S01]  /*154e0*/  STL.64 [R1+0x2c18], R48 ;  /* 0x002c183001007387 */ /* 0x000be20000100a00 */
[----:B--2---:R-:W-:-:S03]  /*154f0*/  IMAD.WIDE R66, R9, 0x4, R10 ;  /* 0x0000000409427825 */ /* 0x004fc600078e020a */
[----:B------:R2:W-:Y:S01]  /*15500*/  STL.64 [R1+0x2c10], R56 ;  /* 0x002c103801007387 */ /* 0x0005e20000100a00 */
[----:B-1----:R-:W-:-:S03]  /*15510*/  IMAD.WIDE R40, R9, 0x4, R36 ;  /* 0x0000000409287825 */ /* 0x002fc600078e0224 */
[----:B------:R1:W-:Y:S04]  /*15520*/  STL.64 [R1+0x29f8], R62 ;  /* 0x0029f83e01007387 */ /* 0x0003e80000100a00 */
[----:B------:R4:W-:Y:S01]  /*15530*/  STL.64 [R1+0x29f0], R60 ;  /* 0x0029f03c01007387 */ /* 0x0009e20000100a00 */
[----:B-----5:R-:W-:-:S03]  /*15540*/  IMAD.WIDE R48, R9, 0x4, R28 ;  /* 0x0000000409307825 */ /* 0x020fc600078e021c */
[----:B------:R5:W-:Y:S01]  /*15550*/  STL.64 [R1+0x29e8], R58 ;  /* 0x0029e83a01007387 */ /* 0x000be20000100a00 */
[----:B--2---:R-:W-:-:S03]  /*15560*/  IMAD.WIDE R56, R9, 0x4, R20 ;  /* 0x0000000409387825 */ /* 0x004fc600078e0214 */
[----:B------:R-:W-:Y:S01]  /*15570*/  LDGSTS.E [R2+0x1f000], desc[UR34][R68.64], !P6 ;  /* 0x1f00000044027fae */ /* 0x000fe2000f1a1022 */
[----:B-1----:R-:W-:-:S03]  /*15580*/  IMAD.WIDE R62, R9, 0x4, R14 ;  /* 0x00000004093e7825 */ /* 0x002fc600078e020e */
[----:B------:R-:W-:Y:S01]  /*15590*/  LDGSTS.E [R2+0x1f080], desc[UR34][R76.64], !P6 ;  /* 0x1f0800004c027fae */ /* 0x000fe2000f1a1022 */
[----:B----4-:R-:W-:-:S03]  /*155a0*/  IMAD.WIDE R60, R9, 0x4, R16 ;  /* 0x00000004093c7825 */ /* 0x010fc600078e0210 */
[----:B------:R1:W-:Y:S01]  /*155b0*/  STL.64 [R1+0x29e0], R54 ;  /* 0x0029e03601007387 */ /* 0x0003e20000100a00 */
[----:B-----5:R-:W-:-:S03]  /*155c0*/  IMAD.WIDE R58, R9, 0x4, R18 ;  /* 0x00000004093a7825 */ /* 0x020fc600078e0212 */
[----:B------:R-:W-:Y:S04]  /*155d0*/  LDGSTS.E [R2+0x1f100], desc[UR34][R66.64], !P6 ;  /* 0x1f10000042027fae */ /* 0x000fe8000f1a1022 */
[----:B------:R2:W-:Y:S01]  /*155e0*/  STL.64 [R1+0x29d8], R52 ;  /* 0x0029d83401007387 */ /* 0x0005e20000100a00 */
[----:B-1----:R-:W-:-:S03]  /*155f0*/  IMAD.WIDE R54, R9, 0x4, R22 ;  /* 0x0000000409367825 */ /* 0x002fc600078e0216 */
[----:B------:R1:W-:Y:S04]  /*15600*/  LDGSTS.E [R2+0x1f180], desc[UR34][R64.64], !P6 ;  /* 0x1f18000040027fae */ /* 0x0003e8000f1a1022 */
[----:B------:R4:W-:Y:S01]  /*15610*/  STL.64 [R1+0x29d0], R50 ;  /* 0x0029d03201007387 */ /* 0x0009e20000100a00 */
[----:B--2---:R-:W-:-:S03]  /*15620*/  IMAD.WIDE R52, R9, 0x4, R24 ;  /* 0x0000000409347825 */ /* 0x004fc600078e0218 */
[----:B------:R-:W-:Y:S04]  /*15630*/  LDGSTS.E [R2+0x1f200], desc[UR34][R62.64], !P6 ;  /* 0x1f2000003e027fae */ /* 0x000fe8000f1a1022 */
[----:B------:R-:W-:Y:S01]  /*15640*/  LDGSTS.E [R2+0x1f280], desc[UR34][R60.64], !P6 ;  /* 0x1f2800003c027fae */ /* 0x000fe2000f1a1022 */
[----:B----4-:R-:W-:-:S03]  /*15650*/  IMAD.WIDE R50, R9, 0x4, R26 ;  /* 0x0000000409327825 */ /* 0x010fc600078e021a */
[----:B------:R2:W-:Y:S04]  /*15660*/  STL.64 [R1+0x29c8], R46 ;  /* 0x0029c82e01007387 */ /* 0x0005e80000100a00 */
[----:B------:R-:W-:Y:S04]  /*15670*/  LDGSTS.E [R2+0x1f300], desc[UR34][R58.64], !P6 ;  /* 0x1f3000003a027fae */ /* 0x000fe8000f1a1022 */
[----:B------:R4:W-:Y:S01]  /*15680*/  STL.64 [R1+0x29c0], R44 ;  /* 0x0029c02c01007387 */ /* 0x0009e20000100a00 */
[----:B--2---:R-:W-:-:S03]  /*15690*/  IMAD.WIDE R46, R9, 0x4, R30 ;  /* 0x00000004092e7825 */ /* 0x004fc600078e021e */
[----:B------:R-:W-:Y:S04]  /*156a0*/  LDGSTS.E [R2+0x1f380], desc[UR34][R56.64], !P6 ;  /* 0x1f38000038027fae */ /* 0x000fe8000f1a1022 */
[----:B------:R2:W-:Y:S01]  /*156b0*/  STL.64 [R1+0x29b8], R42 ;  /* 0x0029b82a01007387 */ /* 0x0005e20000100a00 */
[----:B----4-:R-:W-:-:S03]  /*156c0*/  IMAD.WIDE R44, R9, 0x4, R32 ;  /* 0x00000004092c7825 */ /* 0x010fc600078e0220 */
        /* <DEDUP_REMOVED lines=9> */
[----:B------:R-:W-:Y:S04]  /*15760*/  LDGSTS.E [R2+0x1f680], desc[UR34][R44.64], !P6 ;  /* 0x1f6800002c027fae */ /* 0x000fe8000f1a1022 */
[----:B------:R-:W-:Y:S04]  /*15770*/  LDGSTS.E [R2+0x1f700], desc[UR34][R42.64], !P6 ;  /* 0x1f7000002a027fae */ /* 0x000fe8000f1a1022 */
[----:B------:R2:W-:Y:S01]  /*15780*/  LDGSTS.E [R2+0x1f780], desc[UR34][R40.64], !P6 ;  /* 0x1f78000028027fae */ /* 0x0005e2000f1a1022 */
[----:B------:R-:W-:Y:S02]  /*15790*/  ISETP.GE.U32.AND P6, PT, R105, 0x7fffff3e, PT ;  /* 0x7fffff3e6900780c */ /* 0x000fe40003fc6070 */
[----:B------:R-:W-:Y:S01]  /*157a0*/  IADD3 R105, PT, PT, R107, -0x47, RZ ;  /* 0xffffffb96b697810 */ /* 0x000fe20007ffe0ff */
[----:B------:R1:W-:Y:S01]  /*157b0*/  STL.64 [R1+0x860], R64 ;  /* 0x0008604001007387 */ /* 0x0003e20000100a00 */
[----:B------:R-:W4:Y:S03]  /*157c0*/  LDC R107, c[0x0][0x3a0] ;  /* 0x0000e800ff6b7b82 */ /* 0x000f260000000800 */
        /* <DEDUP_REMOVED lines=13> */
[----:B------:R5:W-:Y:S01]  /*158a0*/  LDGSTS.E [R2+0x21000], desc[UR34][R66.64], !P6 ;  /* 0x2100000042027fae */ /* 0x000be2000f1a1022 */
[----:B--2---:R-:W-:-:S03]  /*158b0*/  IMAD.WIDE R62, R9, 0x4, R14 ;  /* 0x00000004093e7825 */ /* 0x004fc600078e020e */
[----:B------:R2:W-:Y:S01]  /*158c0*/  LDGSTS.E [R2+0x21080], desc[UR34][R64.64], !P6 ;  /* 0x2108000040027fae */ /* 0x0005e2000f1a1022 */
[----:B-1----:R-:W-:-:S03]  /*158d0*/  IMAD.WIDE R60, R9, 0x4, R16 ;  /* 0x00000004093c7825 */ /* 0x002fc600078e0210 */
[----:B------:R1:W-:Y:S01]  /*158e0*/  STL.64 [R1+0x2938], R54 ;  /* 0x0029383601007387 */ /* 0x0003e20000100a00 */
[----:B---3--:R-:W-:-:S03]  /*158f0*/  IMAD.WIDE R58, R9, 0x4, R18 ;  /* 0x00000004093a7825 */ /* 0x008fc600078e0212 */
[----:B------:R-:W-:Y:S04]  /*15900*/  LDGSTS.E [R2+0x21100], desc[UR34][R96.64], !P6 ;  /* 0x2110000060027fae */ /* 0x000fe8000f1a1022 */
[----:B------:R3:W-:Y:S01]  /*15910*/  STL.64 [R1+0x2930], R52 ;  /* 0x0029303401007387 */ /* 0x0007e20000100a00 */
[----:B-1----:R-:W-:-:S03]  /*15920*/  IMAD.WIDE R54, R9, 0x4, R22 ;  /* 0x0000000409367825 */ /* 0x002fc600078e0216 */
[----:B------:R-:W-:Y:S04]  /*15930*/  LDGSTS.E [R2+0x21180], desc[UR34][R94.64], !P6 ;  /* 0x211800005e027fae */ /* 0x000fe8000f1a1022 */
        /* <DEDUP_REMOVED lines=9> */
[----:B------:R-:W-:Y:S04]  /*159d0*/  STL.64 [R1+0x7998], R76 ;  /* 0x0079984c01007387 */ /* 0x000fe80000100a00 */
[----:B------:R-:W-:Y:S01]  /*159e0*/  LDGSTS.E [R2+0x21380], desc[UR34][R56.64], !P6 ;  /* 0x2138000038027fae */ /* 0x000fe2000f1a1022 */
[----:B-1----:R-:W-:-:S03]  /*159f0*/  IMAD.WIDE R44, R9, 0x4, R32 ;  /* 0x00000004092c7825 */ /* 0x002fc600078e0220 */
[----:B------:R1:W-:Y:S04]  /*15a00*/  STL.64 [R1+0x2910], R42 ;  /* 0x0029102a01007387 */ /* 0x0003e80000100a00 */
[----:B------:R-:W-:Y:S04]  /*15a10*/  LDGSTS.E [R2+0x21400], desc[UR34][R54.64], !P6 ;  /* 0x2140000036027fae */ /* 0x000fe8000f1a1022 */
[----:B------:R-:W-:Y:S01]  /*15a20*/  LDGSTS.E [R2+0x21480], desc[UR34][R52.64], !P6 ;  /* 0x2148000034027fae */ /* 0x000fe2000f1a1022 */
[----:B-1----:R-:W-:-:S03]  /*15a30*/  IMAD.WIDE R42, R9, 0x4, R34 ;  /* 0x00000004092a7825 */ /* 0x002fc600078e0222 */
        /* <DEDUP_REMOVED lines=13> */
[----:B------:R2:W-:Y:S04]  /*15b10*/  STL.64 [R1+0x6a8], R64 ;  /* 0x0006a84001007387 */ /* 0x0005e80000100a00 */
[----:B------:R1:W-:Y:S04]  /*15b20*/  STL.64 [R1+0x2c60], R40 ;  /* 0x002c602801007387 */ /* 0x0003e80000100a00 */
[----:B------:R4:W-:Y:S01]  /*15b30*/  STL.64 [R1+0x2c58], R48 ;  /* 0x002c583001007387 */ /* 0x0009e20000100a00 */
[----:B-----5:R-:W-:-:S03]  /*15b40*/  IMAD.WIDE R66, R9, 0x4, R10 ;  /* 0x0000000409427825 */ /* 0x020fc600078e020a */
[----:B------:R5:W-:Y:S01]  /*15b50*/  STL.64 [R1+0x2c50], R56 ;  /* 0x002c503801007387 */ /* 0x000be20000100a00 */
[----:B--2---:R-:W-:-:S03]  /*15b60*/  IMAD.WIDE R64, R9, 0x4, R12 ;  /* 0x0000000409407825 */ /* 0x004fc600078e020c */
[----:B------:R2:W-:Y:S01]  /*15b70*/  STL.64 [R1+0x28a8], R62 ;  /* 0x0028a83e01007387 */ /* 0x0005e20000100a00 */
[----:B-1----:R-:W-:-:S03]  /*15b80*/  IMAD.WIDE R40, R9, 0x4, R36 ;  /* 0x0000000409287825 */ /* 0x002fc600078e0224 */
[----:B------:R1:W-:Y:S01]  /*15b90*/  STL.64 [R1+0x28a0], R60 ;  /* 0x0028a03c01007387 */ /* 0x0003e20000100a00 */
[----:B----4-:R-:W-:-:S03]  /*15ba0*/  IMAD.WIDE R48, R9, 0x4, R28 ;  /* 0x0000000409307825 */ /* 0x010fc600078e021c */
[----:B------:R4:W-:Y:S01]  /*15bb0*/  STL.64 [R1+0x2898], R58 ;  /* 0x0028983a01007387 */ /* 0x0009e20000100a00 */
[----:B-----5:R-:W-:-:S03]  /*15bc0*/  IMAD.WIDE R56, R9, 0x4, R20 ;  /* 0x0000000409387825 */ /* 0x020fc600078e0214 */
[----:B------:R-:W-:Y:S01]  /*15bd0*/  LDGSTS.E [R2+0x23000], desc[UR34][R70.64], !P6 ;  /* 0x2300000046027fae */ /* 0x000fe2000f1a1022 */
[----:B--2---:R-:W-:-:S03]  /*15be0*/  IMAD.WIDE R62, R9, 0x4, R14 ;  /* 0x00000004093e7825 */ /* 0x004fc600078e020e */
[----:B------:R-:W-:Y:S01]  /*15bf0*/  LDGSTS.E [R2+0x23080], desc[UR34][R68.64], !P6 ;  /* 0x2308000044027fae */ /* 0x000fe2000f1a1022 */
[----:B-1----:R-:W-:-:S03]  /*15c00*/  IMAD.WIDE R60, R9, 0x4, R16 ;  /* 0x00000004093c7825 */ /* 0x002fc600078e0210 */
[----:B------:R1:W-:Y:S01]  /*15c10*/  STL.64 [R1+0x2890], R54 ;  /* 0x0028903601007387 */ /* 0x0003e20000100a00 */
[----:B----4-:R-:W-:-:S03]  /*15c20*/  IMAD.WIDE R58, R9, 0x4, R18 ;  /* 0x00000004093a7825 */ /* 0x010fc600078e0212 */
        /* <DEDUP_REMOVED lines=23> */
[----:B------:R-:W-:Y:S04]  /*15da0*/  STL.64 [R1+0x79a0], R96 ;  /* 0x0079a06001007387 */ /* 0x000fe80000100a00 */
[----:B------:R-:W-:Y:S04]  /*15db0*/  LDGSTS.E [R2+0x23600], desc[UR34][R46.64], !P6 ;  /* 0x236000002e027fae */ /* 0x000fe8000f1a1022 */
[----:B------:R-:W-:Y:S04]  /*15dc0*/  STL.64 [R1+0x79a8], R94 ;  /* 0x0079a85e01007387 */ /* 0x000fe80000100a00 */
[----:B------:R-:W-:Y:S04]  /*15dd0*/  LDGSTS.E [R2+0x23680], desc[UR34][R44.64], !P6 ;  /* 0x236800002c027fae */ /* 0x000fe8000f1a1022 */
[----:B------:R1:W-:Y:S04]  /*15de0*/  STL.64 [R1+0x870], R64 ;  /* 0x0008704001007387 */ /* 0x0003e80000100a00 */
[----:B------:R-:W-:Y:S04]  /*15df0*/  LDGSTS.E [R2+0x23700], desc[UR34][R42.64], !P6 ;  /* 0x237000002a027fae */ /* 0x000fe8000f1a1022 */
[----:B------:R2:W-:Y:S04]  /*15e00*/  STL.64 [R1+0x658], R70 ;  /* 0x0006584601007387 */ /* 0x0005e80000100a00 */
[----:B------:R4:W-:Y:S01]  /*15e10*/  LDGSTS.E [R2+0x23780], desc[UR34][R40.64], !P6 ;  /* 0x2378000028027fae */ /* 0x0009e2000f1a1022 */
[----:B------:R-:W-:Y:S01]  /*15e20*/  ISETP.GE.U32.AND P6, PT, R105, 0x7fffff36, PT ;  /* 0x7fffff366900780c */ /* 0x000fe20003fc6070 */
[----:B-1----:R-:W-:-:S02]  /*15e30*/  IMAD.WIDE R64, R9, 0x4, R16 ;  /* 0x0000000409407825 */ /* 0x002fc400078e0210 */
[----:B------:R-:W-:Y:S02]  /*15e40*/  STL.64 [R1+0x650], R68 ;  /* 0x0006504401007387 */ /* 0x000fe40000100a00 */
[----:B------:R-:W-:Y:S02]  /*15e50*/  VIADD R105, R107, 0xffffffb1 ;  /* 0xffffffb16b697836 */ /* 0x000fe40000000000 */
[----:B------:R1:W-:Y:S01]  /*15e60*/  STL.64 [R1+0x648], R66 ;  /* 0x0006484201007387 */ /* 0x0003e20000100a00 */
[C---:B--2---:R-:W-:Y:S01]  /*15e70*/  IMAD.WIDE R70, R9.reuse, 0x4, R242 ;  /* 0x0000000409467825 */ /* 0x044fe200078e02f2 */
[----:B------:R-:W2:Y:S02]  /*15e80*/  LDC R107, c[0x0][0x3ac] ;  /* 0x0000eb00ff6b7b82 */ /* 0x000ea40000000800 */
[----:B------:R4:W-:Y:S04]  /*15e90*/  STL.64 [R1+0x2c80], R40 ;  /* 0x002c802801007387 */ /* 0x0009e80000100a00 */
        /* <DEDUP_REMOVED lines=14> */
[----:B-----5:R-:W-:-:S03]  /*15f80*/  IMAD.WIDE R58, R9, 0x4, R22 ;  /* 0x00000004093a7825 */ /* 0x020fc600078e0216 */
[----:B------:R-:W-:Y:S01]  /*15f90*/  LDGSTS.E [R2+0x25000], desc[UR34][R72.64], !P6 ;  /* 0x2500000048027fae */ /* 0x000fe2000f1a1022 */
[----:B---3--:R-:W-:-:S03]  /*15fa0*/  IMAD.WIDE R54, R9, 0x4, R26 ;  /* 0x0000000409367825 */ /* 0x008fc600078e021a */
[----:B------:R-:W-:Y:S01]  /*15fb0*/  LDGSTS.E [R2+0x25080], desc[UR34][R70.64], !P6 ;  /* 0x2508000046027fae */ /* 0x000fe2000f1a1022 */
[----:B-1----:R-:W-:-:S03]  /*15fc0*/  IMAD.WIDE R52, R9, 0x4, R10 ;  /* 0x0000000409347825 */ /* 0x002fc600078e020a */
[----:B------:R1:W-:Y:S01]  /*15fd0*/  STL.64 [R1+0x27d0], R46 ;  /* 0x0027d02e01007387 */ /* 0x0003e20000100a00 */
[----:B----4-:R-:W-:-:S03]  /*15fe0*/  IMAD.WIDE R50, R9, 0x4, R12 ;  /* 0x0000000409327825 */ /* 0x010fc600078e020c */
[----:B------:R-:W-:Y:S04]  /*15ff0*/  LDGSTS.E [R2+0x25100], desc[UR34][R52.64], !P6 ;  /* 0x2510000034027fae */ /* 0x000fe8000f1a1022 */
[----:B------:R-:W-:Y:S04]  /*16000*/  LDGSTS.E [R2+0x25180], desc[UR34][R50.64], !P6 ;  /* 0x2518000032027fae */ /* 0x000fe8000f1a1022 */
[----:B------:R-:W-:Y:S01]  /*16010*/  LDGSTS.E [R2+0x25200], desc[UR34][R66.64], !P6 ;  /* 0x2520000042027fae */ /* 0x000fe2000f1a1022 */
[----:B-1----:R-:W-:-:S03]  /*16020*/  IMAD.WIDE R46, R9, 0x4, R30 ;  /* 0x00000004092e7825 */ /* 0x002fc600078e021e */
[----:B------:R-:W-:Y:S04]  /*16030*/  LDGSTS.E [R2+0x25280], desc[UR34][R64.64], !P6 ;  /* 0x2528000040027fae */ /* 0x000fe8000f1a1022 */
[----:B------:R-:W-:Y:S04]  /*16040*/  LDGSTS.E [R2+0x25300], desc[UR34][R62.64], !P6 ;  /* 0x253000003e027fae */ /* 0x000fe8000f1a1022 */
[----:B------:R1:W-:Y:S04]  /*16050*/  STL.64 [R1+0x27c8], R44 ;  /* 0x0027c82c01007387 */ /* 0x0003e80000100a00 */
[----:B------:R-:W-:Y:S04]  /*16060*/  LDGSTS.E [R2+0x25380], desc[UR34][R60.64], !P6 ;  /* 0x253800003c027fae */ /* 0x000fe8000f1a1022 */
[----:B------:R3:W-:Y:S01]  /*16070*/  STL.64 [R1+0x27c0], R42 ;  /* 0x0027c02a01007387 */ /* 0x0007e20000100a00 */
[----:B-1----:R-:W-:-:S03]  /*16080*/  IMAD.WIDE R44, R9, 0x4, R32 ;  /* 0x00000004092c7825 */ /* 0x002fc600078e0220 */
[----:B------:R-:W-:Y:S04]  /*16090*/  LDGSTS.E [R2+0x25400], desc[UR34][R58.64], !P6 ;  /* 0x254000003a027fae */ /* 0x000fe8000f1a1022 */
[----:B------:R-:W-:Y:S01]  /*160a0*/  LDGSTS.E [R2+0x25480], desc[UR34][R56.64], !P6 ;  /* 0x2548000038027fae */ /* 0x000fe2000f1a1022 */
[----:B---3--:R-:W-:-:S03]  /*160b0*/  IMAD.WIDE R42, R9, 0x4, R34 ;  /* 0x00000004092a7825 */ /* 0x008fc600078e0222 */
[----:B------:R-:W-:Y:S01]  /*160c0*/  LDGSTS.E [R2+0x25500], desc[UR34][R54.64], !P6 ;  /* 0x2550000036027fae */ /* 0x000fe2000f1a1022 */
[----:B------:R-:W-:-:S03]  /*160d0*/  IMAD R9, R232, 0x4e, RZ ;  /* 0x0000004ee8097824 */ /* 0x000fc600078e02ff */
        /* <DEDUP_REMOVED lines=8> */
[----:B------:R1:W-:Y:S01]  /*16160*/  LDGSTS.E [R2+0x25780], desc[UR34][R40.64], !P6 ;  /* 0x2578000028027fae */ /* 0x0003e2000f1a1022 */
[----:B------:R-:W-:Y:S01]  /*16170*/  ISETP.GE.U32.AND P6, PT, R105, 0x7fffff32, PT ;  /* 0x7fffff326900780c */ /* 0x000fe20003fc6070 */
[----:B------:R-:W-:Y:S02]  /*16180*/  VIADD R105, R106, 0xffffffad ;  /* 0xffffffad6a697836 */ /* 0x000fe40000000000 */
[----:B------:R1:W-:Y:S01]  /*16190*/  STL.64 [R1+0x2c98], R40 ;  /* 0x002c982801007387 */ /* 0x0003e20000100a00 */
[----:B------:R-:W-:Y:S02]  /*161a0*/  VIADD R106, R108, 0xffffffa5 ;  /* 0xffffffa56c6a7836 */ /* 0x000fe40000000000 */
[----:B------:R-:W-:Y:S01]  /*161b0*/  VIADD R108, R109, 0xffffffa1 ;  /* 0xffffffa16d6c7836 */ /* 0x000fe20000000000 */
[----:B------:R3:W-:Y:S04]  /*161c0*/  STL.64 [R1+0x2c90], R48 ;  /* 0x002c903001007387 */ /* 0x0007e80000100a00 */
[----:B------:R4:W-:Y:S04]  /*161d0*/  STL.64 [R1+0x2c88], R60 ;  /* 0x002c883c01007387 */ /* 0x0009e80000100a00 */
[----:B------:R-:W-:Y:S01]  /*161e0*/  STL.64 [R1+0x2758], R66 ;  /* 0x0027584201007387 */ /* 0x000fe20000100a00 */
[----:B-1----:R-:W-:-:S03]  /*161f0*/  IMAD.WIDE R40, R9, 0x4, R36 ;  /* 0x0000000409287825 */ /* 0x002fc600078e0224 */
[----:B------:R-:W-:Y:S01]  /*16200*/  STL.64 [R1+0x2750], R64 ;  /* 0x0027504001007387 */ /* 0x000fe20000100a00 */
[----:B---3--:R-:W-:-:S03]  /*16210*/  IMAD.WIDE R48, R9, 0x4, R28 ;  /* 0x0000000409307825 */ /* 0x008fc600078e021c */
[----:B------:R1:W-:Y:S01]  /*16220*/  STL.64 [R1+0x2748], R62 ;  /* 0x0027483e01007387 */ /* 0x0003e20000100a00 */
[----:B----4-:R-:W-:-:S03]  /*16230*/  IMAD.WIDE R60, R9, 0x4, R16 ;  /* 0x00000004093c7825 */ /* 0x010fc600078e0210 */
[----:B------:R3:W-:Y:S04]  /*16240*/  STL.64 [R1+0x2740], R58 ;  /* 0x0027403a01007387 */ /* 0x0007e80000100a00 */
[----:B------:R4:W-:Y:S04]  /*16250*/  STL.64 [R1+0x2738], R56 ;  /* 0x0027383801007387 */ /* 0x0009e80000100a00 */
[----:B------:R5:W-:Y:S01]  /*16260*/  STL.64 [R1+0x2730], R54 ;  /* 0x0027303601007387 */ /* 0x000be20000100a00 */
[----:B-1----:R-:W-:-:S03]  /*16270*/  IMAD.WIDE R62, R9, 0x4, R14 ;  /* 0x00000004093e7825 */ /* 0x002fc600078e020e */
[----:B------:R1:W-:Y:S01]  /*16280*/  STL.64 [R1+0x2728], R46 ;  /* 0x0027282e01007387 */ /* 0x0003e20000100a00 */
[----:B---3--:R-:W-:-:S03]  /*16290*/  IMAD.WIDE R58, R9, 0x4, R18 ;  /* 0x00000004093a7825 */ /* 0x008fc600078e0212 */
[----:B------:R-:W-:Y:S01]  /*162a0*/  STL.64 [R1+0x7910], R72 ;  /* 0x0079104801007387 */ /* 0x000fe20000100a00 */
        /* <DEDUP_REMOVED lines=19> */
[----:B--2---:R-:W-:Y:S01]  /*163e0*/  LEA R9, R107, R104, 0x5 ;  /* 0x000000686b097211 */ /* 0x004fe200078e28ff */
[----:B------:R-:W-:Y:S02]  /*163f0*/  IMAD R104, R232, 0x52, RZ ;  /* 0x00000052e8687824 */ /* 0x000fe400078e02ff */
[----:B------:R-:W-:Y:S01]  /*16400*/  LDGSTS.E [R2+0x27380], desc[UR34][R56.64], !P6 ;  /* 0x2738000038027fae */ /* 0x000fe2000f1a1022 */
[----:B------:R-:W1:Y:S01]  /*16410*/  LDC R107, c[0x0][0x3ac] ;  /* 0x0000eb00ff6b7b82 */ /* 0x000e620000000800 */
[C---:B------:R-:W-:Y:S02]  /*16420*/  IMAD.WIDE R68, R104.reuse, 0x4, R240 ;  /* 0x0000000468447825 */ /* 0x040fe400078e02f0 */
[----:B------:R-:W-:Y:S02]  /*16430*/  LDGSTS.E [R2+0x27400], desc[UR34][R54.64], !P6 ;  /* 0x2740000036027fae */ /* 0x000fe4000f1a1022 */
[----:B------:R-:W-:-:S02]  /*16440*/  IMAD.WIDE R66, R104, 0x4, R242 ;  /* 0x0000000468427825 */ /* 0x000fc400078e02f2 */
[----:B------:R-:W-:Y:S02]  /*16450*/  LDGSTS.E [R2+0x27480], desc[UR34][R52.64], !P6 ;  /* 0x2748000034027fae */ /* 0x000fe4000f1a1022 */
[C---:B------:R-:W-:Y:S02]  /*16460*/  IMAD.WIDE R64, R104.reuse, 0x4, R10 ;  /* 0x0000000468407825 */ /* 0x040fe400078e020a */
[----:B------:R-:W-:Y:S02]  /*16470*/  LDGSTS.E [R2+0x27500], desc[UR34][R50.64], !P6 ;  /* 0x2750000032027fae */ /* 0x000fe4000f1a1022 */
[----:B------:R-:W-:Y:S02]  /*16480*/  IMAD.WIDE R70, R104, 0x4, R14 ;  /* 0x0000000468467825 */ /* 0x000fe400078e020e */
[----:B------:R2:W-:Y:S04]  /*16490*/  LDGSTS.E [R2+0x27580], desc[UR34][R48.64], !P6 ;  /* 0x2758000030027fae */ /* 0x0005e8000f1a1022 */
[----:B------:R-:W-:Y:S04]  /*164a0*/  STL.64 [R1+0x2cb8], R40 ;  /* 0x002cb82801007387 */ /* 0x000fe80000100a00 */
[----:B------:R-:W-:Y:S01]  /*164b0*/  LDGSTS.E [R2+0x27600], desc[UR34][R46.64], !P6 ;  /* 0x276000002e027fae */ /* 0x000fe2000f1a1022 */
[----:B-1----:R-:W-:-:S03]  /*164c0*/  IMAD R107, R107, 0x20, R9 ;  /* 0x000000206b6b7824 */ /* 0x002fc600078e0209 */
[----:B------:R2:W-:Y:S04]  /*164d0*/  STL.64 [R1+0x2cb0], R48 ;  /* 0x002cb03001007387 */ /* 0x0005e80000100a00 */
[----:B------:R-:W-:Y:S04]  /*164e0*/  LDGSTS.E [R2+0x27680], desc[UR34][R44.64], !P6 ;  /* 0x276800002c027fae */ /* 0x000fe8000f1a1022 */
[----:B------:R1:W-:Y:S04]  /*164f0*/  STL.64 [R1+0x2ca8], R56 ;  /* 0x002ca83801007387 */ /* 0x0003e80000100a00 */
[----:B------:R-:W-:Y:S01]  /*16500*/  LDGSTS.E [R2+0x27700], desc[UR34][R42.64], !P6 ;  /* 0x277000002a027fae */ /* 0x000fe2000f1a1022 */
[----:B--2---:R-:W-:-:S03]  /*16510*/  IMAD.WIDE R48, R104, 0x4, R28 ;  /* 0x0000000468307825 */ /* 0x004fc600078e021c */
[----:B------:R2:W-:Y:S04]  /*16520*/  STL.64 [R1+0x2428], R62 ;  /* 0x0024283e01007387 */ /* 0x0005e80000100a00 */
[----:B------:R3:W-:Y:S01]  /*16530*/  LDGSTS.E [R2+0x27780], desc[UR34][R40.64], !P6 ;  /* 0x2778000028027fae */ /* 0x0007e2000f1a1022 */
[----:B------:R-:W-:Y:S01]  /*16540*/  ISETP.GE.U32.AND P6, PT, R105, 0x7fffff2e, PT ;  /* 0x7fffff2e6900780c */ /* 0x000fe20003fc6070 */
[----:B-1----:R-:W-:Y:S02]  /*16550*/  IMAD.WIDE R56, R104, 0x4, R20 ;  /* 0x0000000468387825 */ /* 0x002fe400078e0214 */
[----:B------:R1:W-:Y:S02]  /*16560*/  STL.64 [R1+0x2420], R60 ;  /* 0x0024203c01007387 */ /* 0x0003e40000100a00 */
[----:B------:R-:W-:-:S02]  /*16570*/  IMAD R105, R232, 0x56, RZ ;  /* 0x00000056e8697824 */ /* 0x000fc400078e02ff */
        /* <DEDUP_REMOVED lines=8> */
[----:B------:R4:W-:Y:S01]  /*16600*/  STL.64 [R1+0x23f8], R46 ;  /* 0x0023f82e01007387 */ /* 0x0009e20000100a00 */
[----:B--2---:R-:W-:-:S03]  /*16610*/  IMAD.WIDE R54, R104, 0x4, R22 ;  /* 0x0000000468367825 */ /* 0x004fc600078e0216 */
[----:B------:R-:W-:Y:S01]  /*16620*/  STL.64 [R1+0x7930], R92 ;  /* 0x0079305c01007387 */ /* 0x000fe20000100a00 */
[----:B---3--:R-:W-:-:S03]  /*16630*/  IMAD.WIDE R52, R104, 0x4, R24 ;  /* 0x0000000468347825 */ /* 0x008fc600078e0218 */
[----:B------:R2:W-:Y:S01]  /*16640*/  STL.64 [R1+0x23f0], R44 ;  /* 0x0023f02c01007387 */ /* 0x0005e20000100a00 */
[----:B-1----:R-:W-:-:S03]  /*16650*/  IMAD.WIDE R50, R104, 0x4, R26 ;  /* 0x0000000468327825 */ /* 0x002fc600078e021a */
[----:B------:R1:W-:Y:S01]  /*16660*/  STL.64 [R1+0x23e8], R42 ;  /* 0x0023e82a01007387 */ /* 0x0003e20000100a00 */
[----:B----4-:R-:W-:-:S03]  /*16670*/  IMAD.WIDE R46, R104, 0x4, R30 ;  /* 0x00000004682e7825 */ /* 0x010fc600078e021e */
[----:B------:R-:W-:Y:S04]  /*16680*/  STL.64 [R1+0x7938], R90 ;  /* 0x0079385a01007387 */ /* 0x000fe80000100a00 */
[----:B------:R-:W-:Y:S01]  /*16690*/  STL.64 [R1+0x7940], R88 ;  /* 0x0079405801007387 */ /* 0x000fe20000100a00 */
[----:B--2---:R-:W-:-:S03]  /*166a0*/  IMAD.WIDE R44, R104, 0x4, R32 ;  /* 0x00000004682c7825 */ /* 0x004fc600078e0220 */
[----:B------:R-:W-:Y:S01]  /*166b0*/  STL.64 [R1+0x7948], R86 ;  /* 0x0079485601007387 */ /* 0x000fe20000100a00 */
[----:B-1----:R-:W-:-:S03]  /*166c0*/  IMAD.WIDE R42, R104, 0x4, R34 ;  /* 0x00000004682a7825 */ /* 0x002fc600078e0222 */
[----:B------:R-:W-:Y:S04]  /*166d0*/  STL.64 [R1+0x2cd0], R40 ;  /* 0x002cd02801007387 */ /* 0x000fe80000100a00 */
[----:B------:R-:W-:Y:S04]  /*166e0*/  STL.64 [R1+0x2cc8], R48 ;  /* 0x002cc83001007387 */ /* 0x000fe80000100a00 */
[----:B------:R-:W-:Y:S04]  /*166f0*/  LDGSTS.E [R2+0x29000], desc[UR34][R68.64], !P6 ;  /* 0x2900000044027fae */ /* 0x000fe8000f1a1022 */
[----:B------:R-:W-:Y:S04]  /*16700*/  STL.64 [R1+0x2cc0], R56 ;  /* 0x002cc03801007387 */ /* 0x000fe80000100a00 */
[----:B------:R-:W-:Y:S04]  /*16710*/  LDGSTS.E [R2+0x29080], desc[UR34][R66.64], !P6 ;  /* 0x2908000042027fae */ /* 0x000fe8000f1a1022 */
[----:B------:R1:W-:Y:S04]  /*16720*/  STL.64 [R1+0x2380], R70 ;  /* 0x0023804601007387 */ /* 0x0003e80000100a00 */
[----:B------:R-:W-:Y:S04]  /*16730*/  LDGSTS.E [R2+0x29100], desc[UR34][R64.64], !P6 ;  /* 0x2910000040027fae */ /* 0x000fe8000f1a1022 */
[----:B------:R2:W-:Y:S04]  /*16740*/  STL.64 [R1+0x2378], R60 ;  /* 0x0023783c01007387 */ /* 0x0005e80000100a00 */
[----:B------:R-:W-:Y:S04]  /*16750*/  LDGSTS.E [R2+0x29180], desc[UR34][R62.64], !P6 ;  /* 0x291800003e027fae */ /* 0x000fe8000f1a1022 */
[----:B------:R3:W-:Y:S04]  /*16760*/  STL.64 [R1+0x2370], R58 ;  /* 0x0023703a01007387 */ /* 0x0007e80000100a00 */
[----:B------:R1:W-:Y:S04]  /*16770*/  LDGSTS.E [R2+0x29200], desc[UR34][R70.64], !P6 ;  /* 0x2920000046027fae */ /* 0x0003e8000f1a1022 */
[----:B------:R4:W-:Y:S04]  /*16780*/  STL.64 [R1+0x2368], R54 ;  /* 0x0023683601007387 */ /* 0x0009e80000100a00 */
[----:B------:R2:W-:Y:S04]  /*16790*/  LDGSTS.E [R2+0x29280], desc[UR34][R60.64], !P6 ;  /* 0x292800003c027fae */ /* 0x0005e8000f1a1022 */
[----:B------:R-:W-:Y:S01]  /*167a0*/  STL.64 [R1+0x2360], R52 ;  /* 0x0023603401007387 */ /* 0x000fe20000100a00 */
[----:B-1----:R-:W-:-:S03]  /*167b0*/  IMAD.WIDE R70, R105, 0x4, R240 ;  /* 0x0000000469467825 */ /* 0x002fc600078e02f0 */
[----:B------:R3:W-:Y:S04]  /*167c0*/  LDGSTS.E [R2+0x29300], desc[UR34][R58.64], !P6 ;  /* 0x293000003a027fae */ /* 0x0007e8000f1a1022 */
[----:B------:R-:W-:Y:S01]  /*167d0*/  STL.64 [R1+0x2358], R50 ;  /* 0x0023583201007387 */ /* 0x000fe20000100a00 */
[----:B--2---:R-:W-:-:S03]  /*167e0*/  IMAD.WIDE R60, R105, 0x4, R16 ;  /* 0x00000004693c7825 */ /* 0x004fc600078e0210 */
[----:B------:R1:W-:Y:S04]  /*167f0*/  LDGSTS.E [R2+0x29380], desc[UR34][R56.64], !P6 ;  /* 0x2938000038027fae */ /* 0x0003e8000f1a1022 */
[----:B------:R-:W-:Y:S01]  /*16800*/  STL.64 [R1+0x2350], R46 ;  /* 0x0023502e01007387 */ /* 0x000fe20000100a00 */
[----:B---3--:R-:W-:-:S03]  /*16810*/  IMAD.WIDE R58, R105, 0x4, R18 ;  /* 0x00000004693a7825 */ /* 0x008fc600078e0212 */
[----:B------:R4:W-:Y:S04]  /*16820*/  LDGSTS.E [R2+0x29400], desc[UR34][R54.64], !P6 ;  /* 0x2940000036027fae */ /* 0x0009e8000f1a1022 */
[----:B------:R2:W-:Y:S01]  /*16830*/  STL.64 [R1+0x7950], R68 ;  /* 0x0079504401007387 */ /* 0x0005e20000100a00 */
[----:B-1----:R-:W-:-:S03]  /*16840*/  IMAD.WIDE R56, R105, 0x4, R20 ;  /* 0x0000000469387825 */ /* 0x002fc600078e0214 */
[----:B------:R1:W-:Y:S04]  /*16850*/  LDGSTS.E [R2+0x29480], desc[UR34][R52.64], !P6 ;  /* 0x2948000034027fae */ /* 0x0003e8000f1a1022 */
[----:B------:R-:W-:Y:S01]  /*16860*/  STL.64 [R1+0x2348], R44 ;  /* 0x0023482c01007387 */ /* 0x000fe20000100a00 */
[----:B----4-:R-:W-:-:S03]  /*16870*/  IMAD.WIDE R54, R105, 0x4, R22 ;  /* 0x0000000469367825 */ /* 0x010fc600078e0216 */
[----:B------:R3:W-:Y:S01]  /*16880*/  LDGSTS.E [R2+0x29500], desc[UR34][R50.64], !P6 ;  /* 0x2950000032027fae */ /* 0x0007e2000f1a1022 */
[----:B--2---:R-:W-:-:S03]  /*16890*/  IMAD.WIDE R68, R105, 0x4, R242 ;  /* 0x0000000469447825 */ /* 0x004fc600078e02f2 */
[----:B------:R-:W-:Y:S01]  /*168a0*/  STL.64 [R1+0x2340], R42 ;  /* 0x0023402a01007387 */ /* 0x000fe20000100a00 */
[----:B-1----:R-:W-:-:S03]  /*168b0*/  IMAD.WIDE R52, R105, 0x4, R24 ;  /* 0x0000000469347825 */ /* 0x002fc600078e0218 */
[----:B------:R1:W-:Y:S04]  /*168c0*/  LDGSTS.E [R2+0x29580], desc[UR34][R48.64], !P6 ;  /* 0x2958000030027fae */ /* 0x0003e8000f1a1022 */
[----:B------:R2:W-:Y:S01]  /*168d0*/  STL.64 [R1+0x7958], R66 ;  /* 0x0079584201007387 */ /* 0x0005e20000100a00 */
[----:B---3--:R-:W-:-:S03]  /*168e0*/  IMAD.WIDE R50, R105, 0x4, R26 ;  /* 0x0000000469327825 */ /* 0x008fc600078e021a */
[----:B------:R3:W-:Y:S04]  /*168f0*/  LDGSTS.E [R2+0x29600], desc[UR34][R46.64], !P6 ;  /* 0x296000002e027fae */ /* 0x0007e8000f1a1022 */
[----:B------:R4:W-:Y:S01]  /*16900*/  STL.64 [R1+0x7960], R64 ;  /* 0x0079604001007387 */ /* 0x0009e20000100a00 */
[----:B-1----:R-:W-:-:S03]  /*16910*/  IMAD.WIDE R48, R105, 0x4, R28 ;  /* 0x0000000469307825 */ /* 0x002fc600078e021c */
[----:B------:R1:W-:Y:S01]  /*16920*/  LDGSTS.E [R2+0x29680], desc[UR34][R44.64], !P6 ;  /* 0x296800002c027fae */ /* 0x0003e2000f1a1022 */
[----:B--2---:R-:W-:-:S03]  /*16930*/  IMAD.WIDE R66, R105, 0x4, R10 ;  /* 0x0000000469427825 */ /* 0x004fc600078e020a */
[----:B------:R2:W-:Y:S01]  /*16940*/  STL.64 [R1+0x7968], R62 ;  /* 0x0079683e01007387 */ /* 0x0005e20000100a00 */
[----:B---3--:R-:W-:-:S03]  /*16950*/  IMAD.WIDE R46, R105, 0x4, R30 ;  /* 0x00000004692e7825 */ /* 0x008fc600078e021e */
[----:B------:R3:W-:Y:S01]  /*16960*/  LDGSTS.E [R2+0x29700], desc[UR34][R42.64], !P6 ;  /* 0x297000002a027fae */ /* 0x0007e2000f1a1022 */
[----:B----4-:R-:W-:-:S03]  /*16970*/  IMAD.WIDE R64, R105, 0x4, R12 ;  /* 0x0000000469407825 */ /* 0x010fc600078e020c */
[----:B------:R4:W-:Y:S01]  /*16980*/  LDGSTS.E [R2+0x29780], desc[UR34][R40.64], !P6 ;  /* 0x2978000028027fae */ /* 0x0009e2000f1a1022 */
[----:B-1----:R-:W-:Y:S01]  /*16990*/  IMAD.WIDE R44, R105, 0x4, R32 ;  /* 0x00000004692c7825 */ /* 0x002fe200078e0220 */
[----:B------:R-:W-:Y:S02]  /*169a0*/  LEA R104, P6, R9, UR30, 0x2 ;  /* 0x0000001e09687c11 */ /* 0x000fe4000f8c10ff */
[----:B------:R-:W-:Y:S01]  /*169b0*/  LDGSTS.E [R2+0x2b000], desc[UR34][R70.64], !P2 ;  /* 0x2b00000046027fae */ /* 0x000fe2000d1a1022 */
[----:B--2---:R-:W-:-:S03]  /*169c0*/  IMAD.WIDE R62, R105, 0x4, R14 ;  /* 0x00000004693e7825 */ /* 0x004fc600078e020e */
[----:B------:R-:W-:Y:S01]  /*169d0*/  LDGSTS.E [R2+0x2b080], desc[UR34][R68.64], !P2 ;  /* 0x2b08000044027fae */ /* 0x000fe2000d1a1022 */
[----:B---3--:R-:W-:-:S03]  /*169e0*/  IMAD.WIDE R42, R105, 0x4, R34 ;  /* 0x00000004692a7825 */ /* 0x008fc600078e0222 */
[----:B------:R-:W-:Y:S01]  /*169f0*/  LDGSTS.E [R2+0x2b100], desc[UR34][R66.64], !P2 ;  /* 0x2b10000042027fae */ /* 0x000fe2000d1a1022 */
[----:B----4-:R-:W-:Y:S01]  /*16a00*/  IMAD.WIDE R40, R105, 0x4, R36 ;  /* 0x0000000469287825 */ /* 0x010fe200078e0224 */
[----:B------:R-:W-:Y:S01]  /*16a10*/  LEA.HI.X.SX32 R105, R9, UR31, 0x2, P6 ;  /* 0x0000001f09697c11 */ /* 0x000fe2000b0f16ff */
[----:B------:R-:W1:Y:S01]  /*16a20*/  LDCU.64 UR30, c[0x0][0x388] ;  /* 0x00007100ff1e77ac */ /* 0x000e620008000a00 */
[----:B------:R2:W-:Y:S01]  /*16a30*/  LDGSTS.E [R2+0x2b180], desc[UR34][R64.64], !P2 ;  /* 0x2b18000040027fae */ /* 0x0005e2000d1a1022 */
[----:B------:R-:W-:-:S03]  /*16a40*/  IMAD R9, R232, 0x5a, RZ ;  /* 0x0000005ae8097824 */ /* 0x000fc600078e02ff */
[----:B------:R-:W-:Y:S04]  /*16a50*/  LDGSTS.E [R2+0x2b200], desc[UR34][R62.64], !P2 ;  /* 0x2b2000003e027fae */ /* 0x000fe8000d1a1022 */
        /* <DEDUP_REMOVED lines=10> */
[----:B------:R3:W-:Y:S01]  /*16b00*/  LDGSTS.E [R2+0x2b780], desc[UR34][R40.64], !P2 ;  /* 0x2b78000028027fae */ /* 0x0007e2000d1a1022 */
[----:B------:R-:W-:-:S02]  /*16b10*/  ISETP.GE.U32.AND P2, PT, R106, 0x7fffff26, PT ;  /* 0x7fffff266a00780c */ /* 0x000fc40003f46070 */
[----:B-1----:R-:W-:Y:S01]  /*16b20*/  LEA R106, P6, R107, UR30, 0x2 ;  /* 0x0000001e6b6a7c11 */ /* 0x002fe2000f8c10ff */
[----:B------:R2:W-:Y:S04]  /*16b30*/  STL.64 [R1+0x8b0], R64 ;  /* 0x0008b04001007387 */ /* 0x0005e80000100a00 */
[----:B------:R1:W-:Y:S04]  /*16b40*/  STL.64 [R1+0x70], R70 ;  /* 0x0000704601007387 */ /* 0x0003e80000100a00 */
[----:B------:R4:W-:Y:S04]  /*16b50*/  STL.64 [R1+0x68], R68 ;  /* 0x0000684401007387 */ /* 0x0009e80000100a00 */
        /* <DEDUP_REMOVED lines=16> */
[----:B------:R-:W-:Y:S01]  /*16c60*/  LDGSTS.E [R2+0x2d080], desc[UR34][R68.64], !P2 ;  /* 0x2d08000044027fae */ /* 0x000fe2000d1a1022 */
[----:B---3--:R-:W-:-:S03]  /*16c70*/  IMAD.WIDE R60, R9, 0x4, R16 ;  /* 0x00000004093c7825 */ /* 0x008fc600078e0210 */
        /* <DEDUP_REMOVED lines=10> */
[----:B---3--:R-:W-:-:S03]  /*16d20*/  IMAD.WIDE R50, R9, 0x4, R26 ;  /* 0x0000000409327825 */ /* 0x008fc600078e021a */
[----:B------:R1:W-:Y:S04]  /*16d30*/  STL.64 [R1+0x22a8], R46 ;  /* 0x0022a82e01007387 */ /* 0x0003e80000100a00 */
[----:B------:R-:W-:Y:S04]  /*16d40*/  LDGSTS.E [R2+0x2d300], desc[UR34][R58.64], !P2 ;  /* 0x2d3000003a027fae */ /* 0x000fe8000d1a1022 */
[----:B------:R3:W-:Y:S01]  /*16d50*/  STL.64 [R1+0x22a0], R44 ;  /* 0x0022a02c01007387 */ /* 0x0007e20000100a00 */
[----:B-1----:R-:W-:-:S03]  /*16d60*/  IMAD.WIDE R46, R9, 0x4, R30 ;  /* 0x00000004092e7825 */ /* 0x002fc600078e021e */
[----:B------:R-:W-:Y:S04]  /*16d70*/  LDGSTS.E [R2+0x2d380], desc[UR34][R56.64], !P2 ;  /* 0x2d38000038027fae */ /* 0x000fe8000d1a1022 */
[----:B------:R1:W-:Y:S01]  /*16d80*/  STL.64 [R1+0x2298], R42 ;  /* 0x0022982a01007387 */ /* 0x0003e20000100a00 */
[----:B---3--:R-:W-:-:S03]  /*16d90*/  IMAD.WIDE R44, R9, 0x4, R32 ;  /* 0x00000004092c7825 */ /* 0x008fc600078e0220 */
[----:B------:R-:W-:Y:S04]  /*16da0*/  LDGSTS.E [R2+0x2d400], desc[UR34][R54.64], !P2 ;  /* 0x2d40000036027fae */ /* 0x000fe8000d1a1022 */
[----:B------:R-:W-:Y:S01]  /*16db0*/  LDGSTS.E [R2+0x2d480], desc[UR34][R52.64], !P2 ;  /* 0x2d48000034027fae */ /* 0x000fe2000d1a1022 */
[----:B-1----:R-:W-:-:S03]  /*16dc0*/  IMAD.WIDE R42, R9, 0x4, R34 ;  /* 0x00000004092a7825 */ /* 0x002fc600078e0222 */
[----:B------:R-:W-:Y:S01]  /*16dd0*/  LDGSTS.E [R2+0x2d500], desc[UR34][R50.64], !P2 ;  /* 0x2d50000032027fae */ /* 0x000fe2000d1a1022 */
[----:B------:R-:W-:Y:S02]  /*16de0*/  LEA R9, R110, R107, 0x5 ;  /* 0x0000006b6e097211 */ /* 0x000fe400078e28ff */
[----:B------:R-:W-:Y:S01]  /*16df0*/  LEA.HI.X.SX32 R107, R107, UR31, 0x2, P6 ;  /* 0x0000001f6b6b7c11 */ /* 0x000fe2000b0f16ff */
[----:B------:R1:W-:Y:S01]  /*16e00*/  LDGSTS.E [R2+0x2d580], desc[UR34][R48.64], !P2 ;  /* 0x2d58000030027fae */ /* 0x0003e2000d1a1022 */
[----:B------:R-:W3:Y:S01]  /*16e10*/  LDCU.64 UR30, c[0x0][0x388] ;  /* 0x00007100ff1e77ac */ /* 0x000ee20008000a00 */
[----:B------:R-:W-:Y:S01]  /*16e20*/  IMAD.WIDE R110, R112, 0x4, R12 ;  /* 0x00000004706e7825 */ /* 0x000fe200078e020c */
[----:B------:R-:W-:Y:S01]  /*16e30*/  ISETP.GE.U32.AND P6, PT, R113, 0x7fffff1a, PT ;  /* 0x7fffff1a7100780c */ /* 0x000fe20003fc6070 */
[----:B------:R4:W-:Y:S04]  /*16e40*/  LDGSTS.E [R2+0x2d600], desc[UR34][R46.64], !P2 ;  /* 0x2d6000002e027fae */ /* 0x0009e8000d1a1022 */
[----:B------:R5:W-:Y:S04]  /*16e50*/  LDGSTS.E [R2+0x2d680], desc[UR34][R44.64], !P2 ;  /* 0x2d6800002c027fae */ /* 0x000be8000d1a1022 */
[----:B------:R1:W-:Y:S04]  /*16e60*/  LDGSTS.E [R2+0x2d700], desc[UR34][R42.64], !P2 ;  /* 0x2d7000002a027fae */ /* 0x0003e8000d1a1022 */
[----:B------:R1:W-:Y:S01]  /*16e70*/  LDGSTS.E [R2+0x2d780], desc[UR34][R40.64], !P2 ;  /* 0x2d78000028027fae */ /* 0x0003e2000d1a1022 */
[----:B------:R-:W-:Y:S01]  /*16e80*/  ISETP.GE.U32.AND P2, PT, R108, 0x7fffff22, PT ;  /* 0x7fffff226c00780c */ /* 0x000fe20003f46070 */
[----:B------:R-:W-:-:S02]  /*16e90*/  IMAD.WIDE R108, R112, 0x4, R10 ;  /* 0x00000004706c7825 */ /* 0x000fc400078e020a */
[----:B------:R-:W-:Y:S04]  /*16ea0*/  STL.64 [R1+0x77a8], R104 ;  /* 0x0077a86801007387 */ /* 0x000fe80000100a00 */
[----:B------:R2:W-:Y:S04]  /*16eb0*/  STL.64 [R1+0x8b8], R64 ;  /* 0x0008b84001007387 */ /* 0x0005e80000100a00 */
[----:B------:R-:W-:Y:S04]  /*16ec0*/  STL.64 [R1+0x20], R70 ;  /* 0x0000204601007387 */ /* 0x000fe80000100a00 */
[----:B------:R-:W-:Y:S04]  /*16ed0*/  STL.64 [R1+0x18], R68 ;  /* 0x0000184401007387 */ /* 0x000fe80000100a00 */
[----:B------:R1:W-:Y:S01]  /*16ee0*/  STL.64 [R1+0x10], R66 ;  /* 0x0000104201007387 */ /* 0x0003e20000100a00 */
[----:B--2---:R-:W-:-:S03]  /*16ef0*/  IMAD.WIDE R64, R112, 0x4, R242 ;  /* 0x0000000470407825 */ /* 0x004fc600078e02f2 */
        /* <DEDUP_REMOVED lines=9> */
[----:B------:R-:W-:Y:S01]  /*16f90*/  LDGSTS.E [R2+0x2f000], desc[UR34][R66.64], !P2 ;  /* 0x2f00000042027fae */ /* 0x000fe2000d1a1022 */
[----:B--2---:R-:W-:-:S03]  /*16fa0*/  IMAD.WIDE R60, R112, 0x4, R16 ;  /* 0x00000004703c7825 */ /* 0x004fc600078e0210 */
        /* <DEDUP_REMOVED lines=23> */
[----:B------:R1:W-:Y:S01]  /*17120*/  LDGSTS.E [R2+0x2f500], desc[UR34][R50.64], !P2 ;  /* 0x2f50000032027fae */ /* 0x0003e2000d1a1022 */
[----:B--2---:R-:W-:-:S03]  /*17130*/  IMAD.WIDE R40, R112, 0x4, R36 ;  /* 0x0000000470287825 */ /* 0x004fc600078e0224 */
[----:B------:R2:W-:Y:S04]  /*17140*/  LDGSTS.E [R2+0x2f580], desc[UR34][R48.64], !P2 ;  /* 0x2f58000030027fae */ /* 0x0005e8000d1a1022 */
[----:B------:R1:W-:Y:S04]  /*17150*/  LDGSTS.E [R2+0x2f600], desc[UR34][R46.64], !P2 ;  /* 0x2f6000002e027fae */ /* 0x0003e8000d1a1022 */
[----:B------:R1:W-:Y:S04]  /*17160*/  LDGSTS.E [R2+0x2f680], desc[UR34][R44.64], !P2 ;  /* 0x2f6800002c027fae */ /* 0x0003e8000d1a1022 */
[----:B------:R1:W-:Y:S04]  /*17170*/  LDGSTS.E [R2+0x2f700], desc[UR34][R42.64], !P2 ;  /* 0x2f7000002a027fae */ /* 0x0003e8000d1a1022 */
[----:B------:R1:W-:Y:S01]  /*17180*/  LDGSTS.E [R2+0x2f780], desc[UR34][R40.64], !P2 ;  /* 0x2f78000028027fae */ /* 0x0003e2000d1a1022 */
[C---:B------:R-:W-:Y:S01]  /*17190*/  LEA R112, P2, R9.reuse, UR30, 0x2 ;  /* 0x0000001e09707c11 */ /* 0x040fe2000f8410ff */
[----:B------:R-:W1:Y:S02]  /*171a0*/  LDCU UR30, c[0x0][0x3b0] ;  /* 0x00007600ff1e77ac */ /* 0x000e640008000800 */
[----:B------:R-:W-:Y:S01]  /*171b0*/  STL.64 [R1+0x77b0], R106 ;  /* 0x0077b06a01007387 */ /* 0x000fe20000100a00 */
[----:B------:R-:W-:Y:S01]  /*171c0*/  LEA.HI.X.SX32 R113, R9, UR31, 0x2, P2 ;  /* 0x0000001f09717c11 */ /* 0x000fe200090f16ff */
[----:B------:R-:W-:Y:S01]  /*171d0*/  IMAD R9, R232, 0x62, RZ ;  /* 0x00000062e8097824 */ /* 0x000fe200078e02ff */
[----:B------:R-:W-:Y:S01]  /*171e0*/  ISETP.GE.U32.AND P2, PT, R114, 0x7fffff16, PT ;  /* 0x7fffff167200780c */ /* 0x000fe20003f46070 */
[----:B------:R-:W-:Y:S01]  /*171f0*/  STL.64 [R1+0x8c8], R64 ;  /* 0x0008c84001007387 */ /* 0x000fe20000100a00 */
[----:B------:R-:W1:Y:S01]  /*17200*/  LDCU UR31, c[0x0][0x3b0] ;  /* 0x00007600ff1f77ac */ /* 0x000e620008000800 */
[----:B------:R-:W-:-:S02]  /*17210*/  IMAD.WIDE R114, R9, 0x4, R240 ;  /* 0x0000000409727825 */ /* 0x000fc400078e02f0 */
[----:B------:R-:W-:Y:S02]  /*17220*/  STL.64 [R1+0x8c0], R66 ;  /* 0x0008c04201007387 */ /* 0x000fe40000100a00 */
[C---:B------:R-:W-:Y:S02]  /*17230*/  IMAD.WIDE R116, R9.reuse, 0x4, R242 ;  /* 0x0000000409747825 */ /* 0x040fe400078e02f2 */
[----:B------:R1:W-:Y:S02]  /*17240*/  STL.64 [R1+0x1e98], R62 ;  /* 0x001e983e01007387 */ /* 0x0003e40000100a00 */
[C---:B------:R-:W-:Y:S02]  /*17250*/  IMAD.WIDE R118, R9.reuse, 0x4, R10 ;  /* 0x0000000409767825 */ /* 0x040fe400078e020a */
[----:B------:R3:W-:Y:S02]  /*17260*/  STL.64 [R1+0x1e90], R60 ;  /* 0x001e903c01007387 */ /* 0x0007e40000100a00 */
[----:B------:R-:W-:-:S02]  /*17270*/  IMAD.WIDE R120, R9, 0x4, R12 ;  /* 0x0000000409787825 */ /* 0x000fc400078e020c */
[----:B------:R2:W-:Y:S02]  /*17280*/  STL.64 [R1+0x1e88], R58 ;  /* 0x001e883a01007387 */ /* 0x0005e40000100a00 */
[C---:B-1----:R-:W-:Y:S02]  /*17290*/  IMAD.WIDE R62, R9.reuse, 0x4, R14 ;  /* 0x00000004093e7825 */ /* 0x042fe400078e020e */
[----:B------:R-:W-:Y:S02]  /*172a0*/  LDGSTS.E [R2+0x31000], desc[UR34][R114.64], !P0 ;  /* 0x3100000072027fae */ /* 0x000fe4000c1a1022 */
[C---:B---3--:R-:W-:Y:S02]  /*172b0*/  IMAD.WIDE R60, R9.reuse, 0x4, R16 ;  /* 0x00000004093c7825 */ /* 0x048fe400078e0210 */
[----:B------:R4:W-:Y:S02]  /*172c0*/  STL.64 [R1+0x1e80], R56 ;  /* 0x001e803801007387 */ /* 0x0009e40000100a00 */
[----:B--2---:R-:W-:-:S02]  /*172d0*/  IMAD.WIDE R58, R9, 0x4, R18 ;  /* 0x00000004093a7825 */ /* 0x004fc400078e0212 */
[----:B------:R-:W-:Y:S04]  /*172e0*/  LDGSTS.E [R2+0x31080], desc[UR34][R116.64], !P0 ;  /* 0x3108000074027fae */ /* 0x000fe8000c1a1022 */
[----:B------:R5:W-:Y:S01]  /*172f0*/  STL.64 [R1+0x1e78], R54 ;  /* 0x001e783601007387 */ /* 0x000be20000100a00 */
[----:B----4-:R-:W-:-:S03]  /*17300*/  IMAD.WIDE R56, R9, 0x4, R20 ;  /* 0x0000000409387825 */ /* 0x010fc600078e0214 */
[----:B------:R-:W-:Y:S04]  /*17310*/  LDGSTS.E [R2+0x31100], desc[UR34][R118.64], !P0 ;  /* 0x3110000076027fae */ /* 0x000fe8000c1a1022 */
        /* <DEDUP_REMOVED lines=27> */
[----:B------:R1:W-:Y:S01]  /*174d0*/  LDGSTS.E [R2+0x31680], desc[UR34][R44.64], !P0 ;  /* 0x316800002c027fae */ /* 0x0003e2000c1a1022 */
[----:B------:R-:W-:-:S03]  /*174e0*/  IMAD.WIDE R124, R9, 0x4, R10 ;  /* 0x00000004097c7825 */ /* 0x000fc600078e020a */
[----:B------:R1:W-:Y:S01]  /*174f0*/  LDGSTS.E [R2+0x31700], desc[UR34][R42.64], !P0 ;  /* 0x317000002a027fae */ /* 0x0003e2000c1a1022 */
[----:B------:R-:W-:-:S03]  /*17500*/  IMAD.WIDE R126, R9, 0x4, R12 ;  /* 0x00000004097e7825 */ /* 0x000fc600078e020c */
[----:B------:R-:W-:Y:S04]  /*17510*/  STL.64 [R1+0x77d8], R108 ;  /* 0x0077d86c01007387 */ /* 0x000fe80000100a00 */
[----:B------:R1:W-:Y:S01]  /*17520*/  LDGSTS.E [R2+0x31780], desc[UR34][R40.64], !P0 ;  /* 0x3178000028027fae */ /* 0x0003e2000c1a1022 */
[----:B------:R-:W-:Y:S01]  /*17530*/  ISETP.GE.U32.AND P0, PT, R122, 0x7fffff12, PT ;  /* 0x7fffff127a00780c */ /* 0x000fe20003f06070 */
[C---:B------:R-:W-:Y:S02]  /*17540*/  IMAD.WIDE R122, R9.reuse, 0x4, R242 ;  /* 0x00000004097a7825 */ /* 0x040fe400078e02f2 */
        /* <DEDUP_REMOVED lines=28> */
[----:B------:R-:W-:Y:S04]  /*17710*/  STL.64 [R1+0x77d0], R114 ;  /* 0x0077d07201007387 */ /* 0x000fe80000100a00 */
[----:B------:R2:W-:Y:S01]  /*17720*/  LDGSTS.E [R2+0x33380], desc[UR34][R56.64], !P6 ;  /* 0x3338000038027fae */ /* 0x0005e2000f1a1022 */
[----:B-1----:R-:W-:-:S03]  /*17730*/  IMAD.WIDE R44, R9, 0x4, R32 ;  /* 0x00000004092c7825 */ /* 0x002fc600078e0220 */
[----:B------:R1:W-:Y:S04]  /*17740*/  STL.64 [R1+0x1de8], R42 ;  /* 0x001de82a01007387 */ /* 0x0003e80000100a00 */
        /* <DEDUP_REMOVED lines=20> */
[----:B------:R-:W-:Y:S04]  /*17890*/  STL.64 [R1+0x8d0], R64 ;  /* 0x0008d04001007387 */ /* 0x000fe80000100a00 */
[----:B------:R3:W-:Y:S04]  /*178a0*/  STL.64 [R1+0x1dd8], R62 ;  /* 0x001dd83e01007387 */ /* 0x0007e80000100a00 */
[----:B------:R4:W-:Y:S04]  /*178b0*/  STL.64 [R1+0x1dd0], R60 ;  /* 0x001dd03c01007387 */ /* 0x0009e80000100a00 */
[----:B------:R5:W-:Y:S01]  /*178c0*/  STL.64 [R1+0x1dc8], R58 ;  /* 0x001dc83a01007387 */ /* 0x000be20000100a00 */
[----:B---3--:R-:W-:-:S03]  /*178d0*/  IMAD.WIDE R62, R9, 0x4, R14 ;  /* 0x00000004093e7825 */ /* 0x008fc600078e020e */
[----:B------:R3:W-:Y:S01]  /*178e0*/  STL.64 [R1+0x1dc0], R56 ;  /* 0x001dc03801007387 */ /* 0x0007e20000100a00 */
[----:B----4-:R-:W-:-:S03]  /*178f0*/  IMAD.WIDE R60, R9, 0x4, R16 ;  /* 0x00000004093c7825 */ /* 0x010fc600078e0210 */
[----:B------:R-:W-:Y:S01]  /*17900*/  LDGSTS.E [R2+0x35000], desc[UR34][R128.64], !P2 ;  /* 0x3500000080027fae */ /* 0x000fe2000d1a1022 */
[----:B-----5:R-:W-:-:S03]  /*17910*/  IMAD.WIDE R58, R9, 0x4, R18 ;  /* 0x00000004093a7825 */ /* 0x020fc600078e0212 */
[----:B------:R4:W-:Y:S04]  /*17920*/  STL.64 [R1+0x1db8], R54 ;  /* 0x001db83601007387 */ /* 0x0009e80000100a00 */
[----:B------:R-:W-:Y:S01]  /*17930*/  LDGSTS.E [R2+0x35080], desc[UR34][R130.64], !P2 ;  /* 0x3508000082027fae */ /* 0x000fe2000d1a1022 */
[----:B---3--:R-:W-:-:S03]  /*17940*/  IMAD.WIDE R56, R9, 0x4, R20 ;  /* 0x0000000409387825 */ /* 0x008fc600078e0214 */
[----:B------:R1:W-:Y:S04]  /*17950*/  STL.64 [R1+0x1db0], R52 ;  /* 0x001db03401007387 */ /* 0x0003e80000100a00 */
[----:B------:R-:W-:Y:S01]  /*17960*/  LDGSTS.E [R2+0x35100], desc[UR34][R132.64], !P2 ;  /* 0x3510000084027fae */ /* 0x000fe2000d1a1022 */
[----:B----4-:R-:W-:-:S03]  /*17970*/  IMAD.WIDE R54, R9, 0x4, R22 ;  /* 0x0000000409367825 */ /* 0x010fc600078e0216 */
[----:B------:R3:W-:Y:S04]  /*17980*/  STL.64 [R1+0x1da8], R50 ;  /* 0x001da83201007387 */ /* 0x0007e80000100a00 */
[----:B------:R-:W-:Y:S01]  /*17990*/  LDGSTS.E [R2+0x35180], desc[UR34][R134.64], !P2 ;  /* 0x3518000086027fae */ /* 0x000fe2000d1a1022 */
[----:B-1----:R-:W-:-:S03]  /*179a0*/  IMAD.WIDE R52, R9, 0x4, R24 ;  /* 0x0000000409347825 */ /* 0x002fc600078e0218 */
        /* <DEDUP_REMOVED lines=14> */
[----:B---3--:R-:W-:-:S03]  /*17a90*/  IMAD.WIDE R42, R9, 0x4, R34 ;  /* 0x00000004092a7825 */ /* 0x008fc600078e0222 */
[----:B------:R3:W-:Y:S04]  /*17aa0*/  STL.64 [R1+0x1d80], R40 ;  /* 0x001d802801007387 */ /* 0x0007e80000100a00 */
[----:B------:R1:W-:Y:S04]  /*17ab0*/  LDGSTS.E [R2+0x35480], desc[UR34][R52.64], !P2 ;  /* 0x3548000034027fae */ /* 0x0003e8000d1a1022 */
[----:B------:R1:W-:Y:S01]  /*17ac0*/  LDGSTS.E [R2+0x35500], desc[UR34][R50.64], !P2 ;  /* 0x3550000032027fae */ /* 0x0003e2000d1a1022 */
[----:B---3--:R-:W-:-:S03]  /*17ad0*/  IMAD.WIDE R40, R9, 0x4, R36 ;  /* 0x0000000409287825 */ /* 0x008fc600078e0224 */
        /* <DEDUP_REMOVED lines=18> */
[----:B----4-:R-:W-:-:S03]  /*17c00*/  IMAD.WIDE R60, R9, 0x4, R16 ;  /* 0x00000004093c7825 */ /* 0x010fc600078e0210 */
        /* <DEDUP_REMOVED lines=25> */
[----:B------:R1:W-:Y:S01]  /*17da0*/  STL.64 [R1+0x1d20], R40 ;  /* 0x001d202801007387 */ /* 0x0003e20000100a00 */
[----:B---3--:R-:W-:-:S03]  /*17db0*/  IMAD.WIDE R42, R9, 0x4, R34 ;  /* 0x00000004092a7825 */ /* 0x008fc600078e0222 */
[----:B------:R3:W-:Y:S04]  /*17dc0*/  LDGSTS.E [R2+0x37480], desc[UR34][R52.64], !P0 ;  /* 0x3748000034027fae */ /* 0x0007e8000c1a1022 */
[----:B------:R2:W-:Y:S01]  /*17dd0*/  LDGSTS.E [R2+0x37500], desc[UR34][R50.64], !P0 ;  /* 0x3750000032027fae */ /* 0x0005e2000c1a1022 */
[----:B-1----:R-:W-:-:S03]  /*17de0*/  IMAD.WIDE R40, R9, 0x4, R36 ;  /* 0x0000000409287825 */ /* 0x002fc600078e0224 */
        /* <DEDUP_REMOVED lines=30> */
[----:B---3--:R-:W-:-:S03]  /*17fd0*/  IMAD.WIDE R52, R9, 0x4, R24 ;  /* 0x0000000409347825 */ /* 0x008fc600078e0218 */
        /* <DEDUP_REMOVED lines=75> */
[----:B------:R-:W-:Y:S01]  /*18490*/  STL.64 [R1+0x79f0], R146 ;  /* 0x0079f09201007387 */ /* 0x000fe20000100a00 */
[----:B------:R-:W-:-:S03]  /*184a0*/  IMAD.WIDE R166, R9, 0x4, R12 ;  /* 0x0000000409a67825 */ /* 0x000fc600078e020c */
[----:B------:R1:W-:Y:S04]  /*184b0*/  LDGSTS.E [R2+0x3b700], desc[UR34][R42.64], !P2 ;  /* 0x3b7000002a027fae */ /* 0x0003e8000d1a1022 */
[----:B------:R-:W-:Y:S04]  /*184c0*/  STL.64 [R1+0x79f8], R148 ;  /* 0x0079f89401007387 */ /* 0x000fe80000100a00 */
[----:B------:R1:W-:Y:S01]  /*184d0*/  LDGSTS.E [R2+0x3b780], desc[UR34][R40.64], !P2 ;  /* 0x3b78000028027fae */ /* 0x0003e2000d1a1022 */
[----:B------:R-:W-:Y:S01]  /*184e0*/  ISETP.GE.U32.AND P2, PT, R160, 0x7fffff7d, PT ;  /* 0x7fffff7da000780c */ /* 0x000fe20003f46070 */
[----:B------:R-:W-:-:S02]  /*184f0*/  IMAD.WIDE R160, R9, 0x4, R240 ;  /* 0x0000000409a07825 */ /* 0x000fc400078e02f0 */
[----:B------:R-:W-:Y:S04]  /*18500*/  STL.64 [R1+0x7a00], R150 ;  /* 0x007a009601007387 */ /* 0x000fe80000100a00 */
[----:B------:R1:W-:Y:S04]  /*18510*/  STL.64 [R1+0x1c58], R62 ;  /* 0x001c583e01007387 */ /* 0x0003e80000100a00 */
        /* <DEDUP_REMOVED lines=10> */
[----:B------:R3:W-:Y:S01]  /*185c0*/  STL.64 [R1+0x1c28], R50 ;  /* 0x001c283201007387 */ /* 0x0007e20000100a00 */
[----:B-1----:R-:W-:-:S03]  /*185d0*/  IMAD.WIDE R54, R9, 0x4, R22 ;  /* 0x0000000409367825 */ /* 0x002fc600078e0216 */
[----:B------:R-:W-:Y:S01]  /*185e0*/  LDGSTS.E [R2+0x3d080], desc[UR34][R162.64], !P0 ;  /* 0x3d080000a2027fae */ /* 0x000fe2000c1a1022 */
[----:B----4-:R-:W-:-:S03]  /*185f0*/  IMAD.WIDE R52, R9, 0x4, R24 ;  /* 0x0000000409347825 */ /* 0x010fc600078e0218 */
[----:B------:R2:W-:Y:S04]  /*18600*/  STL.64 [R1+0x1c20], R48 ;  /* 0x001c203001007387 */ /* 0x0005e80000100a00 */
[----:B------:R-:W-:Y:S01]  /*18610*/  LDGSTS.E [R2+0x3d100], desc[UR34][R164.64], !P0 ;  /* 0x3d100000a4027fae */ /* 0x000fe2000c1a1022 */
[----:B---3--:R-:W-:-:S03]  /*18620*/  IMAD.WIDE R50, R9, 0x4, R26 ;  /* 0x0000000409327825 */ /* 0x008fc600078e021a */
[----:B------:R1:W-:Y:S04]  /*18630*/  STL.64 [R1+0x1c18], R46 ;  /* 0x001c182e01007387 */ /* 0x0003e80000100a00 */
[----:B------:R-:W-:Y:S01]  /*18640*/  LDGSTS.E [R2+0x3d180], desc[UR34][R166.64], !P0 ;  /* 0x3d180000a6027fae */ /* 0x000fe2000c1a1022 */
        /* <DEDUP_REMOVED lines=9> */
[----:B------:R5:W-:Y:S04]  /*186e0*/  STL.64 [R1+0x1c00], R40 ;  /* 0x001c002801007387 */ /* 0x000be80000100a00 */
[----:B------:R1:W-:Y:S01]  /*186f0*/  LDGSTS.E [R2+0x3d380], desc[UR34][R56.64], !P0 ;  /* 0x3d38000038027fae */ /* 0x0003e2000c1a1022 */
[----:B--2---:R-:W-:-:S03]  /*18700*/  IMAD.WIDE R42, R9, 0x4, R34 ;  /* 0x00000004092a7825 */ /* 0x004fc600078e0222 */
[----:B------:R-:W-:Y:S04]  /*18710*/  STL.64 [R1+0x7a10], R154 ;  /* 0x007a109a01007387 */ /* 0x000fe80000100a00 */
[----:B------:R2:W-:Y:S01]  /*18720*/  LDGSTS.E [R2+0x3d400], desc[UR34][R54.64], !P0 ;  /* 0x3d40000036027fae */ /* 0x0005e2000c1a1022 */
[----:B-----5:R-:W-:-:S03]  /*18730*/  IMAD.WIDE R40, R9, 0x4, R36 ;  /* 0x0000000409287825 */ /* 0x020fc600078e0224 */
[----:B------:R-:W-:Y:S01]  /*18740*/  STL.64 [R1+0x7a18], R156 ;  /* 0x007a189c01007387 */ /* 0x000fe20000100a00 */
[----:B------:R-:W-:-:S03]  /*18750*/  IMAD R9, R232, 0x7e, RZ ;  /* 0x0000007ee8097824 */ /* 0x000fc600078e02ff */
[----:B------:R5:W-:Y:S01]  /*18760*/  LDGSTS.E [R2+0x3d480], desc[UR34][R52.64], !P0 ;  /* 0x3d48000034027fae */ /* 0x000be2000c1a1022 */
[----:B------:R-:W-:-:S03]  /*18770*/  IMAD.WIDE R170, R9, 0x4, R242 ;  /* 0x0000000409aa7825 */ /* 0x000fc600078e02f2 */
[----:B------:R-:W-:Y:S01]  /*18780*/  STL.64 [R1+0x7a20], R158 ;  /* 0x007a209e01007387 */ /* 0x000fe20000100a00 */
[----:B------:R-:W-:-:S03]  /*18790*/  IMAD.WIDE R172, R9, 0x4, R10 ;  /* 0x0000000409ac7825 */ /* 0x000fc600078e020a */
[----:B------:R1:W-:Y:S01]  /*187a0*/  LDGSTS.E [R2+0x3d500], desc[UR34][R50.64], !P0 ;  /* 0x3d50000032027fae */ /* 0x0003e2000c1a1022 */
[----:B------:R-:W-:-:S03]  /*187b0*/  IMAD.WIDE R174, R9, 0x4, R12 ;  /* 0x0000000409ae7825 */ /* 0x000fc600078e020c */
[----:B------:R3:W-:Y:S04]  /*187c0*/  STL.64 [R1+0x1bf8], R62 ;  /* 0x001bf83e01007387 */ /* 0x0007e80000100a00 */
        /* <DEDUP_REMOVED lines=13> */
[C---:B------:R-:W-:Y:S02]  /*188a0*/  IMAD.WIDE R168, R9.reuse, 0x4, R240 ;  /* 0x0000000409a87825 */ /* 0x040fe400078e02f0 */
[----:B------:R5:W-:Y:S02]  /*188b0*/  STL.64 [R1+0x1bd0], R52 ;  /* 0x001bd03401007387 */ /* 0x000be40000100a00 */
[----:B-1----:R-:W-:-:S02]  /*188c0*/  IMAD.WIDE R56, R9, 0x4, R20 ;  /* 0x0000000409387825 */ /* 0x002fc400078e0214 */
[----:B------:R1:W-:Y:S02]  /*188d0*/  STL.64 [R1+0x1bc8], R50 ;  /* 0x001bc83201007387 */ /* 0x0003e40000100a00 */
[C---:B--2---:R-:W-:Y:S02]  /*188e0*/  IMAD.WIDE R54, R9.reuse, 0x4, R22 ;  /* 0x0000000409367825 */ /* 0x044fe400078e0216 */
[----:B------:R2:W-:Y:S04]  /*188f0*/  STL.64 [R1+0x1bc0], R48 ;  /* 0x001bc03001007387 */ /* 0x0005e80000100a00 */
[----:B------:R3:W-:Y:S01]  /*18900*/  STL.64 [R1+0x1bb8], R46 ;  /* 0x001bb82e01007387 */ /* 0x0007e20000100a00 */
[----:B-----5:R-:W-:-:S03]  /*18910*/  IMAD.WIDE R52, R9, 0x4, R24 ;  /* 0x0000000409347825 */ /* 0x020fc600078e0218 */
[----:B------:R5:W-:Y:S01]  /*18920*/  STL.64 [R1+0x1bb0], R44 ;  /* 0x001bb02c01007387 */ /* 0x000be20000100a00 */
[----:B-1----:R-:W-:-:S03]  /*18930*/  IMAD.WIDE R50, R9, 0x4, R26 ;  /* 0x0000000409327825 */ /* 0x002fc600078e021a */
[----:B------:R-:W-:Y:S01]  /*18940*/  STL.64 [R1+0x7a28], R160 ;  /* 0x007a28a001007387 */ /* 0x000fe20000100a00 */
[----:B--2---:R-:W-:-:S03]  /*18950*/  IMAD.WIDE R48, R9, 0x4, R28 ;  /* 0x0000000409307825 */ /* 0x004fc600078e021c */
[----:B------:R1:W-:Y:S01]  /*18960*/  STL.64 [R1+0x1ba8], R42 ;  /* 0x001ba82a01007387 */ /* 0x0003e20000100a00 */
[----:B---3--:R-:W-:-:S03]  /*18970*/  IMAD.WIDE R46, R9, 0x4, R30 ;  /* 0x00000004092e7825 */ /* 0x008fc600078e021e */
[----:B------:R-:W-:Y:S01]  /*18980*/  LDGSTS.E [R2+0x3f000], desc[UR34][R168.64], !P6 ;  /* 0x3f000000a8027fae */ /* 0x000fe2000f1a1022 */
[----:B-----5:R-:W-:-:S03]  /*18990*/  IMAD.WIDE R44, R9, 0x4, R32 ;  /* 0x00000004092c7825 */ /* 0x020fc600078e0220 */
[----:B------:R4:W-:Y:S04]  /*189a0*/  STL.64 [R1+0x1ba0], R40 ;  /* 0x001ba02801007387 */ /* 0x0009e80000100a00 */
[----:B------:R-:W-:Y:S01]  /*189b0*/  LDGSTS.E [R2+0x3f080], desc[UR34][R170.64], !P6 ;  /* 0x3f080000aa027fae */ /* 0x000fe2000f1a1022 */
[----:B-1----:R-:W-:-:S03]  /*189c0*/  IMAD.WIDE R42, R9, 0x4, R34 ;  /* 0x00000004092a7825 */ /* 0x002fc600078e0222 */
[----:B------:R-:W-:Y:S04]  /*189d0*/  STL.64 [R1+0x7a30], R162 ;  /* 0x007a30a201007387 */ /* 0x000fe80000100a00 */
[----:B------:R-:W-:Y:S01]  /*189e0*/  LDGSTS.E [R2+0x3f100], desc[UR34][R172.64], !P6 ;  /* 0x3f100000ac027fae */ /* 0x000fe2000f1a1022 */
[----:B----4-:R-:W-:-:S03]  /*189f0*/  IMAD.WIDE R40, R9, 0x4, R36 ;  /* 0x0000000409287825 */ /* 0x010fc600078e0224 */
[----:B------:R-:W-:Y:S01]  /*18a00*/  STL.64 [R1+0x7a38], R164 ;  /* 0x007a38a401007387 */ /* 0x000fe20000100a00 */
[----:B------:R-:W-:-:S03]  /*18a10*/  IMAD R9, R232, 0x3, RZ ;  /* 0x00000003e8097824 */ /* 0x000fc600078e02ff */
[----:B------:R-:W-:Y:S01]  /*18a20*/  LDGSTS.E [R2+0x3f180], desc[UR34][R174.64], !P6 ;  /* 0x3f180000ae027fae */ /* 0x000fe2000f1a1022 */
[----:B------:R-:W-:-:S03]  /*18a30*/  IMAD.WIDE R70, R9, 0x4, R240 ;  /* 0x0000000409467825 */ /* 0x000fc600078e02f0 */
[----:B------:R-:W-:Y:S01]  /*18a40*/  STL.64 [R1+0x7a40], R166 ;  /* 0x007a40a601007387 */ /* 0x000fe20000100a00 */
[----:B------:R-:W-:-:S03]  /*18a50*/  IMAD.WIDE R68, R9, 0x4, R242 ;  /* 0x0000000409447825 */ /* 0x000fc600078e02f2 */
[----:B------:R1:W-:Y:S01]  /*18a60*/  LDGSTS.E [R2+0x3f200], desc[UR34][R62.64], !P6 ;  /* 0x3f2000003e027fae */ /* 0x0003e2000f1a1022 */
[----:B------:R-:W-:-:S03]  /*18a70*/  IMAD.WIDE R66, R9, 0x4, R10 ;  /* 0x0000000409427825 */ /* 0x000fc600078e020a */
[----:B------:R1:W-:Y:S01]  /*18a80*/  STL.64 [R1+0x1b98], R62 ;  /* 0x001b983e01007387 */ /* 0x0003e20000100a00 */
[----:B------:R-:W-:-:S03]  /*18a90*/  IMAD.WIDE R64, R9, 0x4, R12 ;  /* 0x0000000409407825 */ /* 0x000fc600078e020c */
        /* <DEDUP_REMOVED lines=28> */
[----:B------:R-:W-:Y:S04]  /*18c60*/  STL.64 [R1+0x7a48], R168 ;  /* 0x007a48a801007387 */ /* 0x000fe80000100a00 */
[----:B------:R3:W-:Y:S01]  /*18c70*/  LDGSTS.E [R2+0x3f780], desc[UR34][R40.64], !P6 ;  /* 0x3f78000028027fae */ /* 0x0007e2000f1a1022 */
[----:B-1----:R-:W-:Y:S01]  /*18c80*/  IMAD.WIDE R44, R9, 0x4, R32 ;  /* 0x00000004092c7825 */ /* 0x002fe200078e0220 */
[----:B------:R-:W-:Y:S02]  /*18c90*/  ISETP.GE.U32.AND P6, PT, R176, 0x7fffff75, PT ;  /* 0x7fffff75b000780c */ /* 0x000fe40003fc6070 */
[----:B------:R2:W-:Y:S01]  /*18ca0*/  STL.64 [R1+0x1b48], R42 ;  /* 0x001b482a01007387 */ /* 0x0005e20000100a00 */
[----:B------:R-:W-:Y:S02]  /*18cb0*/  VIADD R176, R177, 0xfffffff0 ;  /* 0xfffffff0b1b07836 */ /* 0x000fe40000000000 */
[----:B------:R-:W1:Y:S01]  /*18cc0*/  LDC R177, c[0x0][0x3a0] ;  /* 0x0000e800ffb17b82 */ /* 0x000e620000000800 */
[----:B------:R-:W-:Y:S04]  /*18cd0*/  LDGSTS.E [R0+0x1800], desc[UR34][R70.64], !P2 ;  /* 0x0180000046007fae */ /* 0x000fe8000d1a1022 */
[----:B------:R3:W-:Y:S04]  /*18ce0*/  STL.64 [R1+0x1b40], R40 ;  /* 0x001b402801007387 */ /* 0x0007e80000100a00 */
[----:B------:R4:W-:Y:S01]  /*18cf0*/  LDGSTS.E [R0+0x1880], desc[UR34][R68.64], !P2 ;  /* 0x0188000044007fae */ /* 0x0009e2000d1a1022 */
[----:B--2---:R-:W-:-:S03]  /*18d00*/  IMAD.WIDE R42, R9, 0x4, R34 ;  /* 0x00000004092a7825 */ /* 0x004fc600078e0222 */
[----:B------:R-:W-:Y:S04]  /*18d10*/  STL.64 [R1+0x7a50], R170 ;  /* 0x007a50aa01007387 */ /* 0x000fe80000100a00 */
[----:B------:R2:W-:Y:S01]  /*18d20*/  LDGSTS.E [R0+0x1900], desc[UR34][R66.64], !P2 ;  /* 0x0190000042007fae */ /* 0x0005e2000d1a1022 */
[----:B---3--:R-:W-:-:S03]  /*18d30*/  IMAD.WIDE R40, R9, 0x4, R36 ;  /* 0x0000000409287825 */ /* 0x008fc600078e0224 */
[----:B------:R-:W-:Y:S01]  /*18d40*/  STL.64 [R1+0x7a58], R172 ;  /* 0x007a58ac01007387 */ /* 0x000fe20000100a00 */
[----:B------:R-:W-:-:S03]  /*18d50*/  IMAD R9, R232, 0x7, RZ ;  /* 0x00000007e8097824 */ /* 0x000fc600078e02ff */
[----:B------:R3:W-:Y:S04]  /*18d60*/  LDGSTS.E [R0+0x1980], desc[UR34][R64.64], !P2 ;  /* 0x0198000040007fae */ /* 0x0007e8000d1a1022 */
[----:B------:R-:W-:Y:S04]  /*18d70*/  STL.64 [R1+0x7a60], R174 ;  /* 0x007a60ae01007387 */ /* 0x000fe80000100a00 */
[----:B------:R5:W-:Y:S04]  /*18d80*/  LDGSTS.E [R0+0x1a00], desc[UR34][R62.64], !P2 ;  /* 0x01a000003e007fae */ /* 0x000be8000d1a1022 */
[----:B------:R1:W-:Y:S04]  /*18d90*/  STL.64 [R1+0x77c8], R2 ;  /* 0x0077c80201007387 */ /* 0x0003e80000100a00 */
[----:B------:R2:W-:Y:S04]  /*18da0*/  LDGSTS.E [R0+0x1a80], desc[UR34][R60.64], !P2 ;  /* 0x01a800003c007fae */ /* 0x0005e8000d1a1022 */
[----:B------:R-:W-:Y:S04]  /*18db0*/  STL.64 [R1+0x4a0], R70 ;  /* 0x0004a04601007387 */ /* 0x000fe80000100a00 */
[----:B------:R2:W-:Y:S01]  /*18dc0*/  LDGSTS.E [R0+0x1b00], desc[UR34][R58.64], !P2 ;  /* 0x01b000003a007fae */ /* 0x0005e2000d1a1022 */
[----:B-1----:R-:W-:-:S03]  /*18dd0*/  IMAD.WIDE R2, R9, 0x4, R36 ;  /* 0x0000000409027825 */ /* 0x002fc600078e0224 */
[----:B------:R4:W-:Y:S04]  /*18de0*/  STL.64 [R1+0x498], R68 ;  /* 0x0004984401007387 */ /* 0x0009e80000100a00 */
[----:B------:R1:W-:Y:S04]  /*18df0*/  LDGSTS.E [R0+0x1b80], desc[UR34][R56.64], !P2 ;  /* 0x01b8000038007fae */ /* 0x0003e8000d1a1022 */
        /* <DEDUP_REMOVED lines=11> */
[----:B-----5:R-:W-:-:S03]  /*18eb0*/  IMAD.WIDE R62, R9, 0x4, R12 ;  /* 0x00000004093e7825 */ /* 0x020fc600078e020c */
        /* <DEDUP_REMOVED lines=8> */
[----:B-1----:R-:W-:-:S03]  /*18f40*/  IMAD.WIDE R56, R9, 0x4, R18 ;  /* 0x0000000409387825 */ /* 0x002fc600078e0212 */
[----:B------:R4:W-:Y:S04]  /*18f50*/  STL.64 [R1+0x458], R52 ;  /* 0x0004583401007387 */ /* 0x0009e80000100a00 */
[----:B------:R1:W-:Y:S01]  /*18f60*/  LDGSTS.E [R0+0x1f80], desc[UR34][R40.64], !P2 ;  /* 0x01f8000028007fae */ /* 0x0003e2000d1a1022 */
[C---:B-----5:R-:W-:Y:S01]  /*18f70*/  IMAD.WIDE R54, R9.reuse, 0x4, R20 ;  /* 0x0000000409367825 */ /* 0x060fe200078e0214 */
[----:B------:R-:W-:Y:S02]  /*18f80*/  ISETP.GE.U32.AND P2, PT, R176, 0x7fffff71, PT ;  /* 0x7fffff71b000780c */ /* 0x000fe40003f46070 */
[----:B------:R2:W-:Y:S01]  /*18f90*/  STL.64 [R1+0x450], R50 ;  /* 0x0004503201007387 */ /* 0x0005e20000100a00 */
[----:B------:R-:W-:Y:S02]  /*18fa0*/  VIADD R176, R178, 0xffffffec ;  /* 0xffffffecb2b07836 */ /* 0x000fe40000000000 */
[----:B------:R-:W5:Y:S01]  /*18fb0*/  LDC R178, c[0x0][0x3a0] ;  /* 0x0000e800ffb27b82 */ /* 0x000f620000000800 */
[----:B------:R-:W-:Y:S01]  /*18fc0*/  LDGSTS.E [R0+0x3800], desc[UR34][R68.64], !P0 ;  /* 0x0380000044007fae */ /* 0x000fe2000c1a1022 */
[----:B----4-:R-:W-:-:S03]  /*18fd0*/  IMAD.WIDE R52, R9, 0x4, R22 ;  /* 0x0000000409347825 */ /* 0x010fc600078e0216 */
[----:B------:R4:W-:Y:S04]  /*18fe0*/  STL.64 [R1+0x448], R48 ;  /* 0x0004483001007387 */ /* 0x0009e80000100a00 */
[----:B------:R-:W-:Y:S01]  /*18ff0*/  LDGSTS.E [R0+0x3880], desc[UR34][R66.64], !P0 ;  /* 0x0388000042007fae */ /* 0x000fe2000c1a1022 */
        /* <DEDUP_REMOVED lines=13> */
[----:B------:R-:W-:Y:S01]  /*190d0*/  STL.64 [R1+0x420], R68 ;  /* 0x0004204401007387 */ /* 0x000fe20000100a00 */
[----:B-1----:R-:W-:-:S03]  /*190e0*/  IMAD.WIDE R40, R9, 0x4, R34 ;  /* 0x0000000409287825 */ /* 0x002fc600078e0222 */
[----:B------:R1:W-:Y:S01]  /*190f0*/  LDGSTS.E [R0+0x3b00], desc[UR34][R56.64], !P0 ;  /* 0x03b0000038007fae */ /* 0x0003e2000c1a1022 */
[----:B------:R-:W-:-:S03]  /*19100*/  IMAD R9, R232, 0xb, RZ ;  /* 0x0000000be8097824 */ /* 0x000fc600078e02ff */
        /* <DEDUP_REMOVED lines=29> */
[----:B------:R-:W-:Y:S02]  /*192e0*/  VIADD R176, R177, 0xffffffe8 ;  /* 0xffffffe8b1b07836 */ /* 0x000fe40000000000 */
[----:B------:R-:W5:Y:S01]  /*192f0*/  LDC R177, c[0x0][0x3a0] ;  /* 0x0000e800ffb17b82 */ /* 0x000f620000000800 */
[----:B------:R3:W-:Y:S01]  /*19300*/  LDGSTS.E [R0+0x5800], desc[UR34][R64.64], !P6 ;  /* 0x0580000040007fae */ /* 0x0007e2000f1a1022 */
[----:B--2---:R-:W-:-:S03]  /*19310*/  IMAD.WIDE R50, R9, 0x4, R24 ;  /* 0x0000000409327825 */ /* 0x004fc600078e0218 */
[----:B------:R4:W-:Y:S04]  /*19320*/  STL.64 [R1+0x3c8], R46 ;  /* 0x0003c82e01007387 */ /* 0x0009e80000100a00 */
[----:B------:R-:W-:Y:S01]  /*19330*/  LDGSTS.E [R0+0x5880], desc[UR34][R174.64], !P6 ;  /* 0x05880000ae007fae */ /* 0x000fe2000f1a1022 */
[----:B-1----:R-:W-:-:S03]  /*19340*/  IMAD.WIDE R48, R9, 0x4, R26 ;  /* 0x0000000409307825 */ /* 0x002fc600078e021a */
[----:B------:R1:W-:Y:S04]  /*19350*/  STL.64 [R1+0x3c0], R44 ;  /* 0x0003c02c01007387 */ /* 0x0003e80000100a00 */
[----:B------:R-:W-:Y:S01]  /*19360*/  LDGSTS.E [R0+0x5900], desc[UR34][R172.64], !P6 ;  /* 0x05900000ac007fae */ /* 0x000fe2000f1a1022 */
        /* <DEDUP_REMOVED lines=10> */
[----:B------:R1:W-:Y:S01]  /*19410*/  STL.64 [R1+0x3a0], R64 ;  /* 0x0003a04001007387 */ /* 0x0003e20000100a00 */
[----:B---3--:R-:W-:-:S03]  /*19420*/  IMAD.WIDE R2, R9, 0x4, R36 ;  /* 0x0000000409027825 */ /* 0x008fc600078e0224 */
[----:B------:R3:W-:Y:S01]  /*19430*/  LDGSTS.E [R0+0x5b00], desc[UR34][R56.64], !P6 ;  /* 0x05b0000038007fae */ /* 0x0007e2000f1a1022 */
[----:B------:R-:W-:-:S03]  /*19440*/  IMAD R9, R232, 0xf, RZ ;  /* 0x0000000fe8097824 */ /* 0x000fc600078e02ff */
[----:B------:R2:W-:Y:S01]  /*19450*/  STL.64 [R1+0x388], R62 ;  /* 0x0003883e01007387 */ /* 0x0005e20000100a00 */
[----:B------:R-:W-:-:S03]  /*19460*/  IMAD.WIDE R68, R9, 0x4, R240 ;  /* 0x0000000409447825 */ /* 0x000fc600078e02f0 */
[----:B------:R3:W-:Y:S01]  /*19470*/  LDGSTS.E [R0+0x5b80], desc[UR34][R54.64], !P6 ;  /* 0x05b8000036007fae */ /* 0x0007e2000f1a1022 */
[----:B------:R-:W-:-:S03]  /*19480*/  IMAD.WIDE R66, R9, 0x4, R242 ;  /* 0x0000000409427825 */ /* 0x000fc600078e02f2 */
        /* <DEDUP_REMOVED lines=24> */
[C---:B----4-:R-:W-:Y:S01]  /*19610*/  IMAD.WIDE R48, R9.reuse, 0x4, R26 ;  /* 0x0000000409307825 */ /* 0x050fe200078e021a */
[----:B------:R-:W-:Y:S02]  /*19620*/  ISETP.GE.U32.AND P6, PT, R176, 0x7fffff69, PT ;  /* 0x7fffff69b000780c */ /* 0x000fe40003fc6070 */
[----:B------:R3:W-:Y:S01]  /*19630*/  STL.64 [R1+0x10a0], R44 ;  /* 0x0010a02c01007387 */ /* 0x0007e20000100a00 */
[----:B-----5:R-:W-:Y:S02]  /*19640*/  VIADD R176, R178, 0xffffffe4 ;  /* 0xffffffe4b2b07836 */ /* 0x020fe40000000000 */
[----:B------:R-:W4:Y:S01]  /*19650*/  LDC R178, c[0x0][0x3a0] ;  /* 0x0000e800ffb27b82 */ /* 0x000f220000000800 */
[----:B------:R-:W-:Y:S01]  /*19660*/  LDGSTS.E [R0+0x7800], desc[UR34][R68.64], !P2 ;  /* 0x0780000044007fae */ /* 0x000fe2000d1a1022 */
[----:B--2---:R-:W-:-:S03]  /*19670*/  IMAD.WIDE R46, R9, 0x4, R28 ;  /* 0x00000004092e7825 */ /* 0x004fc600078e021c */
[----:B------:R2:W-:Y:S04]  /*19680*/  STL.64 [R1+0x10a8], R42 ;  /* 0x0010a82a01007387 */ /* 0x0005e80000100a00 */
[----:B------:R-:W-:Y:S01]  /*19690*/  LDGSTS.E [R0+0x7880], desc[UR34][R66.64], !P2 ;  /* 0x0788000042007fae */ /* 0x000fe2000d1a1022 */
        /* <DEDUP_REMOVED lines=9> */
[----:B--2---:R-:W-:Y:S02]  /*19730*/  IMAD.MOV.U32 R174, RZ, RZ, R6 ;  /* 0x000000ffffae7224 */ /* 0x004fe400078e0006 */
[----:B------:R-:W-:Y:S01]  /*19740*/  IMAD.MOV.U32 R175, RZ, RZ, R7 ;  /* 0x000000ffffaf7224 */ /* 0x000fe200078e0007 */
[----:B------:R-:W-:Y:S01]  /*19750*/  STL.64 [R1+0x7af8], R172 ;  /* 0x007af8ac01007387 */ /* 0x000fe20000100a00 */
[----:B------:R-:W-:-:S03]  /*19760*/  IMAD.WIDE R6, R252, 0x4, R30 ;  /* 0x00000004fc067825 */ /* 0x000fc600078e021e */
[----:B------:R2:W-:Y:S01]  /*19770*/  LDGSTS.E [R0+0x7a80], desc[UR34][R58.64], !P2 ;  /* 0x07a800003a007fae */ /* 0x0005e2000d1a1022 */
[----:B-1----:R-:W-:-:S03]  /*19780*/  IMAD.WIDE R2, R9, 0x4, R36 ;  /* 0x0000000409027825 */ /* 0x002fc600078e0224 */
[----:B------:R-:W-:Y:S01]  /*19790*/  STL.64 [R1+0x380], R68 ;  /* 0x0003804401007387 */ /* 0x000fe20000100a00 */
[----:B------:R-:W-:-:S03]  /*197a0*/  IMAD R9, R232, 0x13, RZ ;  /* 0x00000013e8097824 */ /* 0x000fc600078e02ff */
[----:B------:R1:W-:Y:S01]  /*197b0*/  LDGSTS.E [R0+0x7b00], desc[UR34][R56.64], !P2 ;  /* 0x07b0000038007fae */ /* 0x0003e2000d1a1022 */
[----:B------:R-:W-:-:S03]  /*197c0*/  IMAD.WIDE R166, R9, 0x4, R10 ;  /* 0x0000000409a67825 */ /* 0x000fc600078e020a */
[----:B------:R-:W-:Y:S01]  /*197d0*/  STL.64 [R1+0x378], R66 ;  /* 0x0003784201007387 */ /* 0x000fe20000100a00 */
[----:B------:R-:W-:-:S03]  /*197e0*/  IMAD.WIDE R164, R9, 0x4, R12 ;  /* 0x0000000409a47825 */ /* 0x000fc600078e020c */
        /* <DEDUP_REMOVED lines=26> */
[----:B------:R-:W-:Y:S02]  /*19990*/  IADD3 R176, PT, PT, R177, -0x20, RZ ;  /* 0xffffffe0b1b07810 */ /* 0x000fe40007ffe0ff */
[----:B------:R-:W4:Y:S01]  /*199a0*/  LDC R177, c[0x0][0x3a0] ;  /* 0x0000e800ffb17b82 */ /* 0x000f220000000800 */
[----:B------:R3:W-:Y:S01]  /*199b0*/  LDGSTS.E [R0+0x9800], desc[UR34][R64.64], !P0 ;  /* 0x0980000040007fae */ /* 0x0007e2000c1a1022 */
[----:B--2---:R-:W-:-:S03]  /*199c0*/  IMAD.WIDE R50, R9, 0x4, R24 ;  /* 0x0000000409327825 */ /* 0x004fc600078e0218 */
[----:B------:R5:W-:Y:S04]  /*199d0*/  STL.64 [R1+0x1b00], R46 ;  /* 0x001b002e01007387 */ /* 0x000be80000100a00 */
[----:B------:R2:W-:Y:S01]  /*199e0*/  LDGSTS.E [R0+0x9880], desc[UR34][R62.64], !P0 ;  /* 0x098800003e007fae */ /* 0x0005e2000c1a1022 */
[----:B-1----:R-:W-:-:S03]  /*199f0*/  IMAD.WIDE R48, R9, 0x4, R26 ;  /* 0x0000000409307825 */ /* 0x002fc600078e021a */
[----:B------:R3:W-:Y:S04]  /*19a00*/  STL.64 [R1+0x1af8], R44 ;  /* 0x001af82c01007387 */ /* 0x0007e80000100a00 */
[----:B------:R-:W-:Y:S01]  /*19a10*/  LDGSTS.E [R0+0x9900], desc[UR34][R166.64], !P0 ;  /* 0x09900000a6007fae */ /* 0x000fe2000c1a1022 */
[----:B-----5:R-:W-:-:S03]  /*19a20*/  IMAD.WIDE R46, R9, 0x4, R28 ;  /* 0x00000004092e7825 */ /* 0x020fc600078e021c */
        /* <DEDUP_REMOVED lines=10> */
[----:B-1----:R-:W-:-:S03]  /*19ad0*/  IMAD.WIDE R2, R9, 0x4, R36 ;  /* 0x0000000409027825 */ /* 0x002fc600078e0224 */
[----:B------:R1:W-:Y:S01]  /*19ae0*/  LDGSTS.E [R0+0x9b00], desc[UR34][R56.64], !P0 ;  /* 0x09b0000038007fae */ /* 0x0003e2000c1a1022 */
[----:B------:R-:W-:-:S03]  /*19af0*/  IMAD R9, R232, 0x17, RZ ;  /* 0x00000017e8097824 */ /* 0x000fc600078e02ff */
[----:B------:R2:W-:Y:S01]  /*19b00*/  STL.64 [R1+0x358], R62 ;  /* 0x0003583e01007387 */ /* 0x0005e20000100a00 */
[----:B------:R-:W-:-:S03]  /*19b10*/  IMAD.WIDE R122, R9, 0x4, R240 ;  /* 0x00000004097a7825 */ /* 0x000fc600078e02f0 */
[----:B------:R1:W-:Y:S01]  /*19b20*/  LDGSTS.E [R0+0x9b80], desc[UR34][R54.64], !P0 ;  /* 0x09b8000036007fae */ /* 0x0003e2000c1a1022 */
[----:B------:R-:W-:-:S03]  /*19b30*/  IMAD.WIDE R66, R9, 0x4, R242 ;  /* 0x0000000409427825 */ /* 0x000fc600078e02f2 */
[----:B------:R5:W-:Y:S01]  /*19b40*/  STL.64 [R1+0x1ad8], R60 ;  /* 0x001ad83c01007387 */ /* 0x000be20000100a00 */
[----:B---3--:R-:W-:-:S03]  /*19b50*/  IMAD.WIDE R64, R9, 0x4, R10 ;  /* 0x0000000409407825 */ /* 0x008fc600078e020a */
[----:B------:R3:W-:Y:S01]  /*19b60*/  LDGSTS.E [R0+0x9c00], desc[UR34][R52.64], !P0 ;  /* 0x09c0000034007fae */ /* 0x0007e2000c1a1022 */
[----:B--2---:R-:W-:-:S03]  /*19b70*/  IMAD.WIDE R62, R9, 0x4, R12 ;  /* 0x00000004093e7825 */ /* 0x004fc600078e020c */
[----:B------:R2:W-:Y:S04]  /*19b80*/  STL.64 [R1+0x1ad0], R58 ;  /* 0x001ad03a01007387 */ /* 0x0005e80000100a00 */
[----:B------:R1:W-:Y:S01]  /*19b90*/  LDGSTS.E [R0+0x9c80], desc[UR34][R50.64], !P0 ;  /* 0x09c8000032007fae */ /* 0x0003e2000c1a1022 */
[----:B-----5:R-:W-:-:S03]  /*19ba0*/  IMAD.WIDE R60, R9, 0x4, R14 ;  /* 0x00000004093c7825 */ /* 0x020fc600078e020e */
        /* <DEDUP_REMOVED lines=17> */
[C---:B-----5:R-:W-:Y:S01]  /*19cc0*/  IMAD.WIDE R48, R9.reuse, 0x4, R26 ;  /* 0x0000000409307825 */ /* 0x060fe200078e021a */
[----:B------:R-:W-:Y:S02]  /*19cd0*/  ISETP.GE.U32.AND P0, PT, R176, 0x7fffff61, PT ;  /* 0x7fffff61b000780c */ /* 0x000fe40003f06070 */
[----:B------:R1:W-:Y:S01]  /*19ce0*/  STL.64 [R1+0x1a98], R44 ;  /* 0x001a982c01007387 */ /* 0x0003e20000100a00 */
[----:B----4-:R-:W-:Y:S02]  /*19cf0*/  VIADD R176, R178, 0xffffffdc ;  /* 0xffffffdcb2b07836 */ /* 0x010fe40000000000 */
[----:B------:R-:W4:Y:S01]  /*19d00*/  LDC R178, c[0x0][0x3a0] ;  /* 0x0000e800ffb27b82 */ /* 0x000f220000000800 */
        /* <DEDUP_REMOVED lines=13> */
[----:B--2---:R-:W-:-:S03]  /*19de0*/  IMAD.WIDE R2, R9, 0x4, R36 ;  /* 0x0000000409027825 */ /* 0x004fc600078e0224 */
        /* <DEDUP_REMOVED lines=36> */
[----:B------:R-:W3:Y:S01]  /*1a030*/  LDC R177, c[0x0][0x3a0] ;  /* 0x0000e800ffb17b82 */ /* 0x000ee20000000800 */
[----:B------:R-:W-:Y:S01]  /*1a040*/  LDGSTS.E [R0+0xd800], desc[UR34][R64.64], !P2 ;  /* 0x0d80000040007fae */ /* 0x000fe2000d1a1022 */
[----:B-----5:R-:W-:-:S03]  /*1a050*/  IMAD.WIDE R48, R9, 0x4, R26 ;  /* 0x0000000409307825 */ /* 0x020fc600078e021a */
[----:B------:R5:W-:Y:S04]  /*1a060*/  STL.64 [R1+0x1a38], R44 ;  /* 0x001a382c01007387 */ /* 0x000be80000100a00 */
[----:B------:R2:W-:Y:S01]  /*1a070*/  LDGSTS.E [R0+0xd880], desc[UR34][R62.64], !P2 ;  /* 0x0d8800003e007fae */ /* 0x0005e2000d1a1022 */
[----:B-1----:R-:W-:-:S03]  /*1a080*/  IMAD.WIDE R46, R9, 0x4, R28 ;  /* 0x00000004092e7825 */ /* 0x002fc600078e021c */
[----:B------:R1:W-:Y:S04]  /*1a090*/  STL.64 [R1+0x1a30], R42 ;  /* 0x001a302a01007387 */ /* 0x0003e80000100a00 */
[----:B------:R-:W-:Y:S01]  /*1a0a0*/  LDGSTS.E [R0+0xd900], desc[UR34][R168.64], !P2 ;  /* 0x0d900000a8007fae */ /* 0x000fe2000d1a1022 */
[----:B-----5:R-:W-:-:S03]  /*1a0b0*/  IMAD.WIDE R44, R9, 0x4, R30 ;  /* 0x00000004092c7825 */ /* 0x020fc600078e021e */
[----:B------:R-:W-:Y:S04]  /*1a0c0*/  STL.64 [R1+0x7ac8], R122 ;  /* 0x007ac87a01007387 */ /* 0x000fe80000100a00 */
[----:B------:R-:W-:Y:S01]  /*1a0d0*/  LDGSTS.E [R0+0xd980], desc[UR34][R128.64], !P2 ;  /* 0x0d98000080007fae */ /* 0x000fe2000d1a1022 */
[----:B-1----:R-:W-:-:S03]  /*1a0e0*/  IMAD.WIDE R42, R9, 0x4, R32 ;  /* 0x00000004092a7825 */ /* 0x002fc600078e0220 */
[----:B------:R2:W-:Y:S04]  /*1a0f0*/  STL.64 [R1+0x1a28], R40 ;  /* 0x001a282801007387 */ /* 0x0005e80000100a00 */
[----:B------:R1:W-:Y:S04]  /*1a100*/  LDGSTS.E [R0+0xda00], desc[UR34][R60.64], !P2 ;  /* 0x0da000003c007fae */ /* 0x0003e8000d1a1022 */
[----:B------:R3:W-:Y:S04]  /*1a110*/  STL.64 [R1+0x1a20], R2 ;  /* 0x001a200201007387 */ /* 0x0007e80000100a00 */
[----:B------:R5:W-:Y:S01]  /*1a120*/  LDGSTS.E [R0+0xda80], desc[UR34][R58.64], !P2 ;  /* 0x0da800003a007fae */ /* 0x000be2000d1a1022 */
[----:B--2---:R-:W-:-:S03]  /*1a130*/  IMAD.WIDE R40, R9, 0x4, R34 ;  /* 0x0000000409287825 */ /* 0x004fc600078e0222 */
[----:B------:R-:W-:Y:S01]  /*1a140*/  STL.64 [R1+0x320], R64 ;  /* 0x0003204001007387 */ /* 0x000fe20000100a00 */
        /* <DEDUP_REMOVED lines=8> */
[----:B------:R-:W-:-:S03]  /*1a1d0*/  IMAD.WIDE R148, R9, 0x4, R10 ;  /* 0x0000000409947825 */ /* 0x000fc600078e020a */
[----:B------:R2:W-:Y:S01]  /*1a1e0*/  LDGSTS.E [R0+0xdc00], desc[UR34][R52.64], !P2 ;  /* 0x0dc0000034007fae */ /* 0x0005e2000d1a1022 */
[----:B---3--:R-:W-:-:S03]  /*1a1f0*/  IMAD.WIDE R62, R9, 0x4, R12 ;  /* 0x00000004093e7825 */ /* 0x008fc600078e020c */
        /* <DEDUP_REMOVED lines=20> */
[C---:B-1----:R-:W-:Y:S01]  /*1a340*/  IMAD.WIDE R48, R9.reuse, 0x4, R26 ;  /* 0x0000000409307825 */ /* 0x042fe200078e021a */
[----:B------:R-:W-:Y:S02]  /*1a350*/  ISETP.GE.U32.AND P2, PT, R176, 0x7fffff59, PT ;  /* 0x7fffff59b000780c */ /* 0x000fe40003f46070 */
[----:B------:R1:W-:Y:S01]  /*1a360*/  STL.64 [R1+0x19d8], R44 ;  /* 0x0019d82c01007387 */ /* 0x0003e20000100a00 */
[----:B----4-:R-:W-:Y:S02]  /*1a370*/  VIADD R176, R178, 0xffffffd4 ;  /* 0xffffffd4b2b07836 */ /* 0x010fe40000000000 */
[----:B------:R-:W4:Y:S01]  /*1a380*/  LDC R178, c[0x0][0x3a0] ;  /* 0x0000e800ffb27b82 */ /* 0x000f220000000800 */
[----:B------:R-:W-:Y:S01]  /*1a390*/  LDGSTS.E [R0+0xf800], desc[UR34][R162.64], !P0 ;  /* 0x0f800000a2007fae */ /* 0x000fe2000c1a1022 */
[----:B---3--:R-:W-:-:S03]  /*1a3a0*/  IMAD.WIDE R46, R9, 0x4, R28 ;  /* 0x00000004092e7825 */ /* 0x008fc600078e021c */
[----:B------:R5:W-:Y:S04]  /*1a3b0*/  STL.64 [R1+0x19d0], R42 ;  /* 0x0019d02a01007387 */ /* 0x000be80000100a00 */
[----:B------:R-:W-:Y:S01]  /*1a3c0*/  LDGSTS.E [R0+0xf880], desc[UR34][R160.64], !P0 ;  /* 0x0f880000a0007fae */ /* 0x000fe2000c1a1022 */
[----:B-1----:R-:W-:-:S03]  /*1a3d0*/  IMAD.WIDE R44, R9, 0x4, R30 ;  /* 0x00000004092c7825 */ /* 0x002fc600078e021e */
[----:B------:R2:W-:Y:S04]  /*1a3e0*/  STL.64 [R1+0x19c8], R40 ;  /* 0x0019c82801007387 */ /* 0x0005e80000100a00 */
[----:B------:R-:W-:Y:S01]  /*1a3f0*/  LDGSTS.E [R0+0xf900], desc[UR34][R148.64], !P0 ;  /* 0x0f90000094007fae */ /* 0x000fe2000c1a1022 */
[----:B-----5:R-:W-:-:S03]  /*1a400*/  IMAD.WIDE R42, R9, 0x4, R32 ;  /* 0x00000004092a7825 */ /* 0x020fc600078e0220 */
[----:B------:R1:W-:Y:S04]  /*1a410*/  STL.64 [R1+0x19c0], R2 ;  /* 0x0019c00201007387 */ /* 0x0003e80000100a00 */
[----:B------:R3:W-:Y:S01]  /*1a420*/  LDGSTS.E [R0+0xf980], desc[UR34][R62.64], !P0 ;  /* 0x0f9800003e007fae */ /* 0x0007e2000c1a1022 */
[----:B--2---:R-:W-:-:S03]  /*1a430*/  IMAD.WIDE R40, R9, 0x4, R34 ;  /* 0x0000000409287825 */ /* 0x004fc600078e0222 */
[----:B------:R-:W-:Y:S04]  /*1a440*/  STL.64 [R1+0x7aa8], R168 ;  /* 0x007aa8a801007387 */ /* 0x000fe80000100a00 */
[----:B------:R2:W-:Y:S01]  /*1a450*/  LDGSTS.E [R0+0xfa00], desc[UR34][R60.64], !P0 ;  /* 0x0fa000003c007fae */ /* 0x0005e2000c1a1022 */
[----:B-1----:R-:W-:-:S03]  /*1a460*/  IMAD.WIDE R2, R9, 0x4, R36 ;  /* 0x0000000409027825 */ /* 0x002fc600078e0224 */
[----:B------:R-:W-:Y:S01]  /*1a470*/  STL.64 [R1+0x7ab0], R128 ;  /* 0x007ab08001007387 */ /* 0x000fe20000100a00 */
[----:B------:R-:W-:-:S03]  /*1a480*/  IMAD R9, R232, 0x23, RZ ;  /* 0x00000023e8097824 */ /* 0x000fc600078e02ff */
[----:B------:R1:W-:Y:S01]  /*1a490*/  LDGSTS.E [R0+0xfa80], desc[UR34][R58.64], !P0 ;  /* 0x0fa800003a007fae */ /* 0x0003e2000c1a1022 */
[----:B------:R-:W-:-:S03]  /*1a4a0*/  IMAD.WIDE R144, R9, 0x4, R242 ;  /* 0x0000000409907825 */ /* 0x000fc600078e02f2 */
[----:B------:R3:W-:Y:S01]  /*1a4b0*/  STL.64 [R1+0x2e8], R62 ;  /* 0x0002e83e01007387 */ /* 0x0007e20000100a00 */
[----:B------:R-:W-:-:S03]  /*1a4c0*/  IMAD.WIDE R130, R9, 0x4, R10 ;  /* 0x0000000409827825 */ /* 0x000fc600078e020a */
[----:B------:R5:W-:Y:S01]  /*1a4d0*/  LDGSTS.E [R0+0xfb00], desc[UR34][R56.64], !P0 ;  /* 0x0fb0000038007fae */ /* 0x000be2000c1a1022 */
[----:B------:R-:W-:-:S03]  /*1a4e0*/  IMAD.WIDE R170, R9, 0x4, R12 ;  /* 0x0000000409aa7825 */ /* 0x000fc600078e020c */
        /* <DEDUP_REMOVED lines=26> */
[----:B-----5:R-:W-:Y:S01]  /*1a690*/  IMAD.WIDE R46, R9, 0x4, R28 ;  /* 0x00000004092e7825 */ /* 0x020fe200078e021c */
[----:B------:R-:W-:Y:S02]  /*1a6a0*/  ISETP.GE.U32.AND P0, PT, R176, 0x7fffff55, PT ;  /* 0x7fffff55b000780c */ /* 0x000fe40003f06070 */
[----:B------:R5:W-:Y:S01]  /*1a6b0*/  STL.64 [R1+0x1970], R42 ;  /* 0x0019702a01007387 */ /* 0x000be20000100a00 */
[----:B------:R-:W-:Y:S02]  /*1a6c0*/  IADD3 R176, PT, PT, R177, -0x30, RZ ;  /* 0xffffffd0b1b07810 */ /* 0x000fe40007ffe0ff */
[----:B------:R-:W4:Y:S01]  /*1a6d0*/  LDC R177, c[0x0][0x3a0] ;  /* 0x0000e800ffb17b82 */ /* 0x000f220000000800 */
[----:B------:R2:W-:Y:S01]  /*1a6e0*/  LDGSTS.E [R0+0x11800], desc[UR34][R62.64], !P6 ;  /* 0x118000003e007fae */ /* 0x0005e2000f1a1022 */
[----:B-1----:R-:W-:-:S03]  /*1a6f0*/  IMAD.WIDE R44, R9, 0x4, R30 ;  /* 0x00000004092c7825 */ /* 0x002fc600078e021e */
[----:B------:R-:W-:Y:S04]  /*1a700*/  STL.64 [R1+0x7a98], R162 ;  /* 0x007a98a201007387 */ /* 0x000fe80000100a00 */
[----:B------:R-:W-:Y:S01]  /*1a710*/  LDGSTS.E [R0+0x11880], desc[UR34][R144.64], !P6 ;  /* 0x1188000090007fae */ /* 0x000fe2000f1a1022 */
[----:B-----5:R-:W-:-:S03]  /*1a720*/  IMAD.WIDE R42, R9, 0x4, R32 ;  /* 0x00000004092a7825 */ /* 0x020fc600078e0220 */
[----:B------:R2:W-:Y:S04]  /*1a730*/  STL.64 [R1+0x1968], R40 ;  /* 0x0019682801007387 */ /* 0x0005e80000100a00 */
[----:B------:R-:W-:Y:S04]  /*1a740*/  LDGSTS.E [R0+0x11900], desc[UR34][R130.64], !P6 ;  /* 0x1190000082007fae */ /* 0x000fe8000f1a1022 */
[----:B------:R3:W-:Y:S04]  /*1a750*/  STL.64 [R1+0x1960], R2 ;  /* 0x0019600201007387 */ /* 0x0007e80000100a00 */
[----:B------:R-:W-:Y:S01]  /*1a760*/  LDGSTS.E [R0+0x11980], desc[UR34][R170.64], !P6 ;  /* 0x11980000aa007fae */ /* 0x000fe2000f1a1022 */
[----:B--2---:R-:W-:-:S03]  /*1a770*/  IMAD.WIDE R40, R9, 0x4, R34 ;  /* 0x0000000409287825 */ /* 0x004fc600078e0222 */
[----:B------:R-:W-:Y:S04]  /*1a780*/  STL.64 [R1+0x7aa0], R160 ;  /* 0x007aa0a001007387 */ /* 0x000fe80000100a00 */
[----:B------:R1:W-:Y:S01]  /*1a790*/  LDGSTS.E [R0+0x11a00], desc[UR34][R60.64], !P6 ;  /* 0x11a000003c007fae */ /* 0x0003e2000f1a1022 */
[----:B---3--:R-:W-:-:S03]  /*1a7a0*/  IMAD.WIDE R2, R9, 0x4, R36 ;  /* 0x0000000409027825 */ /* 0x008fc600078e0224 */
        /* <DEDUP_REMOVED lines=43> */
[----:B-----5:R-:W-:-:S03]  /*1aa60*/  IMAD.WIDE R42, R9, 0x4, R32 ;  /* 0x00000004092a7825 */ /* 0x020fc600078e0220 */
[----:B------:R-:W-:Y:S04]  /*1aa70*/  STL.64 [R1+0x7a78], R144 ;  /* 0x007a789001007387 */ /* 0x000fe80000100a00 */
[----:B------:R-:W-:Y:S01]  /*1aa80*/  LDGSTS.E [R0+0x13900], desc[UR34][R152.64], !P2 ;  /* 0x1390000098007fae */ /* 0x000fe2000d1a1022 */
[----:B-1----:R-:W-:-:S03]  /*1aa90*/  IMAD.WIDE R40, R9, 0x4, R34 ;  /* 0x0000000409287825 */ /* 0x002fc600078e0222 */
[----:B------:R3:W-:Y:S04]  /*1aaa0*/  STL.64 [R1+0x1900], R2 ;  /* 0x0019000201007387 */ /* 0x0007e80000100a00 */
[----:B------:R-:W-:Y:S04]  /*1aab0*/  LDGSTS.E [R0+0x13980], desc[UR34][R150.64], !P2 ;  /* 0x1398000096007fae */ /* 0x000fe8000d1a1022 */
        /* <DEDUP_REMOVED lines=37> */
[----:B-1----:R-:W-:Y:S01]  /*1ad10*/  IMAD.WIDE R44, R9, 0x4, R30 ;  /* 0x00000004092c7825 */ /* 0x002fe200078e021e */
[----:B------:R-:W-:Y:S02]  /*1ad20*/  ISETP.GE.U32.AND P2, PT, R176, 0x7fffff4d, PT ;  /* 0x7fffff4db000780c */ /* 0x000fe40003f46070 */
[----:B------:R-:W-:Y:S01]  /*1ad30*/  STL.64 [R1+0x7a68], R246 ;  /* 0x007a68f601007387 */ /* 0x000fe20000100a00 */
[----:B------:R-:W-:Y:S02]  /*1ad40*/  VIADD R176, R177, 0xffffffc8 ;  /* 0xffffffc8b1b07836 */ /* 0x000fe40000000000 */
[----:B------:R-:W1:Y:S01]  /*1ad50*/  LDC R177, c[0x0][0x3a0] ;  /* 0x0000e800ffb17b82 */ /* 0x000e620000000800 */
[----:B------:R-:W-:Y:S01]  /*1ad60*/  LDGSTS.E [R0+0x15800], desc[UR34][R154.64], !P0 ;  /* 0x158000009a007fae */ /* 0x000fe2000c1a1022 */
[----:B--2---:R-:W-:-:S03]  /*1ad70*/  IMAD.WIDE R42, R9, 0x4, R32 ;  /* 0x00000004092a7825 */ /* 0x004fc600078e0220 */
[----:B------:R3:W-:Y:S04]  /*1ad80*/  STL.64 [R1+0x18a8], R40 ;  /* 0x0018a82801007387 */ /* 0x0007e80000100a00 */
[----:B------:R-:W-:Y:S04]  /*1ad90*/  LDGSTS.E [R0+0x15880], desc[UR34][R132.64], !P0 ;  /* 0x1588000084007fae */ /* 0x000fe8000c1a1022 */
[----:B------:R5:W-:Y:S04]  /*1ada0*/  STL.64 [R1+0x18a0], R2 ;  /* 0x0018a00201007387 */ /* 0x000be80000100a00 */
[----:B------:R-:W-:Y:S01]  /*1adb0*/  LDGSTS.E [R0+0x15900], desc[UR34][R92.64], !P0 ;  /* 0x159000005c007fae */ /* 0x000fe2000c1a1022 */
[----:B---3--:R-:W-:-:S03]  /*1adc0*/  IMAD.WIDE R40, R9, 0x4, R34 ;  /* 0x0000000409287825 */ /* 0x008fc600078e0222 */
[----:B------:R2:W-:Y:S04]  /*1add0*/  STL.64 [R1+0x7a70], R52 ;  /* 0x007a703401007387 */ /* 0x0005e80000100a00 */
[----:B------:R-:W-:Y:S01]  /*1ade0*/  LDGSTS.E [R0+0x15980], desc[UR34][R50.64], !P0 ;  /* 0x1598000032007fae */ /* 0x000fe2000c1a1022 */
[----:B-----5:R-:W-:-:S03]  /*1adf0*/  IMAD.WIDE R2, R9, 0x4, R36 ;  /* 0x0000000409027825 */ /* 0x020fc600078e0224 */
[----:B------:R3:W-:Y:S01]  /*1ae00*/  LDGSTS.E [R0+0x15a00], desc[UR34][R62.64], !P0 ;  /* 0x15a000003e007fae */ /* 0x0007e2000c1a1022 */
[----:B--2---:R-:W-:-:S03]  /*1ae10*/  IMAD.WIDE R52, R9, 0x4, R24 ;  /* 0x0000000409347825 */ /* 0x004fc600078e0218 */
[----:B------:R2:W-:Y:S01]  /*1ae20*/  LDGSTS.E [R0+0x15a80], desc[UR34][R60.64], !P0 ;  /* 0x15a800003c007fae */ /* 0x0005e2000c1a1022 */
[----:B------:R-:W-:-:S03]  /*1ae30*/  IMAD R9, R232, 0x2f, RZ ;  /* 0x0000002fe8097824 */ /* 0x000fc600078e02ff */
[----:B------:R5:W-:Y:S01]  /*1ae40*/  LDGSTS.E [R0+0x15b00], desc[UR34][R58.64], !P0 ;  /* 0x15b000003a007fae */ /* 0x000be2000c1a1022 */
[----:B------:R-:W-:-:S03]  /*1ae50*/  IMAD.WIDE R158, R9, 0x4, R240 ;  /* 0x00000004099e7825 */ /* 0x000fc600078e02f0 */
[----:B------:R-:W-:Y:S01]  /*1ae60*/  STL.64 [R1+0x7a90], R152 ;  /* 0x007a909801007387 */ /* 0x000fe20000100a00 */
[----:B------:R-:W-:-:S03]  /*1ae70*/  IMAD.WIDE R156, R9, 0x4, R242 ;  /* 0x00000004099c7825 */ /* 0x000fc600078e02f2 */
        /* <DEDUP_REMOVED lines=24> */
[C---:B-1----:R-:W-:Y:S01]  /*1b000*/  IMAD.WIDE R52, R9.reuse, 0x4, R24 ;  /* 0x0000000409347825 */ /* 0x042fe200078e0218 */
[----:B------:R-:W-:Y:S02]  /*1b010*/  ISETP.GE.U32.AND P0, PT, R176, 0x7fffff49, PT ;  /* 0x7fffff49b000780c */ /* 0x000fe40003f06070 */
[----:B------:R3:W-:Y:S01]  /*1b020*/  STL.64 [R1+0x1860], R46 ;  /* 0x0018602e01007387 */ /* 0x0007e20000100a00 */
[----:B----4-:R-:W-:Y:S02]  /*1b030*/  VIADD R176, R178, 0xffffffc4 ;  /* 0xffffffc4b2b07836 */ /* 0x010fe40000000000 */
[----:B------:R-:W1:Y:S01]  /*1b040*/  LDC R178, c[0x0][0x3a0] ;  /* 0x0000e800ffb27b82 */ /* 0x000e620000000800 */
[----:B------:R-:W-:Y:S01]  /*1b050*/  LDGSTS.E [R0+0x17800], desc[UR34][R158.64], !P6 ;  /* 0x178000009e007fae */ /* 0x000fe2000f1a1022 */
[----:B-----5:R-:W-:-:S03]  /*1b060*/  IMAD.WIDE R48, R9, 0x4, R26 ;  /* 0x0000000409307825 */ /* 0x020fc600078e021a */
[----:B------:R2:W-:Y:S04]  /*1b070*/  STL.64 [R1+0x1858], R44 ;  /* 0x0018582c01007387 */ /* 0x0005e80000100a00 */
[----:B------:R-:W-:Y:S01]  /*1b080*/  LDGSTS.E [R0+0x17880], desc[UR34][R156.64], !P6 ;  /* 0x178800009c007fae */ /* 0x000fe2000f1a1022 */
[----:B---3--:R-:W-:-:S03]  /*1b090*/  IMAD.WIDE R46, R9, 0x4, R28 ;  /* 0x00000004092e7825 */ /* 0x008fc600078e021c */
[----:B------:R3:W-:Y:S04]  /*1b0a0*/  STL.64 [R1+0x1850], R42 ;  /* 0x0018502a01007387 */ /* 0x0007e80000100a00 */
[----:B------:R-:W-:Y:S01]  /*1b0b0*/  LDGSTS.E [R0+0x17900], desc[UR34][R88.64], !P6 ;  /* 0x1790000058007fae */ /* 0x000fe2000f1a1022 */
[----:B--2---:R-:W-:-:S03]  /*1b0c0*/  IMAD.WIDE R44, R9, 0x4, R30 ;  /* 0x00000004092c7825 */ /* 0x004fc600078e021e */
[----:B------:R-:W-:Y:S04]  /*1b0d0*/  STL.64 [R1+0x7ae0], R154 ;  /* 0x007ae09a01007387 */ /* 0x000fe80000100a00 */
[----:B------:R-:W-:Y:S01]  /*1b0e0*/  LDGSTS.E [R0+0x17980], desc[UR34][R134.64], !P6 ;  /* 0x1798000086007fae */ /* 0x000fe2000f1a1022 */
[----:B---3--:R-:W-:-:S03]  /*1b0f0*/  IMAD.WIDE R42, R9, 0x4, R32 ;  /* 0x00000004092a7825 */ /* 0x008fc600078e0220 */
[----:B------:R2:W-:Y:S04]  /*1b100*/  STL.64 [R1+0x1848], R40 ;  /* 0x0018482801007387 */ /* 0x0005e80000100a00 */
[----:B------:R3:W-:Y:S04]  /*1b110*/  LDGSTS.E [R0+0x17a00], desc[UR34][R62.64], !P6 ;  /* 0x17a000003e007fae */ /* 0x0007e8000f1a1022 */
[----:B------:R4:W-:Y:S04]  /*1b120*/  STL.64 [R1+0x1840], R2 ;  /* 0x0018400201007387 */ /* 0x0009e80000100a00 */
[----:B------:R5:W-:Y:S01]  /*1b130*/  LDGSTS.E [R0+0x17a80], desc[UR34][R60.64], !P6 ;  /* 0x17a800003c007fae */ /* 0x000be2000f1a1022 */
[----:B--2---:R-:W-:-:S03]  /*1b140*/  IMAD.WIDE R40, R9, 0x4, R34 ;  /* 0x0000000409287825 */ /* 0x004fc600078e0222 */
[----:B------:R2:W-:Y:S01]  /*1b150*/  LDGSTS.E [R0+0x17b00], desc[UR34][R58.64], !P6 ;  /* 0x17b000003a007fae */ /* 0x0005e2000f1a1022 */
[----:B----4-:R-:W-:-:S03]  /*1b160*/  IMAD.WIDE R2, R9, 0x4, R36 ;  /* 0x0000000409027825 */ /* 0x010fc600078e0224 */
[----:B------:R4:W-:Y:S01]  /*1b170*/  LDGSTS.E [R0+0x17b80], desc[UR34][R56.64], !P6 ;  /* 0x17b8000038007fae */ /* 0x0009e2000f1a1022 */
[----:B------:R-:W-:-:S03]  /*1b180*/  IMAD R9, R232, 0x33, RZ ;  /* 0x00000033e8097824 */ /* 0x000fc600078e02ff */
[----:B------:R-:W-:Y:S01]  /*1b190*/  STL.64 [R1+0x7ae8], R132 ;  /* 0x007ae88401007387 */ /* 0x000fe20000100a00 */
[----:B------:R-:W-:-:S03]  /*1b1a0*/  IMAD.WIDE R146, R9, 0x4, R240 ;  /* 0x0000000409927825 */ /* 0x000fc600078e02f0 */
        /* <DEDUP_REMOVED lines=22> */
[----:B-1----:R-:W-:Y:S01]  /*1b310*/  IMAD.WIDE R54, R9, 0x4, R22 ;  /* 0x0000000409367825 */ /* 0x002fe200078e0216 */
[----:B------:R-:W-:Y:S02]  /*1b320*/  ISETP.GE.U32.AND P6, PT, R176, 0x7fffff45, PT ;  /* 0x7fffff45b000780c */ /* 0x000fe40003fc6070 */
[----:B------:R1:W-:Y:S01]  /*1b330*/  STL.64 [R1+0x1808], R48 ;  /* 0x0018083001007387 */ /* 0x0003e20000100a00 */
[----:B------:R-:W-:Y:S02]  /*1b340*/  IADD3 R176, PT, PT, R177, -0x40, RZ ;  /* 0xffffffc0b1b07810 */ /* 0x000fe40007ffe0ff */
[----:B------:R-:W2:Y:S01]  /*1b350*/  LDC R177, c[0x0][0x3a0] ;  /* 0x0000e800ffb17b82 */ /* 0x000ea20000000800 */
[----:B------:R-:W-:Y:S01]  /*1b360*/  LDGSTS.E [R0+0x19800], desc[UR34][R146.64], !P2 ;  /* 0x1980000092007fae */ /* 0x000fe2000d1a1022 */
[----:B----4-:R-:W-:-:S03]  /*1b370*/  IMAD.WIDE R52, R9, 0x4, R24 ;  /* 0x0000000409347825 */ /* 0x010fc600078e0218 */
[----:B------:R4:W-:Y:S04]  /*1b380*/  STL.64 [R1+0x1800], R46 ;  /* 0x0018002e01007387 */ /* 0x0009e80000100a00 */
[----:B------:R-:W-:Y:S01]  /*1b390*/  LDGSTS.E [R0+0x19880], desc[UR34][R140.64], !P2 ;  /* 0x198800008c007fae */ /* 0x000fe2000d1a1022 */
[----:B-1----:R-:W-:-:S03]  /*1b3a0*/  IMAD.WIDE R48, R9, 0x4, R26 ;  /* 0x0000000409307825 */ /* 0x002fc600078e021a */
[----:B------:R3:W-:Y:S04]  /*1b3b0*/  STL.64 [R1+0x17f8], R44 ;  /* 0x0017f82c01007387 */ /* 0x0007e80000100a00 */
[----:B------:R-:W-:Y:S01]  /*1b3c0*/  LDGSTS.E [R0+0x19900], desc[UR34][R138.64], !P2 ;  /* 0x199000008a007fae */ /* 0x000fe2000d1a1022 */
[----:B----4-:R-:W-:-:S03]  /*1b3d0*/  IMAD.WIDE R46, R9, 0x4, R28 ;  /* 0x00000004092e7825 */ /* 0x010fc600078e021c */
[----:B------:R5:W-:Y:S04]  /*1b3e0*/  STL.64 [R1+0x17f0], R42 ;  /* 0x0017f02a01007387 */ /* 0x000be80000100a00 */
[----:B------:R-:W-:Y:S01]  /*1b3f0*/  LDGSTS.E [R0+0x19980], desc[UR34][R136.64], !P2 ;  /* 0x1998000088007fae */ /* 0x000fe2000d1a1022 */
[----:B---3--:R-:W-:-:S03]  /*1b400*/  IMAD.WIDE R44, R9, 0x4, R30 ;  /* 0x00000004092c7825 */ /* 0x008fc600078e021e */
[----:B------:R2:W-:Y:S04]  /*1b410*/  STL.64 [R1+0x17e8], R40 ;  /* 0x0017e82801007387 */ /* 0x0005e80000100a00 */
[----:B------:R1:W-:Y:S01]  /*1b420*/  LDGSTS.E [R0+0x19a00], desc[UR34][R62.64], !P2 ;  /* 0x19a000003e007fae */ /* 0x0003e2000d1a1022 */
[----:B-----5:R-:W-:-:S03]  /*1b430*/  IMAD.WIDE R42, R9, 0x4, R32 ;  /* 0x00000004092a7825 */ /* 0x020fc600078e0220 */
[----:B------:R3:W-:Y:S04]  /*1b440*/  STL.64 [R1+0x17e0], R2 ;  /* 0x0017e00201007387 */ /* 0x0007e80000100a00 */
[----:B------:R4:W-:Y:S01]  /*1b450*/  LDGSTS.E [R0+0x19a80], desc[UR34][R60.64], !P2 ;  /* 0x19a800003c007fae */ /* 0x0009e2000d1a1022 */
[----:B--2---:R-:W-:-:S03]  /*1b460*/  IMAD.WIDE R40, R9, 0x4, R34 ;  /* 0x0000000409287825 */ /* 0x004fc600078e0222 */
        /* <DEDUP_REMOVED lines=29> */
[----:B------:R-:W-:Y:S02]  /*1b640*/  VIADD R176, R178, 0xffffffbc ;  /* 0xffffffbcb2b07836 */ /* 0x000fe40000000000 */
[----:B------:R-:W2:Y:S01]  /*1b650*/  LDC R178, c[0x0][0x3a0] ;  /* 0x0000e800ffb27b82 */ /* 0x000ea20000000800 */
[----:B------:R-:W-:Y:S01]  /*1b660*/  LDGSTS.E [R0+0x1b800], desc[UR34][R126.64], !P0 ;  /* 0x1b8000007e007fae */ /* 0x000fe2000c1a1022 */
[----:B---3--:R-:W-:-:S03]  /*1b670*/  IMAD.WIDE R52, R9, 0x4, R24 ;  /* 0x0000000409347825 */ /* 0x008fc600078e0218 */
[----:B------:R3:W-:Y:S04]  /*1b680*/  STL.64 [R1+0x17a0], R46 ;  /* 0x0017a02e01007387 */ /* 0x0007e80000100a00 */
[----:B------:R-:W-:Y:S01]  /*1b690*/  LDGSTS.E [R0+0x1b880], desc[UR34][R124.64], !P0 ;  /* 0x1b8800007c007fae */ /* 0x000fe2000c1a1022 */
[----:B-----5:R-:W-:-:S03]  /*1b6a0*/  IMAD.WIDE R48, R9, 0x4, R26 ;  /* 0x0000000409307825 */ /* 0x020fc600078e021a */
[----:B------:R1:W-:Y:S04]  /*1b6b0*/  STL.64 [R1+0x1798], R44 ;  /* 0x0017982c01007387 */ /* 0x0003e80000100a00 */
[----:B------:R-:W-:Y:S01]  /*1b6c0*/  LDGSTS.E [R0+0x1b900], desc[UR34][R70.64], !P0 ;  /* 0x1b90000046007fae */ /* 0x000fe2000c1a1022 */
[----:B---3--:R-:W-:-:S03]  /*1b6d0*/  IMAD.WIDE R46, R9, 0x4, R28 ;  /* 0x00000004092e7825 */ /* 0x008fc600078e021c */
[----:B------:R4:W-:Y:S04]  /*1b6e0*/  STL.64 [R1+0x1790], R42 ;  /* 0x0017902a01007387 */ /* 0x0009e80000100a00 */
[----:B------:R-:W-:Y:S01]  /*1b6f0*/  LDGSTS.E [R0+0x1b980], desc[UR34][R142.64], !P0 ;  /* 0x1b9800008e007fae */ /* 0x000fe2000c1a1022 */
[----:B-1----:R-:W-:-:S03]  /*1b700*/  IMAD.WIDE R44, R9, 0x4, R30 ;  /* 0x00000004092c7825 */ /* 0x002fc600078e021e */
[----:B------:R2:W-:Y:S04]  /*1b710*/  STL.64 [R1+0x1788], R40 ;  /* 0x0017882801007387 */ /* 0x0005e80000100a00 */
[----:B------:R1:W-:Y:S01]  /*1b720*/  LDGSTS.E [R0+0x1ba00], desc[UR34][R62.64], !P0 ;  /* 0x1ba000003e007fae */ /* 0x0003e2000c1a1022 */
[----:B----4-:R-:W-:-:S03]  /*1b730*/  IMAD.WIDE R42, R9, 0x4, R32 ;  /* 0x00000004092a7825 */ /* 0x010fc600078e0220 */
        /* <DEDUP_REMOVED lines=62> */
[----:B-1----:R-:W-:-:S03]  /*1bb20*/  IMAD.WIDE R62, R9, 0x4, R12 ;  /* 0x00000004093e7825 */ /* 0x002fc600078e020c */
[----:B------:R2:W-:Y:S01]  /*1bb30*/  STL.64 [R1+0x1708], R58 ;  /* 0x0017083a01007387 */ /* 0x0005e20000100a00 */
[----:B------:R-:W-:-:S03]  /*1bb40*/  IMAD.WIDE R68, R9, 0x4, R14 ;  /* 0x0000000409447825 */ /* 0x000fc600078e020e */
        /* <DEDUP_REMOVED lines=19> */
[----:B------:R-:W-:Y:S02]  /*1bc80*/  VIADD R176, R178, 0xffffffb4 ;  /* 0xffffffb4b2b07836 */ /* 0x000fe40000000000 */
[----:B------:R-:W1:Y:S01]  /*1bc90*/  LDC R178, c[0x0][0x3a0] ;  /* 0x0000e800ffb27b82 */ /* 0x000e620000000800 */
[----:B------:R-:W-:Y:S01]  /*1bca0*/  LDGSTS.E [R0+0x1f800], desc[UR34][R74.64], !P2 ;  /* 0x1f8000004a007fae */ /* 0x000fe2000d1a1022 */
[----:B----4-:R-:W-:-:S03]  /*1bcb0*/  IMAD.WIDE R46, R9, 0x4, R28 ;  /* 0x00000004092e7825 */ /* 0x010fc600078e021c */
[----:B------:R4:W-:Y:S04]  /*1bcc0*/  STL.64 [R1+0x16d0], R42 ;  /* 0x0016d02a01007387 */ /* 0x0009e80000100a00 */
[----:B------:R-:W-:Y:S01]  /*1bcd0*/  LDGSTS.E [R0+0x1f880], desc[UR34][R66.64], !P2 ;  /* 0x1f88000042007fae */ /* 0x000fe2000d1a1022 */
[----:B--2---:R-:W-:-:S03]  /*1bce0*/  IMAD.WIDE R44, R9, 0x4, R30 ;  /* 0x00000004092c7825 */ /* 0x004fc600078e021e */
[----:B------:R5:W-:Y:S04]  /*1bcf0*/  STL.64 [R1+0x16c8], R40 ;  /* 0x0016c82801007387 */ /* 0x000be80000100a00 */
[----:B------:R-:W-:Y:S01]  /*1bd00*/  LDGSTS.E [R0+0x1f900], desc[UR34][R64.64], !P2 ;  /* 0x1f90000040007fae */ /* 0x000fe2000d1a1022 */
[----:B----4-:R-:W-:-:S03]  /*1bd10*/  IMAD.WIDE R42, R9, 0x4, R32 ;  /* 0x00000004092a7825 */ /* 0x010fc600078e0220 */
[----:B------:R3:W-:Y:S04]  /*1bd20*/  STL.64 [R1+0x16c0], R2 ;  /* 0x0016c00201007387 */ /* 0x0007e80000100a00 */
[----:B------:R-:W-:Y:S01]  /*1bd30*/  LDGSTS.E [R0+0x1f980], desc[UR34][R62.64], !P2 ;  /* 0x1f9800003e007fae */ /* 0x000fe2000d1a1022 */
[----:B-----5:R-:W-:-:S03]  /*1bd40*/  IMAD.WIDE R40, R9, 0x4, R34 ;  /* 0x0000000409287825 */ /* 0x020fc600078e0222 */
[----:B------:R2:W-:Y:S04]  /*1bd50*/  STL.64 [R1+0x16b8], R68 ;  /* 0x0016b84401007387 */ /* 0x0005e80000100a00 */
[----:B------:R2:W-:Y:S01]  /*1bd60*/  LDGSTS.E [R0+0x1fa00], desc[UR34][R68.64], !P2 ;  /* 0x1fa0000044007fae */ /* 0x0005e2000d1a1022 */
[----:B---3--:R-:W-:-:S03]  /*1bd70*/  IMAD.WIDE R2, R9, 0x4, R36 ;  /* 0x0000000409027825 */ /* 0x008fc600078e0224 */
[----:B------:R3:W-:Y:S01]  /*1bd80*/  STL.64 [R1+0x16b0], R60 ;  /* 0x0016b03c01007387 */ /* 0x0007e20000100a00 */
[----:B------:R-:W-:-:S03]  /*1bd90*/  IMAD R9, R232, 0x43, RZ ;  /* 0x00000043e8097824 */ /* 0x000fc600078e02ff */
[----:B------:R3:W-:Y:S01]  /*1bda0*/  LDGSTS.E [R0+0x1fa80], desc[UR34][R60.64], !P2 ;  /* 0x1fa800003c007fae */ /* 0x0007e2000d1a1022 */
[----:B------:R-:W-:-:S03]  /*1bdb0*/  IMAD.WIDE R86, R9, 0x4, R242 ;  /* 0x0000000409567825 */ /* 0x000fc600078e02f2 */
[----:B------:R4:W-:Y:S01]  /*1bdc0*/  STL.64 [R1+0x16a8], R58 ;  /* 0x0016a83a01007387 */ /* 0x0009e20000100a00 */
[----:B--2---:R-:W-:-:S03]  /*1bdd0*/  IMAD.WIDE R68, R9, 0x4, R240 ;  /* 0x0000000409447825 */ /* 0x004fc600078e02f0 */
[----:B------:R4:W-:Y:S01]  /*1bde0*/  LDGSTS.E [R0+0x1fb00], desc[UR34][R58.64], !P2 ;  /* 0x1fb000003a007fae */ /* 0x0009e2000d1a1022 */
[----:B------:R-:W-:-:S03]  /*1bdf0*/  IMAD.WIDE R244, R9, 0x4, R10 ;  /* 0x0000000409f47825 */ /* 0x000fc600078e020a */
[----:B------:R2:W-:Y:S01]  /*1be00*/  STL.64 [R1+0x16a0], R56 ;  /* 0x0016a03801007387 */ /* 0x0005e20000100a00 */
[----:B------:R-:W-:-:S03]  /*1be10*/  IMAD.WIDE R78, R9, 0x4, R14 ;  /* 0x00000004094e7825 */ /* 0x000fc600078e020e */
[----:B------:R2:W-:Y:S01]  /*1be20*/  LDGSTS.E [R0+0x1fb80], desc[UR34][R56.64], !P2 ;  /* 0x1fb8000038007fae */ /* 0x0005e2000d1a1022 */
[----:B------:R-:W-:-:S03]  /*1be30*/  IMAD.WIDE R72, R9, 0x4, R16 ;  /* 0x0000000409487825 */ /* 0x000fc600078e0210 */
[----:B------:R5:W-:Y:S01]  /*1be40*/  STL.64 [R1+0x1698], R54 ;  /* 0x0016983601007387 */ /* 0x000be20000100a00 */
[----:B---3--:R-:W-:-:S03]  /*1be50*/  IMAD.WIDE R60, R9, 0x4, R18 ;  /* 0x00000004093c7825 */ /* 0x008fc600078e0212 */
[----:B------:R5:W-:Y:S01]  /*1be60*/  LDGSTS.E [R0+0x1fc00], desc[UR34][R54.64], !P2 ;  /* 0x1fc0000036007fae */ /* 0x000be2000d1a1022 */
[----:B----4-:R-:W-:-:S03]  /*1be70*/  IMAD.WIDE R58, R9, 0x4, R20 ;  /* 0x00000004093a7825 */ /* 0x010fc600078e0214 */
[----:B------:R3:W-:Y:S01]  /*1be80*/  STL.64 [R1+0x1690], R52 ;  /* 0x0016903401007387 */ /* 0x0007e20000100a00 */
[----:B--2---:R-:W-:-:S03]  /*1be90*/  IMAD.WIDE R56, R9, 0x4, R22 ;  /* 0x0000000409387825 */ /* 0x004fc600078e0216 */
[----:B------:R3:W-:Y:S04]  /*1bea0*/  LDGSTS.E [R0+0x1fc80], desc[UR34][R52.64], !P2 ;  /* 0x1fc8000034007fae */ /* 0x0007e8000d1a1022 */
[----:B------:R2:W-:Y:S01]  /*1beb0*/  STL.64 [R1+0x1688], R48 ;  /* 0x0016883001007387 */ /* 0x0005e20000100a00 */
[----:B-----5:R-:W-:-:S03]  /*1bec0*/  IMAD.WIDE R54, R9, 0x4, R24 ;  /* 0x0000000409367825 */ /* 0x020fc600078e0218 */
        /* <DEDUP_REMOVED lines=11> */
[----:B---3--:R-:W-:-:S03]  /*1bf80*/  IMAD.WIDE R44, R9, 0x4, R32 ;  /* 0x00000004092c7825 */ /* 0x008fc600078e0220 */
[----:B------:R4:W-:Y:S04]  /*1bf90*/  LDGSTS.E [R0+0x1ff00], desc[UR34][R40.64], !P2 ;  /* 0x1ff0000028007fae */ /* 0x0009e8000d1a1022 */
[----:B------:R3:W-:Y:S01]  /*1bfa0*/  LDGSTS.E [R0+0x1ff80], desc[UR34][R2.64], !P2 ;  /* 0x1ff8000002007fae */ /* 0x0007e2000d1a1022 */
[----:B--2---:R-:W-:Y:S01]  /*1bfb0*/  IMAD.WIDE R42, R9, 0x4, R34 ;  /* 0x00000004092a7825 */ /* 0x004fe200078e0222 */
[----:B------:R-:W-:Y:S02]  /*1bfc0*/  ISETP.GE.U32.AND P2, PT, R176, 0x7fffff35, PT ;  /* 0x7fffff35b000780c */ /* 0x000fe40003f46070 */
[----:B------:R-:W-:Y:S01]  /*1bfd0*/  LDGSTS.E [R0+0x21800], desc[UR34][R68.64], !P0 ;  /* 0x2180000044007fae */ /* 0x000fe2000c1a1022 */
[----:B------:R-:W-:Y:S02]  /*1bfe0*/  IADD3 R176, PT, PT, R177, -0x50, RZ ;  /* 0xffffffb0b1b07810 */ /* 0x000fe40007ffe0ff */
[----:B------:R-:W2:Y:S01]  /*1bff0*/  LDC R177, c[0x0][0x3a0] ;  /* 0x0000e800ffb17b82 */ /* 0x000ea20000000800 */
[C---:B----4-:R-:W-:Y:S01]  /*1c000*/  IMAD.WIDE R40, R9.reuse, 0x4, R12 ;  /* 0x0000000409287825 */ /* 0x050fe200078e020c */
[----:B------:R-:W-:Y:S04]  /*1c010*/  LDGSTS.E [R0+0x21880], desc[UR34][R86.64], !P0 ;  /* 0x2188000056007fae */ /* 0x000fe8000c1a1022 */
[----:B------:R-:W-:Y:S04]  /*1c020*/  LDGSTS.E [R0+0x21900], desc[UR34][R244.64], !P0 ;  /* 0x21900000f4007fae */ /* 0x000fe8000c1a1022 */
[----:B------:R-:W-:Y:S04]  /*1c030*/  LDGSTS.E [R0+0x21980], desc[UR34][R40.64], !P0 ;  /* 0x2198000028007fae */ /* 0x000fe8000c1a1022 */
[----:B------:R4:W-:Y:S04]  /*1c040*/  LDGSTS.E [R0+0x21a00], desc[UR34][R78.64], !P0 ;  /* 0x21a000004e007fae */ /* 0x0009e8000c1a1022 */
[----:B------:R3:W-:Y:S04]  /*1c050*/  STL.64 [R1+0x1660], R2 ;  /* 0x0016600201007387 */ /* 0x0007e80000100a00 */
[----:B------:R5:W-:Y:S04]  /*1c060*/  LDGSTS.E [R0+0x21a80], desc[UR34][R72.64], !P0 ;  /* 0x21a8000048007fae */ /* 0x000be8000c1a1022 */
        /* <DEDUP_REMOVED lines=11> */
[----:B------:R-:W-:-:S03]  /*1c120*/  IMAD.WIDE R80, R9, 0x4, R14 ;  /* 0x0000000409507825 */ /* 0x000fc600078e020e */
[----:B------:R1:W-:Y:S01]  /*1c130*/  STL.64 [R1+0x1648], R60 ;  /* 0x0016483c01007387 */ /* 0x0003e20000100a00 */
[----:B----4-:R-:W-:-:S03]  /*1c140*/  IMAD.WIDE R78, R9, 0x4, R16 ;  /* 0x00000004094e7825 */ /* 0x010fc600078e0210 */
        /* <DEDUP_REMOVED lines=19> */
[----:B------:R-:W-:Y:S02]  /*1c280*/  VIADD R176, R178, 0xffffffac ;  /* 0xffffffacb2b07836 */ /* 0x000fe40000000000 */
[----:B------:R-:W4:Y:S01]  /*1c290*/  LDC R178, c[0x0][0x3a0] ;  /* 0x0000e800ffb27b82 */ /* 0x000f220000000800 */
[----:B------:R-:W-:Y:S01]  /*1c2a0*/  LDGSTS.E [R0+0x23800], desc[UR34][R72.64], !P6 ;  /* 0x2380000048007fae */ /* 0x000fe2000f1a1022 */
[----:B-----5:R-:W-:-:S03]  /*1c2b0*/  IMAD.WIDE R48, R9, 0x4, R28 ;  /* 0x0000000409307825 */ /* 0x020fc600078e021c */
[----:B------:R5:W-:Y:S04]  /*1c2c0*/  STL.64 [R1+0x1610], R44 ;  /* 0x0016102c01007387 */ /* 0x000be80000100a00 */
[----:B------:R-:W-:Y:S01]  /*1c2d0*/  LDGSTS.E [R0+0x23880], desc[UR34][R102.64], !P6 ;  /* 0x2388000066007fae */ /* 0x000fe2000f1a1022 */
[----:B--2---:R-:W-:-:S03]  /*1c2e0*/  IMAD.WIDE R46, R9, 0x4, R30 ;  /* 0x00000004092e7825 */ /* 0x004fc600078e021e */
        /* <DEDUP_REMOVED lines=22> */
[----:B--2---:R-:W-:-:S03]  /*1c450*/  IMAD.WIDE R78, R9, 0x4, R24 ;  /* 0x00000004094e7825 */ /* 0x004fc600078e0218 */
[----:B------:R1:W-:Y:S01]  /*1c460*/  LDGSTS.E [R0+0x23c00], desc[UR34][R56.64], !P6 ;  /* 0x23c0000038007fae */ /* 0x0003e2000f1a1022 */
[----:B---3--:R-:W-:-:S03]  /*1c470*/  IMAD.WIDE R60, R9, 0x4, R26 ;  /* 0x00000004093c7825 */ /* 0x008fc600078e021a */
        /* <DEDUP_REMOVED lines=19> */
[----:B------:R1:W-:Y:S01]  /*1c5b0*/  LDGSTS.E [R0+0x23f80], desc[UR34][R2.64], !P6 ;  /* 0x23f8000002007fae */ /* 0x0003e2000f1a1022 */
[----:B------:R-:W-:Y:S01]  /*1c5c0*/  ISETP.GE.U32.AND P6, PT, R176, 0x7fffff2d, PT ;  /* 0x7fffff2db000780c */ /* 0x000fe20003fc6070 */
[----:B------:R-:W-:Y:S02]  /*1c5d0*/  VIADD R176, R177, 0xffffffa8 ;  /* 0xffffffa8b1b07836 */ /* 0x000fe40000000000 */
[----:B------:R-:W-:Y:S01]  /*1c5e0*/  LDGSTS.E [R0+0x25800], desc[UR34][R48.64], !P2 ;  /* 0x2580000030007fae */ /* 0x000fe2000d1a1022 */
[----:B------:R-:W3:Y:S01]  /*1c5f0*/  LDC R177, c[0x0][0x3a0] ;  /* 0x0000e800ffb17b82 */ /* 0x000ee20000000800 */
[C---:B--2---:R-:W-:Y:S02]  /*1c600*/  IMAD.WIDE R42, R9.reuse, 0x4, R12 ;  /* 0x00000004092a7825 */ /* 0x044fe400078e020c */
[----:B------:R-:W-:Y:S04]  /*1c610*/  LDGSTS.E [R0+0x25880], desc[UR34][R46.64], !P2 ;  /* 0x258800002e007fae */ /* 0x000fe8000d1a1022 */
[----:B------:R-:W-:Y:S04]  /*1c620*/  LDGSTS.E [R0+0x25900], desc[UR34][R44.64], !P2 ;  /* 0x259000002c007fae */ /* 0x000fe8000d1a1022 */
[----:B------:R-:W-:Y:S04]  /*1c630*/  LDGSTS.E [R0+0x25980], desc[UR34][R42.64], !P2 ;  /* 0x259800002a007fae */ /* 0x000fe8000d1a1022 */
[----:B------:R2:W-:Y:S04]  /*1c640*/  LDGSTS.E [R0+0x25a00], desc[UR34][R104.64], !P2 ;  /* 0x25a0000068007fae */ /* 0x0005e8000d1a1022 */
[----:B------:R1:W-:Y:S04]  /*1c650*/  STL.64 [R1+0x15a0], R2 ;  /* 0x0015a00201007387 */ /* 0x0003e80000100a00 */
[----:B------:R5:W-:Y:S04]  /*1c660*/  LDGSTS.E [R0+0x25a80], desc[UR34][R92.64], !P2 ;  /* 0x25a800005c007fae */ /* 0x000be8000d1a1022 */
[----:B------:R2:W-:Y:S01]  /*1c670*/  LDGSTS.E [R0+0x25b00], desc[UR34][R84.64], !P2 ;  /* 0x25b0000054007fae */ /* 0x0005e2000d1a1022 */
        /* <DEDUP_REMOVED lines=12> */
[----:B--2---:R-:W-:-:S03]  /*1c740*/  IMAD.WIDE R104, R9, 0x4, R22 ;  /* 0x0000000409687825 */ /* 0x004fc600078e0216 */
        /* <DEDUP_REMOVED lines=16> */
[C---:B--2---:R-:W-:Y:S01]  /*1c850*/  IMAD.WIDE R60, R9.reuse, 0x4, R26 ;  /* 0x00000004093c7825 */ /* 0x044fe200078e021a */
[----:B------:R-:W-:Y:S02]  /*1c860*/  ISETP.GE.U32.AND P2, PT, R176, 0x7fffff29, PT ;  /* 0x7fffff29b000780c */ /* 0x000fe40003f46070 */
[----:B------:R2:W-:Y:S01]  /*1c870*/  STL.64 [R1+0x1558], R56 ;  /* 0x0015583801007387 */ /* 0x0005e20000100a00 */
[----:B----4-:R-:W-:Y:S02]  /*1c880*/  VIADD R176, R178, 0xffffffa4 ;  /* 0xffffffa4b2b07836 */ /* 0x010fe40000000000 */
        /* <DEDUP_REMOVED lines=30> */
[----:B-----5:R-:W-:-:S03]  /*1ca70*/  IMAD.WIDE R108, R9, 0x4, R26 ;  /* 0x00000004096c7825 */ /* 0x020fc600078e021a */
        /* <DEDUP_REMOVED lines=16> */
[----:B------:R2:W-:Y:S04]  /*1cb80*/  LDGSTS.E [R0+0x27f00], desc[UR34][R52.64], !P0 ;  /* 0x27f0000034007fae */ /* 0x0005e8000c1a1022 */
[----:B------:R3:W-:Y:S01]  /*1cb90*/  LDGSTS.E [R0+0x27f80], desc[UR34][R2.64], !P0 ;  /* 0x27f8000002007fae */ /* 0x0007e2000c1a1022 */
[----:B------:R-:W-:Y:S01]  /*1cba0*/  ISETP.GE.U32.AND P0, PT, R176, 0x7fffff25, PT ;  /* 0x7fffff25b000780c */ /* 0x000fe20003f06070 */
[----:B-1----:R-:W-:Y:S02]  /*1cbb0*/  IMAD.WIDE R54, R9, 0x4, R12 ;  /* 0x0000000409367825 */ /* 0x002fe400078e020c */
[----:B------:R-:W-:Y:S01]  /*1cbc0*/  LDGSTS.E [R0+0x29800], desc[UR34][R60.64], !P6 ;  /* 0x298000003c007fae */ /* 0x000fe2000f1a1022 */
[----:B------:R-:W-:Y:S02]  /*1cbd0*/  IADD3 R176, PT, PT, R177, -0x60, RZ ;  /* 0xffffffa0b1b07810 */ /* 0x000fe40007ffe0ff */
[----:B------:R-:W1:Y:S01]  /*1cbe0*/  LDC R177, c[0x0][0x3a0] ;  /* 0x0000e800ffb17b82 */ /* 0x000e620000000800 */
[----:B------:R-:W-:Y:S04]  /*1cbf0*/  LDGSTS.E [R0+0x29880], desc[UR34][R58.64], !P6 ;  /* 0x298800003a007fae */ /* 0x000fe8000f1a1022 */
[----:B------:R-:W-:Y:S04]  /*1cc00*/  LDGSTS.E [R0+0x29900], desc[UR34][R56.64], !P6 ;  /* 0x2990000038007fae */ /* 0x000fe8000f1a1022 */
[----:B------:R-:W-:Y:S04]  /*1cc10*/  LDGSTS.E [R0+0x29980], desc[UR34][R54.64], !P6 ;  /* 0x2998000036007fae */ /* 0x000fe8000f1a1022 */
[----:B------:R2:W-:Y:S04]  /*1cc20*/  STL.64 [R1+0x14e8], R52 ;  /* 0x0014e83401007387 */ /* 0x0005e80000100a00 */
[----:B------:R5:W-:Y:S04]  /*1cc30*/  LDGSTS.E [R0+0x29a00], desc[UR34][R120.64], !P6 ;  /* 0x29a0000078007fae */ /* 0x000be8000f1a1022 */
        /* <DEDUP_REMOVED lines=14> */
[----:B-----5:R-:W-:-:S03]  /*1cd20*/  IMAD.WIDE R120, R9, 0x4, R240 ;  /* 0x0000000409787825 */ /* 0x020fc600078e02f0 */
[----:B------:R2:W-:Y:S01]  /*1cd30*/  STL.64 [R1+0x14c8], R116 ;  /* 0x0014c87401007387 */ /* 0x0005e20000100a00 */
[----:B------:R-:W-:-:S03]  /*1cd40*/  IMAD.WIDE R122, R9, 0x4, R20 ;  /* 0x00000004097a7825 */ /* 0x000fc600078e0214 */
        /* <DEDUP_REMOVED lines=19> */
[----:B----4-:R-:W-:-:S03]  /*1ce80*/  VIADD R176, R178, 0xffffff9c ;  /* 0xffffff9cb2b07836 */ /* 0x010fc60000000000 */
[----:B------:R-:W-:Y:S01]  /*1ce90*/  LDGSTS.E [R0+0x2b800], desc[UR34][R120.64], !P2 ;  /* 0x2b80000078007fae */ /* 0x000fe2000d1a1022 */
[----:B-1----:R-:W-:-:S03]  /*1cea0*/  IMAD.WIDE R106, R9, 0x4, R28 ;  /* 0x00000004096a7825 */ /* 0x002fc600078e021c */
        /* <DEDUP_REMOVED lines=32> */
[----:B-1----:R-:W-:-:S03]  /*1d0b0*/  IMAD.WIDE R114, R9, 0x4, R242 ;  /* 0x0000000409727825 */ /* 0x002fc600078e02f2 */
[----:B------:R3:W-:Y:S04]  /*1d0c0*/  LDGSTS.E [R0+0x2bd00], desc[UR34][R108.64], !P2 ;  /* 0x2bd000006c007fae */ /* 0x0007e8000d1a1022 */
[----:B------:R1:W-:Y:S01]  /*1d0d0*/  LDGSTS.E [R0+0x2bd80], desc[UR34][R106.64], !P2 ;  /* 0x2bd800006a007fae */ /* 0x0003e2000d1a1022 */
[----:B--2---:R-:W-:-:S03]  /*1d0e0*/  IMAD.WIDE R112, R9, 0x4, R26 ;  /* 0x0000000409707825 */ /* 0x004fc600078e021a */
[----:B------:R2:W-:Y:S01]  /*1d0f0*/  LDGSTS.E [R0+0x2be00], desc[UR34][R104.64], !P2 ;  /* 0x2be0000068007fae */ /* 0x0005e2000d1a1022 */
[----:B---3--:R-:W-:-:S03]  /*1d100*/  IMAD.WIDE R108, R9, 0x4, R240 ;  /* 0x00000004096c7825 */ /* 0x008fc600078e02f0 */
[----:B------:R3:W-:Y:S04]  /*1d110*/  LDGSTS.E [R0+0x2be80], desc[UR34][R92.64], !P2 ;  /* 0x2be800005c007fae */ /* 0x0007e8000d1a1022 */
[----:B------:R4:W-:Y:S04]  /*1d120*/  LDGSTS.E [R0+0x2bf00], desc[UR34][R52.64], !P2 ;  /* 0x2bf0000034007fae */ /* 0x0009e8000d1a1022 */
[----:B------:R5:W-:Y:S01]  /*1d130*/  LDGSTS.E [R0+0x2bf80], desc[UR34][R2.64], !P2 ;  /* 0x2bf8000002007fae */ /* 0x000be2000d1a1022 */
[----:B------:R-:W-:Y:S01]  /*1d140*/  ISETP.GE.U32.AND P2, PT, R176, 0x7fffff1d, PT ;  /* 0x7fffff1db000780c */ /* 0x000fe20003f46070 */
[----:B------:R-:W-:-:S02]  /*1d150*/  VIADD R176, R177, 0xffffff98 ;  /* 0xffffff98b1b07836 */ /* 0x000fc40000000000 */
[----:B------:R-:W-:Y:S04]  /*1d160*/  LDGSTS.E [R0+0x2d800], desc[UR34][R108.64], !P0 ;  /* 0x2d8000006c007fae */ /* 0x000fe8000c1a1022 */
[----:B------:R-:W-:Y:S04]  /*1d170*/  LDGSTS.E [R0+0x2d880], desc[UR34][R114.64], !P0 ;  /* 0x2d88000072007fae */ /* 0x000fe8000c1a1022 */
[----:B------:R-:W-:Y:S04]  /*1d180*/  LDGSTS.E [R0+0x2d900], desc[UR34][R250.64], !P0 ;  /* 0x2d900000fa007fae */ /* 0x000fe8000c1a1022 */
[----:B------:R-:W-:Y:S04]  /*1d190*/  LDGSTS.E [R0+0x2d980], desc[UR34][R248.64], !P0 ;  /* 0x2d980000f8007fae */ /* 0x000fe8000c1a1022 */
[----:B------:R1:W-:Y:S04]  /*1d1a0*/  LDGSTS.E [R0+0x2da00], desc[UR34][R148.64], !P0 ;  /* 0x2da0000094007fae */ /* 0x0003e8000c1a1022 */
[----:B------:R1:W-:Y:S04]  /*1d1b0*/  STL.64 [R1+0x1440], R106 ;  /* 0x0014406a01007387 */ /* 0x0003e80000100a00 */
        /* <DEDUP_REMOVED lines=26> */
[----:B------:R1:W-:Y:S04]  /*1d360*/  STL.64 [R1+0x1418], R148 ;  /* 0x0014189401007387 */ /* 0x0003e80000100a00 */
[----:B------:R2:W-:Y:S04]  /*1d370*/  STL.64 [R1+0x1410], R144 ;  /* 0x0014109001007387 */ /* 0x0005e80000100a00 */
[----:B------:R3:W-:Y:S01]  /*1d380*/  STL.64 [R1+0x1408], R132 ;  /* 0x0014088401007387 */ /* 0x0007e20000100a00 */
[----:B-1----:R-:W-:-:S03]  /*1d390*/  IMAD.WIDE R148, R9, 0x4, R14 ;  /* 0x0000000409947825 */ /* 0x002fc600078e020e */
[----:B------:R-:W-:Y:S01]  /*1d3a0*/  LDGSTS.E [R0+0x2f800], desc[UR34][R176.64], !P6 ;  /* 0x2f800000b0007fae */ /* 0x000fe2000f1a1022 */
[----:B--2---:R-:W-:-:S03]  /*1d3b0*/  IMAD.WIDE R144, R9, 0x4, R16 ;  /* 0x0000000409907825 */ /* 0x004fc600078e0210 */
[----:B------:R1:W-:Y:S01]  /*1d3c0*/  STL.64 [R1+0x1400], R130 ;  /* 0x0014008201007387 */ /* 0x0003e20000100a00 */
[----:B---3--:R-:W-:-:S03]  /*1d3d0*/  IMAD.WIDE R132, R9, 0x4, R18 ;  /* 0x0000000409847825 */ /* 0x008fc600078e0212 */
[----:B------:R-:W-:Y:S04]  /*1d3e0*/  LDGSTS.E [R0+0x2f880], desc[UR34][R178.64], !P6 ;  /* 0x2f880000b2007fae */ /* 0x000fe8000f1a1022 */
[----:B------:R2:W-:Y:S01]  /*1d3f0*/  STL.64 [R1+0x13f8], R128 ;  /* 0x0013f88001007387 */ /* 0x0005e20000100a00 */
[----:B-1----:R-:W-:-:S03]  /*1d400*/  IMAD.WIDE R130, R9, 0x4, R20 ;  /* 0x0000000409827825 */ /* 0x002fc600078e0214 */
[----:B------:R-:W-:Y:S04]  /*1d410*/  LDGSTS.E [R0+0x2f900], desc[UR34][R180.64], !P6 ;  /* 0x2f900000b4007fae */ /* 0x000fe8000f1a1022 */
[----:B------:R4:W-:Y:S01]  /*1d420*/  STL.64 [R1+0x13f0], R122 ;  /* 0x0013f07a01007387 */ /* 0x0009e20000100a00 */
[----:B--2---:R-:W-:-:S03]  /*1d430*/  IMAD.WIDE R128, R9, 0x4, R22 ;  /* 0x0000000409807825 */ /* 0x004fc600078e0216 */
        /* <DEDUP_REMOVED lines=39> */
[----:B----4-:R-:W-:-:S03]  /*1d6b0*/  IMAD.WIDE R132, R9, 0x4, R18 ;  /* 0x0000000409847825 */ /* 0x010fc600078e0212 */
[----:B------:R-:W-:Y:S04]  /*1d6c0*/  LDGSTS.E [R0+0x31880], desc[UR34][R186.64], !P2 ;  /* 0x31880000ba007fae */ /* 0x000fe8000d1a1022 */
[----:B------:R5:W-:Y:S01]  /*1d6d0*/  STL.64 [R1+0x1398], R128 ;  /* 0x0013988001007387 */ /* 0x000be20000100a00 */
[----:B---3--:R-:W-:-:S03]  /*1d6e0*/  IMAD.WIDE R130, R9, 0x4, R20 ;  /* 0x0000000409827825 */ /* 0x008fc600078e0214 */
        /* <DEDUP_REMOVED lines=209> */
[----:B------:R-:W-:-:S03]  /*1e400*/  IMAD.U32 R9, RZ, RZ, UR8 ;  /* 0x00000008ff097e24 */ /* 0x000fc6000f8e00ff */
[----:B------:R1:W-:Y:S04]  /*1e410*/  LDGSTS.E [R0+0x39e00], desc[UR34][R104.64], !P0 ;  /* 0x39e0000068007fae */ /* 0x0003e8000c1a1022 */
[----:B------:R1:W-:Y:S04]  /*1e420*/  LDGSTS.E [R0+0x39e80], desc[UR34][R92.64], !P0 ;  /* 0x39e800005c007fae */ /* 0x0003e8000c1a1022 */
[----:B------:R1:W-:Y:S04]  /*1e430*/  STL.64 [R1+0x11d8], R148 ;  /* 0x0011d89401007387 */ /* 0x0003e80000100a00 */
[----:B------:R1:W-:Y:S04]  /*1e440*/  LDGSTS.E [R0+0x39f00], desc[UR34][R52.64], !P0 ;  /* 0x39f0000034007fae */ /* 0x0003e8000c1a1022 */
[----:B------:R2:W-:Y:S04]  /*1e450*/  STL.64 [R1+0x11d0], R144 ;  /* 0x0011d09001007387 */ /* 0x0005e80000100a00 */
[----:B------:R3:W-:Y:S01]  /*1e460*/  LDGSTS.E [R0+0x39f80], desc[UR34][R2.64], !P0 ;  /* 0x39f8000002007fae */ /* 0x0007e2000c1a1022 */
[----:B------:R-:W-:Y:S01]  /*1e470*/  ISETP.GE.AND P0, PT, R224, R5, PT ;  /* 0x00000005e000720c */ /* 0x000fe20003f06270 */
[----:B------:R-:W-:-:S02]  /*1e480*/  IMAD.WIDE R224, R233, 0x4, R240 ;  /* 0x00000004e9e07825 */ /* 0x000fc400078e02f0 */
[----:B------:R3:W-:Y:S02]  /*1e490*/  STL.64 [R1+0x11c8], R132 ;  /* 0x0011c88401007387 */ /* 0x0007e40000100a00 */
[C---:B-1----:R-:W-:Y:S02]  /*1e4a0*/  IMAD.WIDE R148, R233.reuse, 0x4, R14 ;  /* 0x00000004e9947825 */ /* 0x042fe400078e020e */
[----:B------:R4:W-:Y:S02]  /*1e4b0*/  STL.64 [R1+0x11c0], R130 ;  /* 0x0011c08201007387 */ /* 0x0009e40000100a00 */
[C---:B--2---:R-:W-:Y:S02]  /*1e4c0*/  IMAD.WIDE R144, R233.reuse, 0x4, R16 ;  /* 0x00000004e9907825 */ /* 0x044fe400078e0210 */
[----:B------:R5:W-:Y:S04]  /*1e4d0*/  STL.64 [R1+0x11b8], R128 ;  /* 0x0011b88001007387 */ /* 0x000be80000100a00 */
[----:B------:R1:W-:Y:S01]  /*1e4e0*/  STL.64 [R1+0x11b0], R122 ;  /* 0x0011b07a01007387 */ /* 0x0003e20000100a00 */
[----:B---3--:R-:W-:-:S03]  /*1e4f0*/  IMAD.WIDE R132, R233, 0x4, R18 ;  /* 0x00000004e9847825 */ /* 0x008fc600078e0212 */
[----:B------:R2:W-:Y:S01]  /*1e500*/  STL.64 [R1+0x11a8], R112 ;  /* 0x0011a87001007387 */ /* 0x0005e20000100a00 */
[----:B----4-:R-:W-:-:S03]  /*1e510*/  IMAD.WIDE R130, R233, 0x4, R20 ;  /* 0x00000004e9827825 */ /* 0x010fc600078e0214 */
[----:B------:R3:W-:Y:S01]  /*1e520*/  STL.64 [R1+0x11a0], R106 ;  /* 0x0011a06a01007387 */ /* 0x0007e20000100a00 */
[----:B-----5:R-:W-:-:S03]  /*1e530*/  IMAD.WIDE R128, R233, 0x4, R22 ;  /* 0x00000004e9807825 */ /* 0x020fc600078e0216 */
[----:B------:R4:W-:Y:S01]  /*1e540*/  STL.64 [R1+0x1198], R104 ;  /* 0x0011986801007387 */ /* 0x0009e20000100a00 */
[----:B-1----:R-:W-:-:S03]  /*1e550*/  IMAD.WIDE R122, R233, 0x4, R24 ;  /* 0x00000004e97a7825 */ /* 0x002fc600078e0218 */
[----:B------:R-:W-:Y:S01]  /*1e560*/  LDGSTS.E [R0+0x3b800], desc[UR34][R224.64], !P6 ;  /* 0x3b800000e0007fae */ /* 0x000fe2000f1a1022 */
[----:B--2---:R-:W-:-:S03]  /*1e570*/  IMAD.WIDE R112, R233, 0x4, R26 ;  /* 0x00000004e9707825 */ /* 0x004fc600078e021a */
[----:B------:R1:W-:Y:S01]  /*1e580*/  STL.64 [R1+0x1190], R92 ;  /* 0x0011905c01007387 */ /* 0x0003e20000100a00 */
[----:B---3--:R-:W-:-:S03]  /*1e590*/  IMAD.WIDE R106, R233, 0x4, R28 ;  /* 0x00000004e96a7825 */ /* 0x008fc600078e021c */
[----:B------:R-:W-:Y:S01]  /*1e5a0*/  LDGSTS.E [R0+0x3b880], desc[UR34][R226.64], !P6 ;  /* 0x3b880000e2007fae */ /* 0x000fe2000f1a1022 */
[----:B----4-:R-:W-:-:S03]  /*1e5b0*/  IMAD.WIDE R104, R233, 0x4, R30 ;  /* 0x00000004e9687825 */ /* 0x010fc600078e021e */
        /* <DEDUP_REMOVED lines=8> */
[----:B-1----:R-:W-:-:S03]  /*1e640*/  IMAD.WIDE R2, R233, 0x4, R36 ;  /* 0x00000004e9027825 */ /* 0x002fc600078e0224 */
[----:B------:R1:W-:Y:S04]  /*1e650*/  STL.64 [R1+0x1170], R144 ;  /* 0x0011709001007387 */ /* 0x0003e80000100a00 */
        /* <DEDUP_REMOVED lines=20> */
[----:B------:R-:W-:Y:S01]  /*1e7a0*/  MOV R160, R174 ;  /* 0x000000ae00a07202 */ /* 0x000fe20000000f00 */
[----:B------:R-:W-:Y:S02]  /*1e7b0*/  IMAD.MOV.U32 R161, RZ, RZ, R175 ;  /* 0x000000ffffa17224 */ /* 0x000fe400078e00af */
[----:B------:R3:W-:Y:S01]  /*1e7c0*/  LDGSTS.E [R0+0x3be00], desc[UR34][R104.64], !P6 ;  /* 0x3be0000068007fae */ /* 0x0007e2000f1a1022 */
[----:B--2---:R-:W-:-:S03]  /*1e7d0*/  IMAD.WIDE R112, R252, 0x4, R32 ;  /* 0x00000004fc707825 */ /* 0x004fc600078e0220 */
[----:B------:R2:W-:Y:S01]  /*1e7e0*/  STL.64 [R1+0x1130], R92 ;  /* 0x0011305c01007387 */ /* 0x0005e20000100a00 */
[----:B-1----:R-:W-:-:S03]  /*1e7f0*/  IMAD.WIDE R106, R252, 0x4, R34 ;  /* 0x00000004fc6a7825 */ /* 0x002fc600078e0222 */
[----:B------:R2:W-:Y:S04]  /*1e800*/  LDGSTS.E [R0+0x3be80], desc[UR34][R92.64], !P6 ;  /* 0x3be800005c007fae */ /* 0x0005e8000f1a1022 */
[----:B------:R1:W-:Y:S01]  /*1e810*/  STL.64 [R1+0x1128], R52 ;  /* 0x0011283401007387 */ /* 0x0003e20000100a00 */
[----:B---3--:R-:W-:-:S03]  /*1e820*/  IMAD.WIDE R104, R252, 0x4, R36 ;  /* 0x00000004fc687825 */ /* 0x008fc600078e0224 */
[----:B------:R1:W-:Y:S04]  /*1e830*/  LDGSTS.E [R0+0x3bf00], desc[UR34][R52.64], !P6 ;  /* 0x3bf0000034007fae */ /* 0x0003e8000f1a1022 */
[----:B------:R3:W-:Y:S01]  /*1e840*/  LDGSTS.E [R0+0x3bf80], desc[UR34][R2.64], !P6 ;  /* 0x3bf8000002007fae */ /* 0x0007e2000f1a1022 */
[----:B------:R-:W-:Y:S01]  /*1e850*/  ISETP.GE.AND P6, PT, R234, R5, PT ;  /* 0x00000005ea00720c */ /* 0x000fe20003fc6270 */
[C---:B------:R-:W-:Y:S02]  /*1e860*/  IMAD.WIDE R234, R252.reuse, 0x4, R242 ;  /* 0x00000004fcea7825 */ /* 0x040fe400078e02f2 */
[----:B------:R3:W-:Y:S02]  /*1e870*/  STL.64 [R1+0x1120], R2 ;  /* 0x0011200201007387 */ /* 0x0007e40000100a00 */
[----:B--2---:R-:W-:-:S02]  /*1e880*/  IMAD.WIDE R92, R252, 0x4, R26 ;  /* 0x00000004fc5c7825 */ /* 0x004fc400078e021a */
[----:B------:R-:W-:Y:S02]  /*1e890*/  STL.64 [R1+0x1118], R148 ;  /* 0x0011189401007387 */ /* 0x000fe40000100a00 */
[----:B-1----:R-:W-:Y:S02]  /*1e8a0*/  IMAD R52, R232, 0x7f, RZ ;  /* 0x0000007fe8347824 */ /* 0x002fe400078e02ff */
[C---:B------:R-:W-:Y:S01]  /*1e8b0*/  IMAD.WIDE R232, R252.reuse, 0x4, R240 ;  /* 0x00000004fce87825 */ /* 0x040fe200078e02f0 */
[----:B------:R-:W-:Y:S03]  /*1e8c0*/  STL.64 [R1+0x1110], R144 ;  /* 0x0011109001007387 */ /* 0x000fe60000100a00 */
[----:B---3--:R-:W-:Y:S01]  /*1e8d0*/  IMAD.WIDE R2, R252, 0x4, R28 ;  /* 0x00000004fc027825 */ /* 0x008fe200078e021c */
[----:B------:R-:W-:Y:S04]  /*1e8e0*/  LDGSTS.E [R0+0x3d800], desc[UR34][R232.64], !P2 ;  /* 0x3d800000e8007fae */ /* 0x000fe8000d1a1022 */
[----:B------:R-:W-:Y:S04]  /*1e8f0*/  LDGSTS.E [R0+0x3d880], desc[UR34][R234.64], !P2 ;  /* 0x3d880000ea007fae */ /* 0x000fe8000d1a1022 */
[----:B------:R-:W-:Y:S04]  /*1e900*/  LDGSTS.E [R0+0x3d900], desc[UR34][R236.64], !P2 ;  /* 0x3d900000ec007fae */ /* 0x000fe8000d1a1022 */
[----:B------:R-:W-:Y:S04]  /*1e910*/  LDGSTS.E [R0+0x3d980], desc[UR34][R238.64], !P2 ;  /* 0x3d980000ee007fae */ /* 0x000fe8000d1a1022 */
[----:B------:R-:W-:Y:S04]  /*1e920*/  LDGSTS.E [R0+0x3da00], desc[UR34][R148.64], !P2 ;  /* 0x3da0000094007fae */ /* 0x000fe8000d1a1022 */
[----:B------:R-:W-:Y:S04]  /*1e930*/  LDGSTS.E [R0+0x3da80], desc[UR34][R144.64], !P2 ;  /* 0x3da8000090007fae */ /* 0x000fe8000d1a1022 */
[----:B------:R-:W-:Y:S04]  /*1e940*/  STL.64 [R1+0x1108], R132 ;  /* 0x0011088401007387 */ /* 0x000fe80000100a00 */
[----:B------:R-:W-:Y:S04]  /*1e950*/  LDGSTS.E [R0+0x3db00], desc[UR34][R132.64], !P2 ;  /* 0x3db0000084007fae */ /* 0x000fe8000d1a1022 */
[----:B------:R-:W-:Y:S04]  /*1e960*/  STL.64 [R1+0x1100], R130 ;  /* 0x0011008201007387 */ /* 0x000fe80000100a00 */
[----:B------:R-:W-:Y:S04]  /*1e970*/  LDGSTS.E [R0+0x3db80], desc[UR34][R130.64], !P2 ;  /* 0x3db8000082007fae */ /* 0x000fe8000d1a1022 */
[----:B------:R1:W-:Y:S04]  /*1e980*/  STL.64 [R1+0x10f8], R128 ;  /* 0x0010f88001007387 */ /* 0x0003e80000100a00 */
[----:B------:R1:W-:Y:S04]  /*1e990*/  LDGSTS.E [R0+0x3dc00], desc[UR34][R128.64], !P2 ;  /* 0x3dc0000080007fae */ /* 0x0003e8000d1a1022 */
[----:B------:R2:W-:Y:S04]  /*1e9a0*/  STL.64 [R1+0x10f0], R122 ;  /* 0x0010f07a01007387 */ /* 0x0005e80000100a00 */
[----:B------:R2:W-:Y:S04]  /*1e9b0*/  LDGSTS.E [R0+0x3dc80], desc[UR34][R122.64], !P2 ;  /* 0x3dc800007a007fae */ /* 0x0005e8000d1a1022 */
[----:B------:R3:W-:Y:S01]  /*1e9c0*/  STL.64 [R1+0x10e8], R92 ;  /* 0x0010e85c01007387 */ /* 0x0007e20000100a00 */
[----:B-1----:R-:W-:-:S03]  /*1e9d0*/  IMAD.WIDE R128, R9, 0x4, R242 ;  /* 0x0000000409807825 */ /* 0x002fc600078e02f2 */
[----:B------:R3:W-:Y:S01]  /*1e9e0*/  LDGSTS.E [R0+0x3dd00], desc[UR34][R92.64], !P2 ;  /* 0x3dd000005c007fae */ /* 0x0007e2000d1a1022 */
[----:B------:R-:W-:Y:S02]  /*1e9f0*/  IMAD.MOV.U32 R148, RZ, RZ, R38 ;  /* 0x000000ffff947224 */ /* 0x000fe400078e0026 */
[----:B------:R-:W-:Y:S01]  /*1ea00*/  IMAD.MOV.U32 R149, RZ, RZ, R39 ;  /* 0x000000ffff957224 */ /* 0x000fe200078e0027 */
[----:B------:R-:W-:Y:S01]  /*1ea10*/  LDGSTS.E [R0+0x3dd80], desc[UR34][R2.64], !P2 ;  /* 0x3dd8000002007fae */ /* 0x000fe2000d1a1022 */
[----:B--2---:R-:W-:-:S03]  /*1ea20*/  IMAD.WIDE R122, R9, 0x4, R10 ;  /* 0x00000004097a7825 */ /* 0x004fc600078e020a */
[----:B------:R-:W-:Y:S01]  /*1ea30*/  LDGSTS.E [R0+0x3de00], desc[UR34][R6.64], !P2 ;  /* 0x3de0000006007fae */ /* 0x000fe2000d1a1022 */
[----:B------:R-:W-:-:S03]  /*1ea40*/  IMAD.WIDE R242, R52, 0x4, R242 ;  /* 0x0000000434f27825 */ /* 0x000fc600078e02f2 */
[----:B------:R-:W-:Y:S01]  /*1ea50*/  LDGSTS.E [R0+0x3de80], desc[UR34][R112.64], !P2 ;  /* 0x3de8000070007fae */ /* 0x000fe2000d1a1022 */
[----:B---3--:R-:W-:-:S03]  /*1ea60*/  IMAD.WIDE R92, R9, 0x4, R240 ;  /* 0x00000004095c7825 */ /* 0x008fc600078e02f0 */
[----:B------:R-:W-:Y:S01]  /*1ea70*/  LDGSTS.E [R0+0x3df00], desc[UR34][R106.64], !P2 ;  /* 0x3df000006a007fae */ /* 0x000fe2000d1a1022 */
[----:B------:R-:W-:-:S03]  /*1ea80*/  IMAD.WIDE R38, R52, 0x4, R14 ;  /* 0x0000000434267825 */ /* 0x000fc600078e020e */
[----:B------:R1:W-:Y:S01]  /*1ea90*/  STL.64 [R1+0x3dc8], R92 ;  /* 0x003dc85c01007387 */ /* 0x0003e20000100a00 */
[----:B------:R-:W-:-:S03]  /*1eaa0*/  IMAD.WIDE R240, R52, 0x4, R240 ;  /* 0x0000000434f07825 */ /* 0x000fc600078e02f0 */
[----:B------:R2:W-:Y:S01]  /*1eab0*/  STL.64 [R1+0x3dd0], R128 ;  /* 0x003dd08001007387 */ /* 0x0005e20000100a00 */
[----:B------:R-:W-:-:S03]  /*1eac0*/  IMAD.WIDE R10, R52, 0x4, R10 ;  /* 0x00000004340a7825 */ /* 0x000fc600078e020a */
[----:B------:R3:W-:Y:S01]  /*1ead0*/  STL.64 [R1+0x3e00], R122 ;  /* 0x003e007a01007387 */ /* 0x0007e20000100a00 */
[----:B-1----:R-:W-:-:S03]  /*1eae0*/  IMAD.WIDE R92, R9, 0x4, R12 ;  /* 0x00000004095c7825 */ /* 0x002fc600078e020c */
[----:B------:R-:W-:Y:S01]  /*1eaf0*/  LDGSTS.E [R0+0x3df80], desc[UR34][R104.64], !P2 ;  /* 0x3df8000068007fae */ /* 0x000fe2000d1a1022 */
[----:B------:R-:W-:Y:S01]  /*1eb00*/  ISETP.GE.U32.AND P2, PT, R5, 0x7fffff01, PT ;  /* 0x7fffff010500780c */ /* 0x000fe20003f46070 */
[C---:B--2---:R-:W-:Y:S02]  /*1eb10*/  IMAD.WIDE R128, R9.reuse, 0x4, R18 ;  /* 0x0000000409807825 */ /* 0x044fe400078e0212 */
[----:B------:R1:W-:Y:S02]  /*1eb20*/  STL.64 [R1+0x3e10], R92 ;  /* 0x003e105c01007387 */ /* 0x0003e40000100a00 */
[----:B---3--:R-:W-:-:S04]  /*1eb30*/  IMAD.WIDE R122, R9, 0x4, R14 ;  /* 0x00000004097a7825 */ /* 0x008fc800078e020e */
[----:B------:R-:W-:Y:S01]  /*1eb40*/  IMAD.WIDE R12, R52, 0x4, R12 ;  /* 0x00000004340c7825 */ /* 0x000fe200078e020c */
[----:B------:R2:W-:Y:S03]  /*1eb50*/  STL.64 [R1+0x3dd8], R122 ;  /* 0x003dd87a01007387 */ /* 0x0005e60000100a00 */
[C---:B-1----:R-:W-:Y:S01]  /*1eb60*/  IMAD.WIDE R92, R9.reuse, 0x4, R16 ;  /* 0x00000004095c7825 */ /* 0x042fe200078e0210 */
[----:B------:R-:W-:Y:S04]  /*1eb70*/  LDGSTS.E [R0+0x3f800], desc[UR34][R240.64], !P2 ;  /* 0x3f800000f0007fae */ /* 0x000fe8000d1a1022 */
[----:B------:R1:W-:Y:S01]  /*1eb80*/  STL.64 [R1+0x3e08], R92 ;  /* 0x003e085c01007387 */ /* 0x0003e20000100a00 */
[----:B--2---:R-:W-:-:S03]  /*1eb90*/  IMAD.WIDE R122, R9, 0x4, R20 ;  /* 0x00000004097a7825 */ /* 0x004fc600078e0214 */
[----:B------:R2:W-:Y:S04]  /*1eba0*/  STL.64 [R1+0x3e18], R128 ;  /* 0x003e188001007387 */ /* 0x0005e80000100a00 */
[----:B------:R-:W3:Y:S01]  /*1ebb0*/  LDL.LU.64 R130, [R1+0xfe0] ;  /* 0x000fe00001827983 */ /* 0x000ee20000300a00 */
[----:B-1----:R-:W-:-:S03]  /*1ebc0*/  IMAD.WIDE R92, R9, 0x4, R22 ;  /* 0x00000004095c7825 */ /* 0x002fc600078e0216 */
[----:B------:R1:W-:Y:S04]  /*1ebd0*/  STL.64 [R1+0x3e20], R122 ;  /* 0x003e207a01007387 */ /* 0x0003e80000100a00 */
[----:B------:R-:W4:Y:S01]  /*1ebe0*/  LDL.LU.64 R168, [R1+0xfd8] ;  /* 0x000fd80001a87983 */ /* 0x000f220000300a00 */
[----:B--2---:R-:W-:-:S03]  /*1ebf0*/  IMAD.WIDE R128, R9, 0x4, R26 ;  /* 0x0000000409807825 */ /* 0x004fc600078e021a */
[----:B------:R2:W-:Y:S01]  /*1ec00*/  STL.64 [R1+0x3e28], R92 ;  /* 0x003e285c01007387 */ /* 0x0005e20000100a00 */
[----:B-1----:R-:W-:-:S03]  /*1ec10*/  IMAD.WIDE R122, R9, 0x4, R28 ;  /* 0x00000004097a7825 */ /* 0x002fc600078e021c */
[----:B------:R-:W-:Y:S01]  /*1ec20*/  LDGSTS.E [R0+0x3f880], desc[UR34][R242.64], !P2 ;  /* 0x3f880000f2007fae */ /* 0x000fe2000d1a1022 */
[----:B--2---:R-:W-:-:S03]  /*1ec30*/  IMAD.WIDE R92, R9, 0x4, R24 ;  /* 0x00000004095c7825 */ /* 0x004fc600078e0218 */
[----:B------:R1:W-:Y:S04]  /*1ec40*/  LDGSTS.E [R0+0x3f900], desc[UR34][R10.64], !P2 ;  /* 0x3f9000000a007fae */ /* 0x0003e8000d1a1022 */
[----:B------:R2:W-:Y:S04]  /*1ec50*/  STL.64 [R1+0x3e38], R92 ;  /* 0x003e385c01007387 */ /* 0x0005e80000100a00 */
[----:B------:R-:W-:Y:S04]  /*1ec60*/  STL.64 [R1+0x3e40], R128 ;  /* 0x003e408001007387 */ /* 0x000fe80000100a00 */
[----:B------:R-:W5:Y:S01]  /*1ec70*/  LDL.LU.64 R144, [R1+0xfd0] ;  /* 0x000fd00001907983 */ /* 0x000f620000300a00 */
[----:B--2---:R-:W-:-:S03]  /*1ec80*/  IMAD.WIDE R92, R9, 0x4, R30 ;  /* 0x00000004095c7825 */ /* 0x004fc600078e021e */
[----:B------:R2:W-:Y:S01]  /*1ec90*/  STL.64 [R1+0x3e48], R122 ;  /* 0x003e487a01007387 */ /* 0x0005e20000100a00 */
[----:B------:R-:W-:-:S03]  /*1eca0*/  IMAD.WIDE R14, R52, 0x4, R36 ;  /* 0x00000004340e7825 */ /* 0x000fc600078e0224 */
[----:B------:R1:W-:Y:S04]  /*1ecb0*/  LDGSTS.E [R0+0x3f980], desc[UR34][R12.64], !P2 ;  /* 0x3f9800000c007fae */ /* 0x0003e8000d1a1022 */
[----:B--2---:R-:W2:Y:S04]  /*1ecc0*/  LDL.LU.64 R122, [R1+0xfc8] ;  /* 0x000fc800017a7983 */ /* 0x004ea80000300a00 */
[----:B------:R1:W-:Y:S04]  /*1ecd0*/  STL.64 [R1+0x3e50], R92 ;  /* 0x003e505c01007387 */ /* 0x0003e80000100a00 */
[----:B------:R-:W2:Y:S01]  /*1ece0*/  LDL.LU.64 R164, [R1+0xf60] ;  /* 0x000f600001a47983 */ /* 0x000ea20000300a00 */
[----:B------:R-:W-:-:S03]  /*1ecf0*/  IMAD.WIDE R128, R9, 0x4, R32 ;  /* 0x0000000409807825 */ /* 0x000fc600078e0220 */
[----:B------:R-:W-:Y:S01]  /*1ed00*/  LDGSTS.E [R0+0x3fa00], desc[UR34][R38.64], !P2 ;  /* 0x3fa0000026007fae */ /* 0x000fe2000d1a1022 */
[----:B-1----:R-:W-:-:S03]  /*1ed10*/  IMAD.WIDE R92, R9, 0x4, R34 ;  /* 0x00000004095c7825 */ /* 0x002fc600078e0222 */
[----:B------:R1:W-:Y:S04]  /*1ed20*/  STL.64 [R1+0x3e58], R128 ;  /* 0x003e588001007387 */ /* 0x0003e80000100a00 */
[----:B------:R3:W-:Y:S04]  /*1ed30*/  STL.64 [R1+0x3e80], R92 ;  /* 0x003e805c01007387 */ /* 0x0007e80000100a00 */
[----:B------:R-:W2:Y:S04]  /*1ed40*/  LDL.LU.64 R166, [R1+0xf48] ;  /* 0x000f480001a67983 */ /* 0x000ea80000300a00 */
[----:B------:R-:W2:Y:S04]  /*1ed50*/  LDL.LU.64 R172, [R1+0x4a0] ;  /* 0x0004a00001ac7983 */ /* 0x000ea80000300a00 */
[----:B------:R-:W2:Y:S01]  /*1ed60*/  LDL.LU.64 R174, [R1+0x498] ;  /* 0x0004980001ae7983 */ /* 0x000ea20000300a00 */
[----:B------:R-:W-:-:S03]  /*1ed70*/  IMAD.WIDE R36, R9, 0x4, R36 ;  /* 0x0000000409247825 */ /* 0x000fc600078e0224 */
[----:B------:R-:W2:Y:S01]  /*1ed80*/  LDL.LU.64 R162, [R1+0x490] ;  /* 0x0004900001a27983 */ /* 0x000ea20000300a00 */
[----:B------:R-:W-:-:S03]  /*1ed90*/  IMAD.WIDE R16, R52, 0x4, R16 ;  /* 0x0000000434107825 */ /* 0x000fc600078e0210 */
[----:B-1----:R-:W2:Y:S01]  /*1eda0*/  LDL.LU.64 R128, [R1+0x488] ;  /* 0x0004880001807983 */ /* 0x002ea20000300a00 */
[----:B------:R-:W-:-:S03]  /*1edb0*/  IMAD.WIDE R18, R52, 0x4, R18 ;  /* 0x0000000434127825 */ /* 0x000fc600078e0212 */
[----:B------:R4:W-:Y:S01]  /*1edc0*/  STL.64 [R1+0x3e30], R36 ;  /* 0x003e302401007387 */ /* 0x0009e20000100a00 */
[----:B------:R-:W-:-:S03]  /*1edd0*/  IMAD.WIDE R20, R52, 0x4, R20 ;  /* 0x0000000434147825 */ /* 0x000fc600078e0214 */
[----:B------:R1:W-:Y:S01]  /*1ede0*/  LDGSTS.E [R0+0x3fa80], desc[UR34][R16.64], !P2 ;  /* 0x3fa8000010007fae */ /* 0x0003e2000d1a1022 */
        /* <DEDUP_REMOVED lines=13> */
[----:B------:R-:W2:Y:S01]  /*1eec0*/  LDL.LU.64 R52, [R1+0xee0] ;  /* 0x000ee00001347983 */ /* 0x000ea20000300a00 */
        /* <DEDUP_REMOVED lines=8> */
[----:B---3--:R-:W-:-:S05]  /*1ef50*/  IMAD.WIDE R92, R9, 0x4, R130 ;  /* 0x00000004095c7825 */ /* 0x008fca00078e0282 */
[----:B------:R2:W-:Y:S01]  /*1ef60*/  STL.64 [R1+0x3be8], R92 ;  /* 0x003be85c01007387 */ /* 0x0005e20000100a00 */
[----:B----4-:R-:W-:-:S03]  /*1ef70*/  IMAD.WIDE R36, R9, 0x4, R168 ;  /* 0x0000000409247825 */ /* 0x010fc600078e02a8 */
[----:B------:R-:W3:Y:S04]  /*1ef80*/  LDL.LU.64 R246, [R1+0xed8] ;  /* 0x000ed80001f67983 */ /* 0x000ee80000300a00 */
[----:B------:R-:W-:Y:S04]  /*1ef90*/  STL.64 [R1+0x3bf0], R36 ;  /* 0x003bf02401007387 */ /* 0x000fe80000100a00 */
[----:B------:R-:W4:Y:S04]  /*1efa0*/  LDL.LU.64 R170, [R1+0xed0] ;  /* 0x000ed00001aa7983 */ /* 0x000f280000300a00 */
[----:B------:R-:W4:Y:S01]  /*1efb0*/  LDL.LU.64 R168, [R1+0xec8] ;  /* 0x000ec80001a87983 */ /* 0x000f220000300a00 */
[----:B-----5:R-:W-:-:S05]  /*1efc0*/  IMAD.WIDE R130, R9, 0x4, R144 ;  /* 0x0000000409827825 */ /* 0x020fca00078e0290 */
[----:B------:R5:W-:Y:S01]  /*1efd0*/  STL.64 [R1+0x3bf8], R130 ;  /* 0x003bf88201007387 */ /* 0x000be20000100a00 */
[----:B--2---:R-:W-:-:S03]  /*1efe0*/  IMAD.WIDE R92, R9, 0x4, R122 ;  /* 0x00000004095c7825 */ /* 0x004fc600078e027a */
[----:B-----5:R-:W2:Y:S04]  /*1eff0*/  LDL.LU.64 R130, [R1+0xe60] ;  /* 0x000e600001827983 */ /* 0x020ea80000300a00 */
[----:B------:R5:W-:Y:S01]  /*1f000*/  STL.64 [R1+0x3c00], R92 ;  /* 0x003c005c01007387 */ /* 0x000be20000100a00 */
[----:B------:R-:W-:-:S03]  /*1f010*/  IMAD.WIDE R36, R9, 0x4, R164 ;  /* 0x0000000409247825 */ /* 0x000fc600078e02a4 */
[----:B------:R-:W2:Y:S04]  /*1f020*/  LDL.LU.64 R122, [R1+0xe58] ;  /* 0x000e5800017a7983 */ /* 0x000ea80000300a00 */
[----:B------:R1:W-:Y:S04]  /*1f030*/  STL.64 [R1+0x3c08], R36 ;  /* 0x003c082401007387 */ /* 0x0003e80000100a00 */
[----:B------:R-:W2:Y:S01]  /*1f040*/  LDL.LU.64 R164, [R1+0xe50] ;  /* 0x000e500001a47983 */ /* 0x000ea20000300a00 */
[----:B-----5:R-:W-:-:S04]  /*1f050*/  IMAD.WIDE R92, R9, 0x4, R160 ;  /* 0x00000004095c7825 */ /* 0x020fc800078e02a0 */
[----:B-1----:R-:W-:-:S04]  /*1f060*/  IMAD.WIDE R36, R9, 0x4, R148 ;  /* 0x0000000409247825 */ /* 0x002fc800078e0294 */
[C---:B------:R-:W-:Y:S01]  /*1f070*/  IMAD.WIDE R132, R9.reuse, 0x4, R166 ;  /* 0x0000000409847825 */ /* 0x040fe200078e02a6 */
[----:B------:R1:W-:Y:S04]  /*1f080*/  STL.64 [R1+0x3c10], R36 ;  /* 0x003c102401007387 */ /* 0x0003e80000100a00 */
[----:B------:R5:W-:Y:S01]  /*1f090*/  STL.64 [R1+0x3c18], R92 ;  /* 0x003c185c01007387 */ /* 0x000be20000100a00 */
[----:B-1----:R-:W-:-:S03]  /*1f0a0*/  IMAD.WIDE R36, R9, 0x4, R172 ;  /* 0x0000000409247825 */ /* 0x002fc600078e02ac */
[----:B-----5:R-:W5:Y:S04]  /*1f0b0*/  LDL.LU.64 R92, [R1+0xe48] ;  /* 0x000e4800015c7983 */ /* 0x020f680000300a00 */
[----:B------:R-:W-:Y:S04]  /*1f0c0*/  STL.64 [R1+0x3c20], R132 ;  /* 0x003c208401007387 */ /* 0x000fe80000100a00 */
[----:B------:R-:W5:Y:S04]  /*1f0d0*/  LDL.LU.64 R166, [R1+0xde0] ;  /* 0x000de00001a67983 */ /* 0x000f680000300a00 */
[----:B------:R1:W-:Y:S04]  /*1f0e0*/  STL.64 [R1+0x3c28], R36 ;  /* 0x003c282401007387 */ /* 0x0003e80000100a00 */
[----:B------:R-:W5:Y:S01]  /*1f0f0*/  LDL.LU.64 R172, [R1+0xdd8] ;  /* 0x000dd80001ac7983 */ /* 0x000f620000300a00 */
[----:B-1----:R-:W-:-:S03]  /*1f100*/  IMAD.WIDE R36, R9, 0x4, R174 ;  /* 0x0000000409247825 */ /* 0x002fc600078e02ae */
[----:B------:R-:W5:Y:S04]  /*1f110*/  LDL.LU.64 R174, [R1+0xdd0] ;  /* 0x000dd00001ae7983 */ /* 0x000f680000300a00 */
[----:B------:R1:W-:Y:S04]  /*1f120*/  STL.64 [R1+0x3c30], R36 ;  /* 0x003c302401007387 */ /* 0x0003e80000100a00 */
[----:B-1----:R-:W5:Y:S04]  /*1f130*/  LDL.LU.64 R36, [R1+0xdc8] ;  /* 0x000dc80001247983 */ /* 0x002f680000300a00 */
[----:B------:R-:W5:Y:S04]  /*1f140*/  LDL.LU.64 R132, [R1+0x420] ;  /* 0x0004200001847983 */ /* 0x000f680000300a00 */
[----:B------:R-:W5:Y:S04]  /*1f150*/  LDL.LU.64 R154, [R1+0x418] ;  /* 0x00041800019a7983 */ /* 0x000f680000300a00 */
[----:B------:R-:W5:Y:S04]  /*1f160*/  LDL.LU.64 R150, [R1+0x410] ;  /* 0x0004100001967983 */ /* 0x000f680000300a00 */
[----:B------:R-:W5:Y:S04]  /*1f170*/  LDL.LU.64 R152, [R1+0x408] ;  /* 0x0004080001987983 */ /* 0x000f680000300a00 */
[----:B------:R-:W5:Y:S01]  /*1f180*/  LDL.LU.64 R144, [R1+0xd60] ;  /* 0x000d600001907983 */ /* 0x000f620000300a00 */
[----:B------:R-:W-:-:S03]  /*1f190*/  IMAD.WIDE R162, R9, 0x4, R162 ;  /* 0x0000000409a27825 */ /* 0x000fc600078e02a2 */
[----:B------:R-:W5:Y:S01]  /*1f1a0*/  LDL.LU.64 R148, [R1+0xd58] ;  /* 0x000d580001947983 */ /* 0x000f620000300a00 */
[----:B------:R-:W-:-:S03]  /*1f1b0*/  IMAD.WIDE R128, R9, 0x4, R128 ;  /* 0x0000000409807825 */ /* 0x000fc600078e0280 */
[----:B------:R-:W5:Y:S01]  /*1f1c0*/  LDL.LU.64 R160, [R1+0xd50] ;  /* 0x000d500001a07983 */ /* 0x000f620000300a00 */
[----:B------:R-:W-:-:S03]  /*1f1d0*/  IMAD.WIDE R52, R9, 0x4, R52 ;  /* 0x0000000409347825 */ /* 0x000fc600078e0234 */
[----:B------:R1:W-:Y:S04]  /*1f1e0*/  STL.64 [R1+0x3c38], R162 ;  /* 0x003c38a201007387 */ /* 0x0003e80000100a00 */
[----:B-1----:R-:W5:Y:S04]  /*1f1f0*/  LDL.LU.64 R162, [R1+0xd48] ;  /* 0x000d480001a27983 */ /* 0x002f680000300a00 */
[----:B------:R1:W-:Y:S04]  /*1f200*/  STL.64 [R1+0x3c40], R128 ;  /* 0x003c408001007387 */ /* 0x0003e80000100a00 */
[----:B-1----:R-:W5:Y:S04]  /*1f210*/  LDL.LU.64 R128, [R1+0xce0] ;  /* 0x000ce00001807983 */ /* 0x002f680000300a00 */
[----:B------:R3:W-:Y:S02]  /*1f220*/  STL.64 [R1+0x3c48], R52 ;  /* 0x003c483401007387 */ /* 0x0007e40000100a00 */
[----:B---3--:R-:W-:-:S05]  /*1f230*/  IMAD.WIDE R52, R9, 0x4, R246 ;  /* 0x0000000409347825 */ /* 0x008fca00078e02f6 */
[----:B------:R1:W-:Y:S01]  /*1f240*/  STL.64 [R1+0x3c50], R52 ;  /* 0x003c503401007387 */ /* 0x0003e20000100a00 */
[----:B----4-:R-:W-:-:S04]  /*1f250*/  IMAD.WIDE R170, R9, 0x4, R170 ;  /* 0x0000000409aa7825 */ /* 0x010fc800078e02aa */
[C---:B------:R-:W-:Y:S01]  /*1f260*/  IMAD.WIDE R168, R9.reuse, 0x4, R168 ;  /* 0x0000000409a87825 */ /* 0x040fe200078e02a8 */
[----:B-1----:R-:W3:Y:S04]  /*1f270*/  LDL.LU.64 R52, [R1+0xcd8] ;  /* 0x000cd80001347983 */ /* 0x002ee80000300a00 */
[----:B------:R-:W-:Y:S04]  /*1f280*/  STL.64 [R1+0x3c58], R170 ;  /* 0x003c58aa01007387 */ /* 0x000fe80000100a00 */
[----:B------:R-:W4:Y:S04]  /*1f290*/  LDL.LU.64 R246, [R1+0xcd0] ;  /* 0x000cd00001f67983 */ /* 0x000f280000300a00 */
[----:B------:R1:W-:Y:S04]  /*1f2a0*/  STL.64 [R1+0x3c60], R168 ;  /* 0x003c60a801007387 */ /* 0x0003e80000100a00 */
[----:B-1----:R-:W4:Y:S01]  /*1f2b0*/  LDL.LU.64 R168, [R1+0xcc8] ;  /* 0x000cc80001a87983 */ /* 0x002f220000300a00 */
[----:B--2---:R-:W-:-:S05]  /*1f2c0*/  IMAD.WIDE R170, R9, 0x4, R130 ;  /* 0x0000000409aa7825 */ /* 0x004fca00078e0282 */
[----:B------:R1:W-:Y:S01]  /*1f2d0*/  STL.64 [R1+0x3c68], R170 ;  /* 0x003c68aa01007387 */ /* 0x0003e20000100a00 */
[----:B------:R-:W-:-:S04]  /*1f2e0*/  IMAD.WIDE R130, R9, 0x4, R122 ;  /* 0x0000000409827825 */ /* 0x000fc800078e027a */
[C---:B------:R-:W-:Y:S01]  /*1f2f0*/  IMAD.WIDE R122, R9.reuse, 0x4, R164 ;  /* 0x00000004097a7825 */ /* 0x040fe200078e02a4 */
[----:B-1----:R-:W2:Y:S04]  /*1f300*/  LDL.LU.64 R170, [R1+0xc70] ;  /* 0x000c700001aa7983 */ /* 0x002ea80000300a00 */
[----:B------:R1:W-:Y:S04]  /*1f310*/  STL.64 [R1+0x3c70], R130 ;  /* 0x003c708201007387 */ /* 0x0003e80000100a00 */
[----:B-1----:R-:W2:Y:S04]  /*1f320*/  LDL.LU.64 R130, [R1+0xc68] ;  /* 0x000c680001827983 */ /* 0x002ea80000300a00 */
[----:B------:R1:W-:Y:S04]  /*1f330*/  STL.64 [R1+0x3c78], R122 ;  /* 0x003c787a01007387 */ /* 0x0003e80000100a00 */
[----:B-1----:R-:W2:Y:S01]  /*1f340*/  LDL.LU.64 R122, [R1+0xc60] ;  /* 0x000c6000017a7983 */ /* 0x002ea20000300a00 */
[----:B-----5:R-:W-:-:S03]  /*1f350*/  IMAD.WIDE R92, R9, 0x4, R92 ;  /* 0x00000004095c7825 */ /* 0x020fc600078e025c */
[----:B------:R-:W5:Y:S01]  /*1f360*/  LDL.LU.64 R164, [R1+0xc58] ;  /* 0x000c580001a47983 */ /* 0x000f620000300a00 */
[----:B------:R-:W-:-:S03]  /*1f370*/  IMAD.WIDE R166, R9, 0x4, R166 ;  /* 0x0000000409a67825 */ /* 0x000fc600078e02a6 */
[----:B------:R1:W-:Y:S01]  /*1f380*/  STL.64 [R1+0x3c80], R92 ;  /* 0x003c805c01007387 */ /* 0x0003e20000100a00 */
[----:B------:R-:W-:-:S03]  /*1f390*/  IMAD.WIDE R172, R9, 0x4, R172 ;  /* 0x0000000409ac7825 */ /* 0x000fc600078e02ac */
[----:B-1----:R-:W5:Y:S01]  /*1f3a0*/  LDL.LU.64 R92, [R1+0x7b00] ;  /* 0x007b0000015c7983 */ /* 0x002f620000300a00 */
[----:B------:R-:W-:-:S03]  /*1f3b0*/  IMAD.WIDE R174, R9, 0x4, R174 ;  /* 0x0000000409ae7825 */ /* 0x000fc600078e02ae */
[----:B------:R1:W-:Y:S04]  /*1f3c0*/  STL.64 [R1+0x3c88], R166 ;  /* 0x003c88a601007387 */ /* 0x0003e80000100a00 */
[----:B-1----:R-:W5:Y:S01]  /*1f3d0*/  LDL.LU.64 R166, [R1+0x3a0] ;  /* 0x0003a00001a67983 */ /* 0x002f620000300a00 */
[----:B------:R-:W-:-:S03]  /*1f3e0*/  IMAD.WIDE R36, R9, 0x4, R36 ;  /* 0x0000000409247825 */ /* 0x000fc600078e0224 */
[----:B------:R1:W-:Y:S04]  /*1f3f0*/  STL.64 [R1+0x3c90], R172 ;  /* 0x003c90ac01007387 */ /* 0x0003e80000100a00 */
[----:B-1----:R-:W5:Y:S04]  /*1f400*/  LDL.LU.64 R172, [R1+0x7af8] ;  /* 0x007af80001ac7983 */ /* 0x002f680000300a00 */
[----:B------:R1:W-:Y:S01]  /*1f410*/  STL.64 [R1+0x3cd8], R174 ;  /* 0x003cd8ae01007387 */ /* 0x0003e20000100a00 */
[----:B------:R-:W-:-:S03]  /*1f420*/  IMAD.WIDE R154, R9, 0x4, R154 ;  /* 0x00000004099a7825 */ /* 0x000fc600078e029a */
[----:B-1----:R-:W5:Y:S04]  /*1f430*/  LDL.LU.64 R174, [R1+0x7af0] ;  /* 0x007af00001ae7983 */ /* 0x002f680000300a00 */
[----:B------:R1:W-:Y:S01]  /*1f440*/  STL.64 [R1+0x3ce0], R36 ;  /* 0x003ce02401007387 */ /* 0x0003e20000100a00 */
[----:B------:R-:W-:-:S04]  /*1f450*/  IMAD.WIDE R144, R9, 0x4, R144 ;  /* 0x0000000409907825 */ /* 0x000fc800078e0290 */
[----:B-1----:R-:W-:-:S04]  /*1f460*/  IMAD.WIDE R36, R9, 0x4, R132 ;  /* 0x0000000409247825 */ /* 0x002fc800078e0284 */
[C---:B------:R-:W-:Y:S01]  /*1f470*/  IMAD.WIDE R132, R9.reuse, 0x4, R150 ;  /* 0x0000000409847825 */ /* 0x040fe200078e0296 */
[----:B------:R1:W-:Y:S04]  /*1f480*/  STL.64 [R1+0x3ce8], R36 ;  /* 0x003ce82401007387 */ /* 0x0003e80000100a00 */
[----:B------:R-:W-:Y:S04]  /*1f490*/  STL.64 [R1+0x3cf0], R154 ;  /* 0x003cf09a01007387 */ /* 0x000fe80000100a00 */
[----:B------:R1:W-:Y:S02]  /*1f4a0*/  STL.64 [R1+0x3cf8], R132 ;  /* 0x003cf88401007387 */ /* 0x0003e40000100a00 */
[----:B-1----:R-:W-:-:S05]  /*1f4b0*/  IMAD.WIDE R36, R9, 0x4, R152 ;  /* 0x0000000409247825 */ /* 0x002fca00078e0298 */
[----:B------:R1:W-:Y:S01]  /*1f4c0*/  STL.64 [R1+0x3d00], R36 ;  /* 0x003d002401007387 */ /* 0x0003e20000100a00 */
[----:B------:R-:W-:-:S03]  /*1f4d0*/  IMAD.WIDE R132, R9, 0x4, R148 ;  /* 0x0000000409847825 */ /* 0x000fc600078e0294 */
[----:B------:R1:W-:Y:S02]  /*1f4e0*/  STL.64 [R1+0x3d08], R144 ;  /* 0x003d089001007387 */ /* 0x0003e40000100a00 */
[C---:B-1----:R-:W-:Y:S02]  /*1f4f0*/  IMAD.WIDE R36, R9.reuse, 0x4, R160 ;  /* 0x0000000409247825 */ /* 0x042fe400078e02a0 */
[----:B------:R-:W5:Y:S04]  /*1f500*/  LDL.LU.64 R144, [R1+0x388] ;  /* 0x0003880001907983 */ /* 0x000f680000300a00 */
[----:B------:R1:W-:Y:S04]  /*1f510*/  STL.64 [R1+0x3d10], R132 ;  /* 0x003d108401007387 */ /* 0x0003e80000100a00 */
[----:B------:R-:W5:Y:S04]  /*1f520*/  LDL.LU.64 R148, [R1+0xc50] ;  /* 0x000c500001947983 */ /* 0x000f680000300a00 */
[----:B------:R1:W-:Y:S02]  /*1f530*/  STL.64 [R1+0x3d18], R36 ;  /* 0x003d182401007387 */ /* 0x0003e40000100a00 */
[----:B-1----:R-:W-:-:S02]  /*1f540*/  IMAD.WIDE R132, R9, 0x4, R162 ;  /* 0x0000000409847825 */ /* 0x002fc400078e02a2 */
[----:B------:R-:W5:Y:S04]  /*1f550*/  LDL.LU.64 R150, [R1+0xc48] ;  /* 0x000c480001967983 */ /* 0x000f680000300a00 */
[----:B------:R3:W-:Y:S01]  /*1f560*/  STL.64 [R1+0x3d20], R132 ;  /* 0x003d208401007387 */ /* 0x0007e20000100a00 */
[----:B------:R-:W-:-:S03]  /*1f570*/  IMAD.WIDE R36, R9, 0x4, R128 ;  /* 0x0000000409247825 */ /* 0x000fc600078e0280 */
[----:B------:R-:W5:Y:S04]  /*1f580*/  LDL.LU.64 R160, [R1+0xc40] ;  /* 0x000c400001a07983 */ /* 0x000f680000300a00 */
[----:B------:R1:W-:Y:S04]  /*1f590*/  STL.64 [R1+0x3d28], R36 ;  /* 0x003d282401007387 */ /* 0x0003e80000100a00 */
[----:B------:R-:W5:Y:S04]  /*1f5a0*/  LDL.LU.64 R162, [R1+0xc38] ;  /* 0x000c380001a27983 */ /* 0x000f680000300a00 */
[----:B------:R-:W5:Y:S01]  /*1f5b0*/  LDL.LU.64 R128, [R1+0xc30] ;  /* 0x000c300001807983 */ /* 0x000f620000300a00 */
[----:B---3--:R-:W-:-:S05]  /*1f5c0*/  IMAD.WIDE R132, R9, 0x4, R52 ;  /* 0x0000000409847825 */ /* 0x008fca00078e0234 */
[----:B------:R-:W-:Y:S01]  /*1f5d0*/  STL.64 [R1+0x3d30], R132 ;  /* 0x003d308401007387 */ /* 0x000fe20000100a00 */
[----:B----4-:R-:W-:-:S03]  /*1f5e0*/  IMAD.WIDE R52, R9, 0x4, R246 ;  /* 0x0000000409347825 */ /* 0x010fc600078e02f6 */
[----:B------:R-:W3:Y:S04]  /*1f5f0*/  LDL.LU.64 R152, [R1+0xc28] ;  /* 0x000c280001987983 */ /* 0x000ee80000300a00 */
[----:B------:R4:W-:Y:S01]  /*1f600*/  STL.64 [R1+0x3d38], R52 ;  /* 0x003d383401007387 */ /* 0x0009e20000100a00 */
[----:B-1----:R-:W-:-:S03]  /*1f610*/  IMAD.WIDE R36, R9, 0x4, R168 ;  /* 0x0000000409247825 */ /* 0x002fc600078e02a8 */
[----:B----4-:R-:W4:Y:S04]  /*1f620*/  LDL.LU.64 R52, [R1+0xc20] ;  /* 0x000c200001347983 */ /* 0x010f280000300a00 */
[----:B------:R2:W-:Y:S04]  /*1f630*/  STL.64 [R1+0x3d40], R36 ;  /* 0x003d402401007387 */ /* 0x0005e80000100a00 */
[----:B------:R-:W4:Y:S01]  /*1f640*/  LDL.LU.64 R168, [R1+0xc18] ;  /* 0x000c180001a87983 */ /* 0x000f220000300a00 */
[----:B--2---:R-:W-:-:S05]  /*1f650*/  IMAD.WIDE R36, R9, 0x4, R170 ;  /* 0x0000000409247825 */ /* 0x004fca00078e02aa */
[----:B------:R-:W-:Y:S01]  /*1f660*/  STL.64 [R1+0x3d48], R36 ;  /* 0x003d482401007387 */ /* 0x000fe20000100a00 */
[----:B------:R-:W-:-:S05]  /*1f670*/  IMAD.WIDE R130, R9, 0x4, R130 ;  /* 0x0000000409827825 */ /* 0x000fca00078e0282 */
[----:B------:R-:W-:Y:S04]  /*1f680*/  STL.64 [R1+0x3d50], R130 ;  /* 0x003d508201007387 */ /* 0x000fe80000100a00 */
[----:B------:R-:W2:Y:S01]  /*1f690*/  LDL.LU.64 R246, [R1+0xc10] ;  /* 0x000c100001f67983 */ /* 0x000ea20000300a00 */
[----:B------:R-:W-:-:S05]  /*1f6a0*/  IMAD.WIDE R122, R9, 0x4, R122 ;  /* 0x00000004097a7825 */ /* 0x000fca00078e027a */
[----:B------:R1:W-:Y:S04]  /*1f6b0*/  STL.64 [R1+0x3d58], R122 ;  /* 0x003d587a01007387 */ /* 0x0003e80000100a00 */
[----:B-1----:R-:W2:Y:S01]  /*1f6c0*/  LDL.LU.64 R122, [R1+0xc08] ;  /* 0x000c0800017a7983 */ /* 0x002ea20000300a00 */
[----:B-----5:R-:W-:-:S05]  /*1f6d0*/  IMAD.WIDE R36, R9, 0x4, R164 ;  /* 0x0000000409247825 */ /* 0x020fca00078e02a4 */
[----:B------:R1:W-:Y:S01]  /*1f6e0*/  STL.64 [R1+0x3d60], R36 ;  /* 0x003d602401007387 */ /* 0x0003e20000100a00 */
[----:B------:R-:W-:-:S05]  /*1f6f0*/  IMAD.WIDE R132, R9, 0x4, R166 ;  /* 0x0000000409847825 */ /* 0x000fca00078e02a6 */
[----:B------:R5:W-:Y:S01]  /*1f700*/  STL.64 [R1+0x3d68], R132 ;  /* 0x003d688401007387 */ /* 0x000be20000100a00 */
[----:B-1----:R-:W-:-:S03]  /*1f710*/  IMAD.WIDE R36, R9, 0x4, R172 ;  /* 0x0000000409247825 */ /* 0x002fc600078e02ac */
[----:B-----5:R-:W5:Y:S01]  /*1f720*/  LDL.LU.64 R132, [R1+0xc00] ;  /* 0x000c000001847983 */ /* 0x020f620000300a00 */
[----:B------:R-:W-:-:S05]  /*1f730*/  IMAD.WIDE R130, R9, 0x4, R174 ;  /* 0x0000000409827825 */ /* 0x000fca00078e02ae */
[----:B------:R1:W-:Y:S04]  /*1f740*/  STL.64 [R1+0x3d70], R130 ;  /* 0x003d708201007387 */ /* 0x0003e80000100a00 */
[----:B------:R-:W5:Y:S04]  /*1f750*/  LDL.LU.64 R154, [R1+0xbf8] ;  /* 0x000bf800019a7983 */ /* 0x000f680000300a00 */
[----:B------:R1:W-:Y:S04]  /*1f760*/  STL.64 [R1+0x3d78], R36 ;  /* 0x003d782401007387 */ /* 0x0003e80000100a00 */
[----:B------:R-:W5:Y:S04]  /*1f770*/  LDL.LU.64 R164, [R1+0x380] ;  /* 0x0003800001a47983 */ /* 0x000f680000300a00 */
[----:B------:R-:W5:Y:S04]  /*1f780*/  LDL.LU.64 R166, [R1+0x378] ;  /* 0x0003780001a67983 */ /* 0x000f680000300a00 */
[----:B------:R-:W5:Y:S04]  /*1f790*/  LDL.LU.64 R170, [R1+0x370] ;  /* 0x0003700001aa7983 */ /* 0x000f680000300a00 */
[----:B-1----:R-:W5:Y:S04]  /*1f7a0*/  LDL.LU.64 R130, [R1+0x368] ;  /* 0x0003680001827983 */ /* 0x002f680000300a00 */
[----:B------:R-:W5:Y:S04]  /*1f7b0*/  LDL.LU.64 R174, [R1+0xbf0] ;  /* 0x000bf00001ae7983 */ /* 0x000f680000300a00 */
[----:B------:R-:W5:Y:S01]  /*1f7c0*/  LDL.LU.64 R172, [R1+0xbe8] ;  /* 0x000be80001ac7983 */ /* 0x000f620000300a00 */
[----:B------:R-:W-:-:S05]  /*1f7d0*/  IMAD.WIDE R144, R9, 0x4, R144 ;  /* 0x0000000409907825 */ /* 0x000fca00078e0290 */
[----:B------:R1:W-:Y:S01]  /*1f7e0*/  STL.64 [R1+0x3d80], R144 ;  /* 0x003d809001007387 */ /* 0x0003e20000100a00 */
[----:B------:R-:W-:-:S03]  /*1f7f0*/  IMAD.WIDE R36, R9, 0x4, R148 ;  /* 0x0000000409247825 */ /* 0x000fc600078e0294 */
[----:B-1----:R-:W5:Y:S04]  /*1f800*/  LDL.LU.64 R144, [R1+0xbe0] ;  /* 0x000be00001907983 */ /* 0x002f680000300a00 */
[----:B------:R-:W5:Y:S04]  /*1f810*/  LDL.LU.64 R148, [R1+0xbd8] ;  /* 0x000bd80001947983 */ /* 0x000f680000300a00 */
[----:B------:R1:W-:Y:S01]  /*1f820*/  STL.64 [R1+0x3d88], R36 ;  /* 0x003d882401007387 */ /* 0x0003e20000100a00 */
[----:B------:R-:W-:-:S04]  /*1f830*/  IMAD.WIDE R160, R9, 0x4, R160 ;  /* 0x0000000409a07825 */ /* 0x000fc800078e02a0 */
[----:B-1----:R-:W-:-:S04]  /*1f840*/  IMAD.WIDE R36, R9, 0x4, R150 ;  /* 0x0000000409247825 */ /* 0x002fc800078e0296 */
[C---:B------:R-:W-:Y:S01]  /*1f850*/  IMAD.WIDE R150, R9.reuse, 0x4, R162 ;  /* 0x0000000409967825 */ /* 0x040fe200078e02a2 */
[----:B------:R1:W-:Y:S04]  /*1f860*/  STL.64 [R1+0x3d90], R36 ;  /* 0x003d902401007387 */ /* 0x0003e80000100a00 */
[----:B------:R1:W-:Y:S02]  /*1f870*/  STL.64 [R1+0x3d98], R160 ;  /* 0x003d98a001007387 */ /* 0x0003e40000100a00 */
[C---:B-1----:R-:W-:Y:S02]  /*1f880*/  IMAD.WIDE R36, R9.reuse, 0x4, R128 ;  /* 0x0000000409247825 */ /* 0x042fe400078e0280 */
[----:B------:R-:W5:Y:S04]  /*1f890*/  LDL.LU.64 R160, [R1+0xbd0] ;  /* 0x000bd00001a07983 */ /* 0x000f680000300a00 */
[----:B------:R-:W-:Y:S04]  /*1f8a0*/  STL.64 [R1+0x3da0], R150 ;  /* 0x003da09601007387 */ /* 0x000fe80000100a00 */
[----:B------:R-:W5:Y:S04]  /*1f8b0*/  LDL.LU.64 R162, [R1+0xbc8] ;  /* 0x000bc80001a27983 */ /* 0x000f680000300a00 */
[----:B------:R3:W-:Y:S04]  /*1f8c0*/  STL.64 [R1+0x3da8], R36 ;  /* 0x003da82401007387 */ /* 0x0007e80000100a00 */
[----:B------:R-:W5:Y:S01]  /*1f8d0*/  LDL.LU.64 R128, [R1+0xbc0] ;  /* 0x000bc00001807983 */ /* 0x000f620000300a00 */
[----:B---3--:R-:W-:-:S05]  /*1f8e0*/  IMAD.WIDE R36, R9, 0x4, R152 ;  /* 0x0000000409247825 */ /* 0x008fca00078e0298 */
[----:B------:R1:W-:Y:S01]  /*1f8f0*/  STL.64 [R1+0x3db0], R36 ;  /* 0x003db02401007387 */ /* 0x0003e20000100a00 */
[----:B----4-:R-:W-:-:S03]  /*1f900*/  IMAD.WIDE R150, R9, 0x4, R52 ;  /* 0x0000000409967825 */ /* 0x010fc600078e0234 */
[----:B-1----:R-:W3:Y:S04]  /*1f910*/  LDL.LU.64 R36, [R1+0xbb8] ;  /* 0x000bb80001247983 */ /* 0x002ee80000300a00 */
[----:B------:R1:W-:Y:S01]  /*1f920*/  STL.64 [R1+0x3db8], R150 ;  /* 0x003db89601007387 */ /* 0x0003e20000100a00 */
[----:B------:R-:W-:-:S03]  /*1f930*/  IMAD.WIDE R52, R9, 0x4, R168 ;  /* 0x0000000409347825 */ /* 0x000fc600078e02a8 */
[----:B-1----:R-:W4:Y:S04]  /*1f940*/  LDL.LU.64 R150, [R1+0xbb0] ;  /* 0x000bb00001967983 */ /* 0x002f280000300a00 */
[----:B------:R1:W-:Y:S04]  /*1f950*/  STL.64 [R1+0x3dc0], R52 ;  /* 0x003dc03401007387 */ /* 0x0003e80000100a00 */
[----:B-1----:R-:W4:Y:S04]  /*1f960*/  LDL.LU.64 R52, [R1+0xba8] ;  /* 0x000ba80001347983 */ /* 0x002f280000300a00 */
[----:B------:R-:W4:Y:S04]  /*1f970*/  LDL.LU.64 R168, [R1+0xba0] ;  /* 0x000ba00001a87983 */ /* 0x000f280000300a00 */
[----:B------:R-:W4:Y:S01]  /*1f980*/  LDL.LU.64 R152, [R1+0xb98] ;  /* 0x000b980001987983 */ /* 0x000f220000300a00 */
[----:B--2---:R-:W-:-:S05]  /*1f990*/  IMAD.WIDE R246, R9, 0x4, R246 ;  /* 0x0000000409f67825 */ /* 0x004fca00078e02f6 */
[----:B------:R1:W-:Y:S04]  /*1f9a0*/  STL.64 [R1+0x3de0], R246 ;  /* 0x003de0f601007387 */ /* 0x0003e80000100a00 */
[----:B-1----:R-:W2:Y:S01]  /*1f9b0*/  LDL.LU.64 R246, [R1+0x360] ;  /* 0x0003600001f67983 */ /* 0x002ea20000300a00 */
[----:B------:R-:W-:-:S05]  /*1f9c0*/  IMAD.WIDE R122, R9, 0x4, R122 ;  /* 0x00000004097a7825 */ /* 0x000fca00078e027a */
[----:B------:R1:W-:Y:S04]  /*1f9d0*/  STL.64 [R1+0x3de8], R122 ;  /* 0x003de87a01007387 */ /* 0x0003e80000100a00 */
[----:B-1----:R-:W2:Y:S01]  /*1f9e0*/  LDL.LU.64 R122, [R1+0x358] ;  /* 0x00035800017a7983 */ /* 0x002ea20000300a00 */
[----:B-----5:R-:W-:-:S05]  /*1f9f0*/  IMAD.WIDE R132, R9, 0x4, R132 ;  /* 0x0000000409847825 */ /* 0x020fca00078e0284 */
[----:B------:R1:W-:Y:S04]  /*1fa00*/  STL.64 [R1+0x3df0], R132 ;  /* 0x003df08401007387 */ /* 0x0003e80000100a00 */
[----:B-1----:R-:W5:Y:S01]  /*1fa10*/  LDL.LU.64 R132, [R1+0x7ae8] ;  /* 0x007ae80001847983 */ /* 0x002f620000300a00 */
[----:B------:R-:W-:-:S05]  /*1fa20*/  IMAD.WIDE R154, R9, 0x4, R154 ;  /* 0x00000004099a7825 */ /* 0x000fca00078e029a */
[----:B------:R1:W-:Y:S01]  /*1fa30*/  STL.64 [R1+0x3df8], R154 ;  /* 0x003df89a01007387 */ /* 0x0003e20000100a00 */
[----:B------:R-:W-:-:S04]  /*1fa40*/  IMAD.WIDE R164, R9, 0x4, R164 ;  /* 0x0000000409a47825 */ /* 0x000fc800078e02a4 */
[----:B------:R-:W-:-:S04]  /*1fa50*/  IMAD.WIDE R166, R9, 0x4, R166 ;  /* 0x0000000409a67825 */ /* 0x000fc800078e02a6 */
[C---:B------:R-:W-:Y:S01]  /*1fa60*/  IMAD.WIDE R170, R9.reuse, 0x4, R170 ;  /* 0x0000000409aa7825 */ /* 0x040fe200078e02aa */
[----:B-1----:R-:W5:Y:S03]  /*1fa70*/  LDL.LU.64 R154, [R1+0x7ae0] ;  /* 0x007ae000019a7983 */ /* 0x002f660000300a00 */
[C---:B------:R-:W-:Y:S01]  /*1fa80*/  IMAD.WIDE R130, R9.reuse, 0x4, R130 ;  /* 0x0000000409827825 */ /* 0x040fe200078e0282 */
[----:B------:R1:W-:Y:S04]  /*1fa90*/  STL.64 [R1+0x3e60], R164 ;  /* 0x003e60a401007387 */ /* 0x0003e80000100a00 */
[----:B-1----:R-:W5:Y:S04]  /*1faa0*/  LDL.LU.64 R164, [R1+0x7ad8] ;  /* 0x007ad80001a47983 */ /* 0x002f680000300a00 */
[----:B------:R1:W-:Y:S04]  /*1fab0*/  STL.64 [R1+0x3e68], R166 ;  /* 0x003e68a601007387 */ /* 0x0003e80000100a00 */
[----:B-1----:R-:W5:Y:S04]  /*1fac0*/  LDL.LU.64 R166, [R1+0x7ad0] ;  /* 0x007ad00001a67983 */ /* 0x002f680000300a00 */
[----:B------:R1:W-:Y:S04]  /*1fad0*/  STL.64 [R1+0x3e70], R170 ;  /* 0x003e70aa01007387 */ /* 0x0003e80000100a00 */
[----:B------:R1:W-:Y:S02]  /*1fae0*/  STL.64 [R1+0x3e78], R130 ;  /* 0x003e788201007387 */ /* 0x0003e40000100a00 */
[----:B-1----:R-:W-:-:S02]  /*1faf0*/  IMAD.WIDE R170, R9, 0x4, R174 ;  /* 0x0000000409aa7825 */ /* 0x002fc400078e02ae */
[----:B------:R-:W5:Y:S02]  /*1fb00*/  LDL.LU.64 R174, [R1+0xb90] ;  /* 0x000b900001ae7983 */ /* 0x000f640000300a00 */
[C---:B------:R-:W-:Y:S02]  /*1fb10*/  IMAD.WIDE R130, R9.reuse, 0x4, R172 ;  /* 0x0000000409827825 */ /* 0x040fe400078e02ac */
[----:B------:R1:W-:Y:S04]  /*1fb20*/  STL.64 [R1+0x3ee0], R170 ;  /* 0x003ee0aa01007387 */ /* 0x0003e80000100a00 */
[----:B------:R-:W5:Y:S04]  /*1fb30*/  LDL.LU.64 R172, [R1+0xb88] ;  /* 0x000b880001ac7983 */ /* 0x000f680000300a00 */
[----:B------:R1:W-:Y:S04]  /*1fb40*/  STL.64 [R1+0x3ee8], R130 ;  /* 0x003ee88201007387 */ /* 0x0003e80000100a00 */
[----:B-1----:R-:W5:Y:S01]  /*1fb50*/  LDL.LU.64 R170, [R1+0xb80] ;  /* 0x000b800001aa7983 */ /* 0x002f620000300a00 */
[----:B------:R-:W-:-:S04]  /*1fb60*/  IMAD.WIDE R130, R9, 0x4, R144 ;  /* 0x0000000409827825 */ /* 0x000fc800078e0290 */
[C---:B------:R-:W-:Y:S01]  /*1fb70*/  IMAD.WIDE R144, R9.reuse, 0x4, R148 ;  /* 0x0000000409907825 */ /* 0x040fe200078e0294 */
[----:B------:R1:W-:Y:S03]  /*1fb80*/  STL.64 [R1+0x3ef0], R130 ;  /* 0x003ef08201007387 */ /* 0x0003e60000100a00 */
[C---:B------:R-:W-:Y:S01]  /*1fb90*/  IMAD.WIDE R160, R9.reuse, 0x4, R160 ;  /* 0x0000000409a07825 */ /* 0x040fe200078e02a0 */
[----:B-1----:R-:W5:Y:S03]  /*1fba0*/  LDL.LU.64 R130, [R1+0xb78] ;  /* 0x000b780001827983 */ /* 0x002f660000300a00 */
[C---:B------:R-:W-:Y:S01]  /*1fbb0*/  IMAD.WIDE R162, R9.reuse, 0x4, R162 ;  /* 0x0000000409a27825 */ /* 0x040fe200078e02a2 */
[----:B------:R1:W-:Y:S03]  /*1fbc0*/  STL.64 [R1+0x3ef8], R144 ;  /* 0x003ef89001007387 */ /* 0x0003e60000100a00 */
[C---:B------:R-:W-:Y:S01]  /*1fbd0*/  IMAD.WIDE R128, R9.reuse, 0x4, R128 ;  /* 0x0000000409807825 */ /* 0x040fe200078e0280 */
[----:B-1----:R-:W5:Y:S04]  /*1fbe0*/  LDL.LU.64 R144, [R1+0xb70] ;  /* 0x000b700001907983 */ /* 0x002f680000300a00 */
[----:B------:R-:W5:Y:S04]  /*1fbf0*/  LDL.LU.64 R148, [R1+0xb68] ;  /* 0x000b680001947983 */ /* 0x000f680000300a00 */
[----:B------:R1:W-:Y:S04]  /*1fc00*/  STL.64 [R1+0x3f60], R160 ;  /* 0x003f60a001007387 */ /* 0x0003e80000100a00 */
[----:B-1----:R-:W5:Y:S04]  /*1fc10*/  LDL.LU.64 R160, [R1+0xb60] ;  /* 0x000b600001a07983 */ /* 0x002f680000300a00 */
[----:B------:R1:W-:Y:S04]  /*1fc20*/  STL.64 [R1+0x3f68], R162 ;  /* 0x003f68a201007387 */ /* 0x0003e80000100a00 */
[----:B-1----:R-:W5:Y:S04]  /*1fc30*/  LDL.LU.64 R162, [R1+0xb58] ;  /* 0x000b580001a27983 */ /* 0x002f680000300a00 */
[----:B------:R1:W-:Y:S01]  /*1fc40*/  STL.64 [R1+0x3f70], R128 ;  /* 0x003f708001007387 */ /* 0x0003e20000100a00 */
[----:B---3--:R-:W-:-:S03]  /*1fc50*/  IMAD.WIDE R36, R9, 0x4, R36 ;  /* 0x0000000409247825 */ /* 0x008fc600078e0224 */
[----:B-1----:R-:W3:Y:S04]  /*1fc60*/  LDL.LU.64 R128, [R1+0xb50] ;  /* 0x000b500001807983 */ /* 0x002ee80000300a00 */
[----:B------:R4:W-:Y:S02]  /*1fc70*/  STL.64 [R1+0x3f78], R36 ;  /* 0x003f782401007387 */ /* 0x0009e40000100a00 */
[----:B----4-:R-:W-:-:S05]  /*1fc80*/  IMAD.WIDE R36, R9, 0x4, R150 ;  /* 0x0000000409247825 */ /* 0x010fca00078e0296 */
[----:B------:R1:W-:Y:S01]  /*1fc90*/  STL.64 [R1+0x3fe0], R36 ;  /* 0x003fe02401007387 */ /* 0x0003e20000100a00 */
[----:B------:R-:W-:-:S03]  /*1fca0*/  IMAD.WIDE R150, R9, 0x4, R52 ;  /* 0x0000000409967825 */ /* 0x000fc600078e0234 */
[----:B------:R-:W4:Y:S01]  /*1fcb0*/  LDL.LU.64 R52, [R1+0xb48] ;  /* 0x000b480001347983 */ /* 0x000f220000300a00 */
[----:B-1----:R-:W-:-:S03]  /*1fcc0*/  IMAD.WIDE R36, R9, 0x4, R168 ;  /* 0x0000000409247825 */ /* 0x002fc600078e02a8 */
[----:B------:R2:W-:Y:S01]  /*1fcd0*/  STL.64 [R1+0x3fe8], R150 ;  /* 0x003fe89601007387 */ /* 0x0005e20000100a00 */
[----:B------:R-:W-:-:S03]  /*1fce0*/  IMAD.WIDE R152, R9, 0x4, R152 ;  /* 0x0000000409987825 */ /* 0x000fc600078e0298 */
[----:B------:R-:W4:Y:S04]  /*1fcf0*/  LDL.LU.64 R168, [R1+0xb40] ;  /* 0x000b400001a87983 */ /* 0x000f280000300a00 */
[----:B------:R1:W-:Y:S04]  /*1fd00*/  STL.64 [R1+0x3ff0], R36 ;  /* 0x003ff02401007387 */ /* 0x0003e80000100a00 */
[----:B------:R-:W-:Y:S01]  /*1fd10*/  STL.64 [R1+0x3ff8], R152 ;  /* 0x003ff89801007387 */ /* 0x000fe20000100a00 */
[----:B--2---:R-:W-:-:S03]  /*1fd20*/  IMAD.WIDE R150, R9, 0x4, R122 ;  /* 0x0000000409967825 */ /* 0x004fc600078e027a */
[----:B------:R-:W2:Y:S01]  /*1fd30*/  LDL.LU.64 R122, [R1+0xb38] ;  /* 0x000b3800017a7983 */ /* 0x000ea20000300a00 */
[----:B-1----:R-:W-:-:S05]  /*1fd40*/  IMAD.WIDE R36, R9, 0x4, R246 ;  /* 0x0000000409247825 */ /* 0x002fca00078e02f6 */
[----:B------:R-:W-:Y:S04]  /*1fd50*/  STL.64 [R1+0x4060], R36 ;  /* 0x0040602401007387 */ /* 0x000fe80000100a00 */
[----:B------:R1:W-:Y:S04]  /*1fd60*/  STL.64 [R1+0x4068], R150 ;  /* 0x0040689601007387 */ /* 0x0003e80000100a00 */
[----:B-1----:R-:W2:Y:S01]  /*1fd70*/  LDL.LU.64 R150, [R1+0x338] ;  /* 0x0003380001967983 */ /* 0x002ea20000300a00 */
[----:B-----5:R-:W-:-:S04]  /*1fd80*/  IMAD.WIDE R152, R9, 0x4, R164 ;  /* 0x0000000409987825 */ /* 0x020fc800078e02a4 */
[----:B------:R-:W-:-:S05]  /*1fd90*/  IMAD.WIDE R36, R9, 0x4, R166 ;  /* 0x0000000409247825 */ /* 0x000fca00078e02a6 */
[----:B------:R1:W-:Y:S04]  /*1fda0*/  STL.64 [R1+0x4070], R36 ;  /* 0x0040702401007387 */ /* 0x0003e80000100a00 */
[----:B-1----:R-:W5:Y:S01]  /*1fdb0*/  LDL.LU.64 R36, [R1+0x330] ;  /* 0x0003300001247983 */ /* 0x002f620000300a00 */
[----:B------:R-:W-:-:S03]  /*1fdc0*/  IMAD.WIDE R174, R9, 0x4, R174 ;  /* 0x0000000409ae7825 */ /* 0x000fc600078e02ae */
[----:B------:R1:W-:Y:S04]  /*1fdd0*/  STL.64 [R1+0x4078], R152 ;  /* 0x0040789801007387 */ /* 0x0003e80000100a00 */
[----:B------:R-:W5:Y:S04]  /*1fde0*/  LDL.LU.64 R246, [R1+0x328] ;  /* 0x0003280001f67983 */ /* 0x000f680000300a00 */
[----:B------:R-:W5:Y:S01]  /*1fdf0*/  LDL.LU.64 R166, [R1+0xb30] ;  /* 0x000b300001a67983 */ /* 0x000f620000300a00 */
[----:B-1----:R-:W-:-:S03]  /*1fe00*/  IMAD.WIDE R152, R9, 0x4, R172 ;  /* 0x0000000409987825 */ /* 0x002fc600078e02ac */
[----:B------:R-:W5:Y:S04]  /*1fe10*/  LDL.LU.64 R164, [R1+0xb28] ;  /* 0x000b280001a47983 */ /* 0x000f680000300a00 */
[----:B------:R1:W-:Y:S01]  /*1fe20*/  STL.64 [R1+0x40e0], R174 ;  /* 0x0040e0ae01007387 */ /* 0x0003e20000100a00 */
[----:B------:R-:W-:-:S03]  /*1fe30*/  IMAD.WIDE R170, R9, 0x4, R170 ;  /* 0x0000000409aa7825 */ /* 0x000fc600078e02aa */
[----:B-1----:R-:W5:Y:S04]  /*1fe40*/  LDL.LU.64 R174, [R1+0xb20] ;  /* 0x000b200001ae7983 */ /* 0x002f680000300a00 */
[----:B------:R-:W5:Y:S04]  /*1fe50*/  LDL.LU.64 R172, [R1+0xb18] ;  /* 0x000b180001ac7983 */ /* 0x000f680000300a00 */
[----:B------:R1:W-:Y:S04]  /*1fe60*/  STL.64 [R1+0x40e8], R152 ;  /* 0x0040e89801007387 */ /* 0x0003e80000100a00 */
[----:B------:R1:W-:Y:S02]  /*1fe70*/  STL.64 [R1+0x40f0], R170 ;  /* 0x0040f0aa01007387 */ /* 0x0003e40000100a00 */
[----:B-1----:R-:W-:-:S04]  /*1fe80*/  IMAD.WIDE R152, R9, 0x4, R130 ;  /* 0x0000000409987825 */ /* 0x002fc800078e0282 */
[C---:B------:R-:W-:Y:S01]  /*1fe90*/  IMAD.WIDE R130, R9.reuse, 0x4, R144 ;  /* 0x0000000409827825 */ /* 0x040fe200078e0290 */
[----:B------:R-:W-:Y:S03]  /*1fea0*/  STL.64 [R1+0x40f8], R152 ;  /* 0x0040f89801007387 */ /* 0x000fe60000100a00 */
[C---:B------:R-:W-:Y:S01]  /*1feb0*/  IMAD.WIDE R144, R9.reuse, 0x4, R148 ;  /* 0x0000000409907825 */ /* 0x040fe200078e0294 */
[----:B------:R-:W5:Y:S04]  /*1fec0*/  LDL.LU.64 R170, [R1+0xb10] ;  /* 0x000b100001aa7983 */ /* 0x000f680000300a00 */
[----:B------:R1:W-:Y:S01]  /*1fed0*/  STL.64 [R1+0x4160], R130 ;  /* 0x0041608201007387 */ /* 0x0003e20000100a00 */
[----:B------:R-:W-:-:S03]  /*1fee0*/  IMAD.WIDE R148, R9, 0x4, R160 ;  /* 0x0000000409947825 */ /* 0x000fc600078e02a0 */
[----:B-1----:R-:W5:Y:S04]  /*1fef0*/  LDL.LU.64 R130, [R1+0xb08] ;  /* 0x000b080001827983 */ /* 0x002f680000300a00 */
[----:B------:R1:W-:Y:S01]  /*1ff00*/  STL.64 [R1+0x4168], R144 ;  /* 0x0041689001007387 */ /* 0x0003e20000100a00 */
[----:B------:R-:W-:-:S03]  /*1ff10*/  IMAD.WIDE R160, R9, 0x4, R162 ;  /* 0x0000000409a07825 */ /* 0x000fc600078e02a2 */
[----:B-1----:R-:W5:Y:S04]  /*1ff20*/  LDL.LU.64 R144, [R1+0xb00] ;  /* 0x000b000001907983 */ /* 0x002f680000300a00 */
[----:B------:R1:W-:Y:S01]  /*1ff30*/  STL.64 [R1+0x4170], R148 ;  /* 0x0041709401007387 */ /* 0x0003e20000100a00 */
[----:B---3--:R-:W-:-:S03]  /*1ff40*/  IMAD.WIDE R152, R9, 0x4, R128 ;  /* 0x0000000409987825 */ /* 0x008fc600078e0280 */
[----:B-1----:R-:W3:Y:S04]  /*1ff50*/  LDL.LU.64 R148, [R1+0xaf8] ;  /* 0x000af80001947983 */ /* 0x002ee80000300a00 */
[----:B------:R1:W-:Y:S04]  /*1ff60*/  STL.64 [R1+0x4178], R160 ;  /* 0x004178a001007387 */ /* 0x0003e80000100a00 */
[----:B------:R-:W3:Y:S04]  /*1ff70*/  LDL.LU.64 R128, [R1+0xaf0] ;  /* 0x000af00001807983 */ /* 0x000ee80000300a00 */
[----:B------:R4:W-:Y:S04]  /*1ff80*/  STL.64 [R1+0x41e0], R152 ;  /* 0x0041e09801007387 */ /* 0x0009e80000100a00 */
[----:B-1----:R-:W3:Y:S04]  /*1ff90*/  LDL.LU.64 R160, [R1+0xae8] ;  /* 0x000ae80001a07983 */ /* 0x002ee80000300a00 */
[----:B------:R-:W3:Y:S01]  /*1ffa0*/  LDL.LU.64 R162, [R1+0xae0] ;  /* 0x000ae00001a27983 */ /* 0x000ee20000300a00 */
[----:B----4-:R-:W-:-:S04]  /*1ffb0*/  IMAD.WIDE R152, R9, 0x4, R52 ;  /* 0x0000000409987825 */ /* 0x010fc800078e0234 */
[C---:B------:R-:W-:Y:S02]  /*1ffc0*/  IMAD.WIDE R52, R9.reuse, 0x4, R168 ;  /* 0x0000000409347825 */ /* 0x040fe400078e02a8 */
[----:B------:R-:W4:Y:S04]  /*1ffd0*/  LDL.LU.64 R168, [R1+0xad8] ;  /* 0x000ad80001a87983 */ /* 0x000f280000300a00 */
[----:B------:R1:W-:Y:S04]  /*1ffe0*/  STL.64 [R1+0x41e8], R152 ;  /* 0x0041e89801007387 */ /* 0x0003e80000100a00 */
[----:B-1----:R-:W4:Y:S04]  /*1fff0*/  LDL.LU.64 R152, [R1+0x320] ;  /* 0x0003200001987983 */ /* 0x002f280000300a00 */
[----:B------:R1:W-:Y:S04]  /*20000*/  STL.64 [R1+0x41f0], R52 ;  /* 0x0041f03401007387 */ /* 0x0003e80000100a00 */
[----:B-1----:R-:W4:Y:S01]  /*20010*/  LDL.LU.64 R52, [R1+0x318] ;  /* 0x0003180001347983 */ /* 0x002f220000300a00 */
[----:B--2---:R-:W-:-:S05]  /*20020*/  IMAD.WIDE R122, R9, 0x4, R122 ;  /* 0x00000004097a7825 */ /* 0x004fca00078e027a */
[----:B------:R1:W-:Y:S04]  /*20030*/  STL.64 [R1+0x41f8], R122 ;  /* 0x0041f87a01007387 */ /* 0x0003e80000100a00 */
[----:B-1----:R-:W2:Y:S01]  /*20040*/  LDL.LU.64 R122, [R1+0x7ac8] ;  /* 0x007ac800017a7983 */ /* 0x002ea20000300a00 */
[----:B------:R-:W-:-:S04]  /*20050*/  IMAD.WIDE R150, R9, 0x4, R150 ;  /* 0x0000000409967825 */ /* 0x000fc800078e0296 */
[----:B-----5:R-:W-:-:S04]  /*20060*/  IMAD.WIDE R36, R9, 0x4, R36 ;  /* 0x0000000409247825 */ /* 0x020fc800078e0224 */
[----:B------:R-:W-:-:S04]  /*20070*/  IMAD.WIDE R174, R9, 0x4, R174 ;  /* 0x0000000409ae7825 */ /* 0x000fc800078e02ae */
[----:B------:R-:W-:-:S04]  /*20080*/  IMAD.WIDE R172, R9, 0x4, R172 ;  /* 0x0000000409ac7825 */ /* 0x000fc800078e02ac */
[----:B------:R-:W-:-:S04]  /*20090*/  IMAD.WIDE R170, R9, 0x4, R170 ;  /* 0x0000000409aa7825 */ /* 0x000fc800078e02aa */
[----:B------:R-:W-:-:S04]  /*200a0*/  IMAD.WIDE R130, R9, 0x4, R130 ;  /* 0x0000000409827825 */ /* 0x000fc800078e0282 */
[----:B------:R-:W-:-:S04]  /*200b0*/  IMAD.WIDE R144, R9, 0x4, R144 ;  /* 0x0000000409907825 */ /* 0x000fc800078e0290 */
[----:B---3--:R-:W-:-:S04]  /*200c0*/  IMAD.WIDE R148, R9, 0x4, R148 ;  /* 0x0000000409947825 */ /* 0x008fc800078e0294 */
[----:B------:R-:W-:-:S04]  /*200d0*/  IMAD.WIDE R128, R9, 0x4, R128 ;  /* 0x0000000409807825 */ /* 0x000fc800078e0280 */
[----:B------:R-:W-:-:S04]  /*200e0*/  IMAD.WIDE R160, R9, 0x4, R160 ;  /* 0x0000000409a07825 */ /* 0x000fc800078e02a0 */
[----:B------:R-:W-:-:S04]  /*200f0*/  IMAD.WIDE R162, R9, 0x4, R162 ;  /* 0x0000000409a27825 */ /* 0x000fc800078e02a2 */
[----:B----4-:R-:W-:-:S04]  /*20100*/  IMAD.WIDE R168, R9, 0x4, R168 ;  /* 0x0000000409a87825 */ /* 0x010fc800078e02a8 */
[----:B--2---:R-:W-:-:S05]  /*20110*/  IMAD.WIDE R122, R9, 0x4, R122 ;  /* 0x00000004097a7825 */ /* 0x004fca00078e027a */
[----:B------:R1:W-:Y:S04]  /*20120*/  STL.64 [R1+0x4260], R122 ;  /* 0x0042607a01007387 */ /* 0x0003e80000100a00 */
[----:B-1----:R-:W2:Y:S04]  /*20130*/  LDL.LU.64 R122, [R1+0xad0] ;  /* 0x000ad000017a7983 */ /* 0x002ea80000300a00 */
[----:B------:R1:W-:Y:S04]  /*20140*/  STL.64 [R1+0x4268], R150 ;  /* 0x0042689601007387 */ /* 0x0003e80000100a00 */
[----:B-1----:R-:W3:Y:S04]  /*20150*/  LDL.LU.64 R150, [R1+0x7ac0] ;  /* 0x007ac00001967983 */ /* 0x002ee80000300a00 */
[----:B------:R1:W-:Y:S02]  /*20160*/  STL.64 [R1+0x4270], R36 ;  /* 0x0042702401007387 */ /* 0x0003e40000100a00 */
[----:B-1----:R-:W-:-:S04]  /*20170*/  IMAD.WIDE R36, R9, 0x4, R246 ;  /* 0x0000000409247825 */ /* 0x002fc800078e02f6 */
[C---:B------:R-:W-:Y:S01]  /*20180*/  IMAD.WIDE R246, R9.reuse, 0x4, R166 ;  /* 0x0000000409f67825 */ /* 0x040fe200078e02a6 */
[----:B------:R1:W-:Y:S04]  /*20190*/  STL.64 [R1+0x4278], R36 ;  /* 0x0042782401007387 */ /* 0x0003e80000100a00 */
[----:B------:R-:W4:Y:S04]  /*201a0*/  LDL.LU.64 R166, [R1+0xac8] ;  /* 0x000ac80001a67983 */ /* 0x000f280000300a00 */
[----:B------:R-:W-:Y:S01]  /*201b0*/  STL.64 [R1+0x42e0], R246 ;  /* 0x0042e0f601007387 */ /* 0x000fe20000100a00 */
[----:B-1----:R-:W-:-:S03]  /*201c0*/  IMAD.WIDE R36, R9, 0x4, R164 ;  /* 0x0000000409247825 */ /* 0x002fc600078e02a4 */
[----:B------:R-:W5:Y:S04]  /*201d0*/  LDL.LU.64 R164, [R1+0xac0] ;  /* 0x000ac00001a47983 */ /* 0x000f680000300a00 */
[----:B------:R1:W-:Y:S04]  /*201e0*/  STL.64 [R1+0x42e8], R36 ;  /* 0x0042e82401007387 */ /* 0x0003e80000100a00 */
[----:B-1----:R-:W3:Y:S04]  /*201f0*/  LDL.LU.64 R36, [R1+0xab8] ;  /* 0x000ab80001247983 */ /* 0x002ee80000300a00 */
[----:B------:R1:W-:Y:S04]  /*20200*/  STL.64 [R1+0x42f0], R174 ;  /* 0x0042f0ae01007387 */ /* 0x0003e80000100a00 */
[----:B------:R-:W3:Y:S04]  /*20210*/  LDL.LU.64 R246, [R1+0xab0] ;  /* 0x000ab00001f67983 */ /* 0x000ee80000300a00 */
[----:B------:R1:W-:Y:S04]  /*20220*/  STL.64 [R1+0x42f8], R172 ;  /* 0x0042f8ac01007387 */ /* 0x0003e80000100a00 */
[----:B-1----:R-:W3:Y:S04]  /*20230*/  LDL.LU.64 R174, [R1+0xaa8] ;  /* 0x000aa80001ae7983 */ /* 0x002ee80000300a00 */
[----:B------:R-:W3:Y:S04]  /*20240*/  LDL.LU.64 R172, [R1+0xaa0] ;  /* 0x000aa00001ac7983 */ /* 0x000ee80000300a00 */
[----:B------:R1:W-:Y:S04]  /*20250*/  STL.64 [R1+0x4360], R170 ;  /* 0x004360aa01007387 */ /* 0x0003e80000100a00 */
[----:B-1----:R-:W3:Y:S04]  /*20260*/  LDL.LU.64 R170, [R1+0xa98] ;  /* 0x000a980001aa7983 */ /* 0x002ee80000300a00 */
        /* <DEDUP_REMOVED lines=13> */
[----:B-1----:R-:W3:Y:S01]  /*20340*/  LDL.LU.64 R168, [R1+0x7aa8] ;  /* 0x007aa80001a87983 */ /* 0x002ee20000300a00 */
[----:B------:R-:W-:-:S04]  /*20350*/  IMAD.WIDE R152, R9, 0x4, R152 ;  /* 0x0000000409987825 */ /* 0x000fc800078e0298 */
[C---:B------:R-:W-:Y:S01]  /*20360*/  IMAD.WIDE R52, R9.reuse, 0x4, R52 ;  /* 0x0000000409347825 */ /* 0x040fe200078e0234 */
[----:B------:R-:W-:Y:S04]  /*20370*/  STL.64 [R1+0x4460], R152 ;  /* 0x0044609801007387 */ /* 0x000fe80000100a00 */
[----:B------:R1:W-:Y:S01]  /*20380*/  STL.64 [R1+0x4468], R52 ;  /* 0x0044683401007387 */ /* 0x0003e20000100a00 */
[----:B--2---:R-:W-:-:S04]  /*20390*/  IMAD.WIDE R122, R9, 0x4, R122 ;  /* 0x00000004097a7825 */ /* 0x004fc800078e027a */
[----:B----4-:R-:W-:-:S04]  /*203a0*/  IMAD.WIDE R166, R9, 0x4, R166 ;  /* 0x0000000409a67825 */ /* 0x010fc800078e02a6 */
[----:B-----5:R-:W-:-:S04]  /*203b0*/  IMAD.WIDE R164, R9, 0x4, R164 ;  /* 0x0000000409a47825 */ /* 0x020fc800078e02a4 */
[----:B---3--:R-:W-:-:S04]  /*203c0*/  IMAD.WIDE R36, R9, 0x4, R36 ;  /* 0x0000000409247825 */ /* 0x008fc800078e0224 */
[----:B------:R-:W-:-:S04]  /*203d0*/  IMAD.WIDE R246, R9, 0x4, R246 ;  /* 0x0000000409f67825 */ /* 0x000fc800078e02f6 */
[----:B------:R-:W-:-:S04]  /*203e0*/  IMAD.WIDE R174, R9, 0x4, R174 ;  /* 0x0000000409ae7825 */ /* 0x000fc800078e02ae */
[----:B------:R-:W-:-:S04]  /*203f0*/  IMAD.WIDE R170, R9, 0x4, R170 ;  /* 0x0000000409aa7825 */ /* 0x000fc800078e02aa */
[----:B------:R-:W-:-:S04]  /*20400*/  IMAD.WIDE R130, R9, 0x4, R130 ;  /* 0x0000000409827825 */ /* 0x000fc800078e0282 */
[----:B-1----:R-:W-:-:S04]  /*20410*/  IMAD.WIDE R52, R9, 0x4, R128 ;  /* 0x0000000409347825 */ /* 0x002fc800078e0280 */
[----:B------:R-:W-:-:S04]  /*20420*/  IMAD.WIDE R160, R9, 0x4, R160 ;  /* 0x0000000409a07825 */ /* 0x000fc800078e02a0 */
[----:B------:R-:W-:-:S05]  /*20430*/  IMAD.WIDE R152, R9, 0x4, R168 ;  /* 0x0000000409987825 */ /* 0x000fca00078e02a8 */
[----:B------:R1:W-:Y:S04]  /*20440*/  STL.64 [R1+0x4470], R152 ;  /* 0x0044709801007387 */ /* 0x0003e80000100a00 */
[----:B-1----:R-:W2:Y:S04]  /*20450*/  LDL.LU.64 R152, [R1+0x2e8] ;  /* 0x0002e80001987983 */ /* 0x002ea80000300a00 */
[----:B------:R1:W-:Y:S04]  /*20460*/  STL.64 [R1+0x4478], R52 ;  /* 0x0044783401007387 */ /* 0x0003e80000100a00 */
[----:B-1----:R-:W3:Y:S04]  /*20470*/  LDL.LU.64 R52, [R1+0xa70] ;  /* 0x000a700001347983 */ /* 0x002ee80000300a00 */
[----:B------:R1:W-:Y:S04]  /*20480*/  STL.64 [R1+0x44e0], R122 ;  /* 0x0044e07a01007387 */ /* 0x0003e80000100a00 */
[----:B------:R-:W4:Y:S04]  /*20490*/  LDL.LU.64 R168, [R1+0xa68] ;  /* 0x000a680001a87983 */ /* 0x000f280000300a00 */
[----:B------:R-:W5:Y:S04]  /*204a0*/  LDL.LU.64 R128, [R1+0xa60] ;  /* 0x000a600001807983 */ /* 0x000f680000300a00 */
[----:B-1----:R-:W4:Y:S04]  /*204b0*/  LDL.LU.64 R122, [R1+0xa58] ;  /* 0x000a5800017a7983 */ /* 0x002f280000300a00 */
[----:B------:R1:W-:Y:S04]  /*204c0*/  STL.64 [R1+0x44e8], R166 ;  /* 0x0044e8a601007387 */ /* 0x0003e80000100a00 */
[----:B-1----:R-:W4:Y:S04]  /*204d0*/  LDL.LU.64 R166, [R1+0xa50] ;  /* 0x000a500001a67983 */ /* 0x002f280000300a00 */
[----:B------:R1:W-:Y:S04]  /*204e0*/  STL.64 [R1+0x44f0], R164 ;  /* 0x0044f0a401007387 */ /* 0x0003e80000100a00 */
[----:B-1----:R-:W5:Y:S04]  /*204f0*/  LDL.LU.64 R164, [R1+0xa48] ;  /* 0x000a480001a47983 */ /* 0x002f680000300a00 */
[----:B------:R1:W-:Y:S04]  /*20500*/  STL.64 [R1+0x44f8], R36 ;  /* 0x0044f82401007387 */ /* 0x0003e80000100a00 */
[----:B------:R1:W-:Y:S02]  /*20510*/  STL.64 [R1+0x4560], R246 ;  /* 0x004560f601007387 */ /* 0x0003e40000100a00 */
[----:B-1----:R-:W-:-:S02]  /*20520*/  IMAD.WIDE R36, R9, 0x4, R172 ;  /* 0x0000000409247825 */ /* 0x002fc400078e02ac */
[----:B------:R-:W5:Y:S04]  /*20530*/  LDL.LU.64 R246, [R1+0xa40] ;  /* 0x000a400001f67983 */ /* 0x000f680000300a00 */
[----:B------:R1:W-:Y:S01]  /*20540*/  STL.64 [R1+0x4568], R174 ;  /* 0x004568ae01007387 */ /* 0x0003e20000100a00 */
[----:B------:R-:W-:-:S03]  /*20550*/  IMAD.WIDE R162, R9, 0x4, R162 ;  /* 0x0000000409a27825 */ /* 0x000fc600078e02a2 */
[----:B-1----:R-:W5:Y:S04]  /*20560*/  LDL.LU.64 R174, [R1+0xa38] ;  /* 0x000a380001ae7983 */ /* 0x002f680000300a00 */
[----:B------:R1:W-:Y:S04]  /*20570*/  STL.64 [R1+0x4570], R36 ;  /* 0x0045702401007387 */ /* 0x0003e80000100a00 */
[----:B------:R-:W5:Y:S04]  /*20580*/  LDL.LU.64 R172, [R1+0xa30] ;  /* 0x000a300001ac7983 */ /* 0x000f680000300a00 */
[----:B------:R1:W-:Y:S02]  /*20590*/  STL.64 [R1+0x4578], R170 ;  /* 0x004578aa01007387 */ /* 0x0003e40000100a00 */
[----:B-1----:R-:W-:-:S02]  /*205a0*/  IMAD.WIDE R36, R9, 0x4, R144 ;  /* 0x0000000409247825 */ /* 0x002fc400078e0290 */
[----:B------:R-:W5:Y:S04]  /*205b0*/  LDL.LU.64 R170, [R1+0xa28] ;  /* 0x000a280001aa7983 */ /* 0x000f680000300a00 */
[----:B------:R1:W-:Y:S04]  /*205c0*/  STL.64 [R1+0x45e0], R130 ;  /* 0x0045e08201007387 */ /* 0x0003e80000100a00 */
[----:B-1----:R-:W5:Y:S04]  /*205d0*/  LDL.LU.64 R130, [R1+0xa20] ;  /* 0x000a200001827983 */ /* 0x002f680000300a00 */
[----:B------:R1:W-:Y:S04]  /*205e0*/  STL.64 [R1+0x45e8], R36 ;  /* 0x0045e82401007387 */ /* 0x0003e80000100a00 */
[----:B------:R-:W5:Y:S04]  /*205f0*/  LDL.LU.64 R144, [R1+0xa18] ;  /* 0x000a180001907983 */ /* 0x000f680000300a00 */
[----:B-1----:R-:W5:Y:S04]  /*20600*/  LDL.LU.64 R36, [R1+0x2e0] ;  /* 0x0002e00001247983 */ /* 0x002f680000300a00 */
[----:B------:R1:W-:Y:S04]  /*20610*/  STL.64 [R1+0x45f0], R160 ;  /* 0x0045f0a001007387 */ /* 0x0003e80000100a00 */
[----:B-1----:R-:W5:Y:S04]  /*20620*/  LDL.LU.64 R160, [R1+0x7aa0] ;  /* 0x007aa00001a07983 */ /* 0x002f680000300a00 */
[----:B------:R1:W-:Y:S04]  /*20630*/  STL.64 [R1+0x45f8], R162 ;  /* 0x0045f8a201007387 */ /* 0x0003e80000100a00 */
[----:B-1----:R-:W5:Y:S01]  /*20640*/  LDL.LU.64 R162, [R1+0x7a98] ;  /* 0x007a980001a27983 */ /* 0x002f620000300a00 */
[----:B------:R-:W-:-:S04]  /*20650*/  IMAD.WIDE R148, R9, 0x4, R148 ;  /* 0x0000000409947825 */ /* 0x000fc800078e0294 */
[----:B--2---:R-:W-:-:S04]  /*20660*/  IMAD.WIDE R152, R9, 0x4, R152 ;  /* 0x0000000409987825 */ /* 0x004fc800078e0298 */
[----:B---3--:R-:W-:-:S04]  /*20670*/  IMAD.WIDE R52, R9, 0x4, R52 ;  /* 0x0000000409347825 */ /* 0x008fc800078e0234 */
[----:B----4-:R-:W-:-:S04]  /*20680*/  IMAD.WIDE R166, R9, 0x4, R166 ;  /* 0x0000000409a67825 */ /* 0x010fc800078e02a6 */
[----:B-----5:R-:W-:-:S04]  /*20690*/  IMAD.WIDE R164, R9, 0x4, R164 ;  /* 0x0000000409a47825 */ /* 0x020fc800078e02a4 */
[----:B------:R-:W-:-:S04]  /*206a0*/  IMAD.WIDE R246, R9, 0x4, R246 ;  /* 0x0000000409f67825 */ /* 0x000fc800078e02f6 */
[----:B------:R-:W-:-:S04]  /*206b0*/  IMAD.WIDE R174, R9, 0x4, R174 ;  /* 0x0000000409ae7825 */ /* 0x000fc800078e02ae */
[----:B------:R-:W-:-:S04]  /*206c0*/  IMAD.WIDE R172, R9, 0x4, R172 ;  /* 0x0000000409ac7825 */ /* 0x000fc800078e02ac */
[----:B------:R-:W-:-:S04]  /*206d0*/  IMAD.WIDE R170, R9, 0x4, R170 ;  /* 0x0000000409aa7825 */ /* 0x000fc800078e02aa */
[----:B------:R-:W-:-:S04]  /*206e0*/  IMAD.WIDE R160, R9, 0x4, R160 ;  /* 0x0000000409a07825 */ /* 0x000fc800078e02a0 */
[----:B------:R-:W-:-:S05]  /*206f0*/  IMAD.WIDE R162, R9, 0x4, R162 ;  /* 0x0000000409a27825 */ /* 0x000fca00078e02a2 */
[----:B------:R1:W-:Y:S04]  /*20700*/  STL.64 [R1+0x4660], R162 ;  /* 0x004660a201007387 */ /* 0x0003e80000100a00 */
[----:B-1----:R-:W2:Y:S04]  /*20710*/  LDL.LU.64 R162, [R1+0xa10] ;  /* 0x000a100001a27983 */ /* 0x002ea80000300a00 */
[----:B------:R1:W-:Y:S04]  /*20720*/  STL.64 [R1+0x4668], R160 ;  /* 0x004668a001007387 */ /* 0x0003e80000100a00 */
[----:B-1----:R-:W3:Y:S04]  /*20730*/  LDL.LU.64 R160, [R1+0xa08] ;  /* 0x000a080001a07983 */ /* 0x002ee80000300a00 */
[----:B------:R1:W-:Y:S04]  /*20740*/  STL.64 [R1+0x4670], R148 ;  /* 0x0046709401007387 */ /* 0x0003e80000100a00 */
[----:B-1----:R-:W4:Y:S04]  /*20750*/  LDL.LU.64 R148, [R1+0xa00] ;  /* 0x000a000001947983 */ /* 0x002f280000300a00 */
[----:B------:R1:W-:Y:S04]  /*20760*/  STL.64 [R1+0x4678], R152 ;  /* 0x0046789801007387 */ /* 0x0003e80000100a00 */
[----:B-1----:R-:W5:Y:S04]  /*20770*/  LDL.LU.64 R152, [R1+0x7a90] ;  /* 0x007a900001987983 */ /* 0x002f680000300a00 */
[----:B------:R1:W-:Y:S02]  /*20780*/  STL.64 [R1+0x46e0], R52 ;  /* 0x0046e03401007387 */ /* 0x0003e40000100a00 */
[----:B-1----:R-:W-:-:S04]  /*20790*/  IMAD.WIDE R52, R9, 0x4, R168 ;  /* 0x0000000409347825 */ /* 0x002fc800078e02a8 */
[C---:B------:R-:W-:Y:S01]  /*207a0*/  IMAD.WIDE R168, R9.reuse, 0x4, R128 ;  /* 0x0000000409a87825 */ /* 0x040fe200078e0280 */
[----:B------:R1:W-:Y:S04]  /*207b0*/  STL.64 [R1+0x46e8], R52 ;  /* 0x0046e83401007387 */ /* 0x0003e80000100a00 */
[----:B------:R-:W3:Y:S04]  /*207c0*/  LDL.LU.64 R128, [R1+0x9f8] ;  /* 0x0009f80001807983 */ /* 0x000ee80000300a00 */
[----:B------:R-:W-:Y:S01]  /*207d0*/  STL.64 [R1+0x46f0], R168 ;  /* 0x0046f0a801007387 */ /* 0x000fe20000100a00 */
[----:B-1----:R-:W-:-:S03]  /*207e0*/  IMAD.WIDE R52, R9, 0x4, R122 ;  /* 0x0000000409347825 */ /* 0x002fc600078e027a */
[----:B------:R-:W5:Y:S04]  /*207f0*/  LDL.LU.64 R122, [R1+0x9f0] ;  /* 0x0009f000017a7983 */ /* 0x000f680000300a00 */
[----:B------:R1:W-:Y:S01]  /*20800*/  STL.64 [R1+0x46f8], R52 ;  /* 0x0046f83401007387 */ /* 0x0003e20000100a00 */
[----:B------:R-:W-:-:S03]  /*20810*/  IMAD.WIDE R130, R9, 0x4, R130 ;  /* 0x0000000409827825 */ /* 0x000fc600078e0282 */
[----:B-1----:R-:W5:Y:S04]  /*20820*/  LDL.LU.64 R52, [R1+0x9e8] ;  /* 0x0009e80001347983 */ /* 0x002f680000300a00 */
[----:B------:R1:W-:Y:S04]  /*20830*/  STL.64 [R1+0x4760], R166 ;  /* 0x004760a601007387 */ /* 0x0003e80000100a00 */
[----:B------:R-:W5:Y:S04]  /*20840*/  LDL.LU.64 R168, [R1+0x9e0] ;  /* 0x0009e00001a87983 */ /* 0x000f680000300a00 */
[----:B------:R1:W-:Y:S04]  /*20850*/  STL.64 [R1+0x4768], R164 ;  /* 0x004768a401007387 */ /* 0x0003e80000100a00 */
[----:B-1----:R-:W5:Y:S01]  /*20860*/  LDL.LU.64 R166, [R1+0x9d8] ;  /* 0x0009d80001a67983 */ /* 0x002f620000300a00 */
[----:B------:R-:W-:-:S03]  /*20870*/  IMAD.WIDE R144, R9, 0x4, R144 ;  /* 0x0000000409907825 */ /* 0x000fc600078e0290 */
[----:B------:R-:W5:Y:S04]  /*20880*/  LDL.LU.64 R164, [R1+0x9d0] ;  /* 0x0009d00001a47983 */ /* 0x000f680000300a00 */
[----:B------:R1:W-:Y:S04]  /*20890*/  STL.64 [R1+0x4770], R246 ;  /* 0x004770f601007387 */ /* 0x0003e80000100a00 */
[----:B-1----:R-:W5:Y:S04]  /*208a0*/  LDL.LU.64 R246, [R1+0x9c8] ;  /* 0x0009c80001f67983 */ /* 0x002f680000300a00 */
        /* <DEDUP_REMOVED lines=9> */
[----:B-1----:R-:W5:Y:S01]  /*20940*/  LDL.LU.64 R144, [R1+0x7a78] ;  /* 0x007a780001907983 */ /* 0x002f620000300a00 */
[----:B------:R-:W-:-:S05]  /*20950*/  IMAD.WIDE R36, R9, 0x4, R36 ;  /* 0x0000000409247825 */ /* 0x000fca00078e0224 */
[----:B------:R1:W-:Y:S01]  /*20960*/  STL.64 [R1+0x4860], R36 ;  /* 0x0048602401007387 */ /* 0x0003e20000100a00 */
[----:B--2---:R-:W-:-:S04]  /*20970*/  IMAD.WIDE R162, R9, 0x4, R162 ;  /* 0x0000000409a27825 */ /* 0x004fc800078e02a2 */
[----:B----4-:R-:W-:-:S04]  /*20980*/  IMAD.WIDE R148, R9, 0x4, R148 ;  /* 0x0000000409947825 */ /* 0x010fc800078e0294 */
[----:B---3--:R-:W-:-:S04]  /*20990*/  IMAD.WIDE R128, R9, 0x4, R128 ;  /* 0x0000000409807825 */ /* 0x008fc800078e0280 */
[----:B-----5:R-:W-:-:S04]  /*209a0*/  IMAD.WIDE R122, R9, 0x4, R122 ;  /* 0x00000004097a7825 */ /* 0x020fc800078e027a */
[----:B------:R-:W-:-:S04]  /*209b0*/  IMAD.WIDE R52, R9, 0x4, R52 ;  /* 0x0000000409347825 */ /* 0x000fc800078e0234 */
[----:B------:R-:W-:-:S04]  /*209c0*/  IMAD.WIDE R168, R9, 0x4, R168 ;  /* 0x0000000409a87825 */ /* 0x000fc800078e02a8 */
[----:B------:R-:W-:-:S04]  /*209d0*/  IMAD.WIDE R166, R9, 0x4, R166 ;  /* 0x0000000409a67825 */ /* 0x000fc800078e02a6 */
[----:B------:R-:W-:-:S04]  /*209e0*/  IMAD.WIDE R164, R9, 0x4, R164 ;  /* 0x0000000409a47825 */ /* 0x000fc800078e02a4 */
[----:B------:R-:W-:-:S04]  /*209f0*/  IMAD.WIDE R246, R9, 0x4, R246 ;  /* 0x0000000409f67825 */ /* 0x000fc800078e02f6 */
[----:B------:R-:W-:-:S04]  /*20a00*/  IMAD.WIDE R170, R9, 0x4, R170 ;  /* 0x0000000409aa7825 */ /* 0x000fc800078e02aa */
[----:B-1----:R-:W-:-:S04]  /*20a10*/  IMAD.WIDE R36, R9, 0x4, R130 ;  /* 0x0000000409247825 */ /* 0x002fc800078e0282 */
[----:B------:R-:W-:-:S05]  /*20a20*/  IMAD.WIDE R144, R9, 0x4, R144 ;  /* 0x0000000409907825 */ /* 0x000fca00078e0290 */
[----:B------:R1:W-:Y:S04]  /*20a30*/  STL.64 [R1+0x4868], R144 ;  /* 0x0048689001007387 */ /* 0x0003e80000100a00 */
[----:B-1----:R-:W2:Y:S04]  /*20a40*/  LDL.LU.64 R144, [R1+0x9b0] ;  /* 0x0009b00001907983 */ /* 0x002ea80000300a00 */
[----:B------:R-:W3:Y:S04]  /*20a50*/  LDL.LU.64 R130, [R1+0x9a8] ;  /* 0x0009a80001827983 */ /* 0x000ee80000300a00 */
[----:B------:R1:W-:Y:S04]  /*20a60*/  STL.64 [R1+0x4870], R36 ;  /* 0x0048702401007387 */ /* 0x0003e80000100a00 */
[----:B------:R4:W-:Y:S04]  /*20a70*/  STL.64 [R1+0x4878], R170 ;  /* 0x004878aa01007387 */ /* 0x0009e80000100a00 */
[----:B------:R-:W-:Y:S01]  /*20a80*/  STL.64 [R1+0x48e0], R162 ;  /* 0x0048e0a201007387 */ /* 0x000fe20000100a00 */
[----:B-1----:R-:W-:-:S03]  /*20a90*/  IMAD.WIDE R36, R9, 0x4, R160 ;  /* 0x0000000409247825 */ /* 0x002fc600078e02a0 */
[----:B----4-:R-:W4:Y:S04]  /*20aa0*/  LDL.LU.64 R170, [R1+0x9a0] ;  /* 0x0009a00001aa7983 */ /* 0x010f280000300a00 */
[----:B------:R1:W-:Y:S04]  /*20ab0*/  STL.64 [R1+0x48e8], R36 ;  /* 0x0048e82401007387 */ /* 0x0003e80000100a00 */
[----:B-1----:R-:W5:Y:S04]  /*20ac0*/  LDL.LU.64 R36, [R1+0x998] ;  /* 0x0009980001247983 */ /* 0x002f680000300a00 */
[----:B------:R1:W-:Y:S04]  /*20ad0*/  STL.64 [R1+0x48f0], R148 ;  /* 0x0048f09401007387 */ /* 0x0003e80000100a00 */
[----:B------:R-:W2:Y:S04]  /*20ae0*/  LDL.LU.64 R162, [R1+0x990] ;  /* 0x0009900001a27983 */ /* 0x000ea80000300a00 */
[----:B------:R-:W2:Y:S04]  /*20af0*/  LDL.LU.64 R160, [R1+0x988] ;  /* 0x0009880001a07983 */ /* 0x000ea80000300a00 */
[----:B-1----:R-:W2:Y:S04]  /*20b00*/  LDL.LU.64 R148, [R1+0x980] ;  /* 0x0009800001947983 */ /* 0x002ea80000300a00 */
[----:B------:R1:W-:Y:S04]  /*20b10*/  STL.64 [R1+0x48f8], R128 ;  /* 0x0048f88001007387 */ /* 0x0003e80000100a00 */
        /* <DEDUP_REMOVED lines=12> */
[----:B-1----:R-:W2:Y:S01]  /*20be0*/  LDL.LU.64 R246, [R1+0x7a68] ;  /* 0x007a680001f67983 */ /* 0x002ea20000300a00 */
[----:B------:R-:W-:-:S04]  /*20bf0*/  IMAD.WIDE R174, R9, 0x4, R174 ;  /* 0x0000000409ae7825 */ /* 0x000fc800078e02ae */
[C---:B------:R-:W-:Y:S01]  /*20c00*/  IMAD.WIDE R172, R9.reuse, 0x4, R172 ;  /* 0x0000000409ac7825 */ /* 0x040fe200078e02ac */
[----:B------:R1:W-:Y:S04]  /*20c10*/  STL.64 [R1+0x49f0], R174 ;  /* 0x0049f0ae01007387 */ /* 0x0003e80000100a00 */
[----:B-1----:R-:W3:Y:S04]  /*20c20*/  LDL.LU.64 R174, [R1+0x7a60] ;  /* 0x007a600001ae7983 */ /* 0x002ee80000300a00 */
[----:B------:R1:W-:Y:S04]  /*20c30*/  STL.64 [R1+0x49f8], R172 ;  /* 0x0049f8ac01007387 */ /* 0x0003e80000100a00 */
[----:B-1----:R-:W3:Y:S01]  /*20c40*/  LDL.LU.64 R172, [R1+0x7a58] ;  /* 0x007a580001ac7983 */ /* 0x002ee20000300a00 */
[----:B------:R-:W-:-:S04]  /*20c50*/  IMAD.WIDE R152, R9, 0x4, R152 ;  /* 0x0000000409987825 */ /* 0x000fc800078e0298 */
[----:B------:R-:W-:-:S04]  /*20c60*/  IMAD.WIDE R150, R9, 0x4, R150 ;  /* 0x0000000409967825 */ /* 0x000fc800078e0296 */
[----:B--2---:R-:W-:-:S05]  /*20c70*/  IMAD.WIDE R246, R9, 0x4, R246 ;  /* 0x0000000409f67825 */ /* 0x004fca00078e02f6 */
[----:B------:R1:W-:Y:S02]  /*20c80*/  STL.64 [R1+0x4a60], R246 ;  /* 0x004a60f601007387 */ /* 0x0003e40000100a00 */
[C---:B-1----:R-:W-:Y:S02]  /*20c90*/  IMAD.WIDE R246, R9.reuse, 0x4, R52 ;  /* 0x0000000409f67825 */ /* 0x042fe400078e0234 */
[----:B------:R-:W2:Y:S04]  /*20ca0*/  LDL.LU.64 R52, [R1+0x950] ;  /* 0x0009500001347983 */ /* 0x000ea80000300a00 */
[----:B------:R1:W-:Y:S04]  /*20cb0*/  STL.64 [R1+0x4a68], R246 ;  /* 0x004a68f601007387 */ /* 0x0003e80000100a00 */
[----:B-1----:R-:W2:Y:S01]  /*20cc0*/  LDL.LU.64 R246, [R1+0x948] ;  /* 0x0009480001f67983 */ /* 0x002ea20000300a00 */
[----:B------:R-:W-:-:S03]  /*20cd0*/  IMAD.WIDE R144, R9, 0x4, R144 ;  /* 0x0000000409907825 */ /* 0x000fc600078e0290 */
[----:B------:R1:W-:Y:S01]  /*20ce0*/  STL.64 [R1+0x4a70], R152 ;  /* 0x004a709801007387 */ /* 0x0003e20000100a00 */
[----:B---3--:R-:W-:-:S03]  /*20cf0*/  IMAD.WIDE R130, R9, 0x4, R130 ;  /* 0x0000000409827825 */ /* 0x008fc600078e0282 */
[----:B------:R3:W-:Y:S01]  /*20d00*/  STL.64 [R1+0x4a78], R150 ;  /* 0x004a789601007387 */ /* 0x0007e20000100a00 */
[----:B----4-:R-:W-:-:S04]  /*20d10*/  IMAD.WIDE R170, R9, 0x4, R170 ;  /* 0x0000000409aa7825 */ /* 0x010fc800078e02aa */
[C---:B-----5:R-:W-:Y:S01]  /*20d20*/  IMAD.WIDE R36, R9.reuse, 0x4, R36 ;  /* 0x0000000409247825 */ /* 0x060fe200078e0224 */
[----:B-1----:R-:W4:Y:S04]  /*20d30*/  LDL.LU.64 R152, [R1+0x940] ;  /* 0x0009400001987983 */ /* 0x002f280000300a00 */
[----:B------:R1:W-:Y:S04]  /*20d40*/  STL.64 [R1+0x4ae0], R144 ;  /* 0x004ae09001007387 */ /* 0x0003e80000100a00 */
[----:B---3--:R-:W3:Y:S04]  /*20d50*/  LDL.LU.64 R150, [R1+0x938] ;  /* 0x0009380001967983 */ /* 0x008ee80000300a00 */
[----:B------:R5:W-:Y:S04]  /*20d60*/  STL.64 [R1+0x4ae8], R130 ;  /* 0x004ae88201007387 */ /* 0x000be80000100a00 */
[----:B-1----:R-:W3:Y:S04]  /*20d70*/  LDL.LU.64 R144, [R1+0x930] ;  /* 0x0009300001907983 */ /* 0x002ee80000300a00 */
[----:B-----5:R-:W5:Y:S04]  /*20d80*/  LDL.LU.64 R130, [R1+0x928] ;  /* 0x0009280001827983 */ /* 0x020f680000300a00 */
[----:B------:R1:W-:Y:S04]  /*20d90*/  STL.64 [R1+0x4af0], R170 ;  /* 0x004af0aa01007387 */ /* 0x0003e80000100a00 */
[----:B-1----:R-:W5:Y:S04]  /*20da0*/  LDL.LU.64 R170, [R1+0x7a50] ;  /* 0x007a500001aa7983 */ /* 0x002f680000300a00 */
[----:B------:R1:W-:Y:S02]  /*20db0*/  STL.64 [R1+0x4af8], R36 ;  /* 0x004af82401007387 */ /* 0x0003e40000100a00 */
[----:B-1----:R-:W-:-:S04]  /*20dc0*/  IMAD.WIDE R36, R9, 0x4, R162 ;  /* 0x0000000409247825 */ /* 0x002fc800078e02a2 */
[C---:B------:R-:W-:Y:S01]  /*20dd0*/  IMAD.WIDE R162, R9.reuse, 0x4, R160 ;  /* 0x0000000409a27825 */ /* 0x040fe200078e02a0 */
[----:B------:R1:W-:Y:S03]  /*20de0*/  STL.64 [R1+0x4b60], R36 ;  /* 0x004b602401007387 */ /* 0x0003e60000100a00 */
[C---:B------:R-:W-:Y:S01]  /*20df0*/  IMAD.WIDE R160, R9.reuse, 0x4, R148 ;  /* 0x0000000409a07825 */ /* 0x040fe200078e0294 */
[----:B-1----:R-:W5:Y:S04]  /*20e00*/  LDL.LU.64 R36, [R1+0x920] ;  /* 0x0009200001247983 */ /* 0x002f680000300a00 */
[----:B------:R1:W-:Y:S01]  /*20e10*/  STL.64 [R1+0x4b68], R162 ;  /* 0x004b68a201007387 */ /* 0x0003e20000100a00 */
[----:B------:R-:W-:-:S03]  /*20e20*/  IMAD.WIDE R128, R9, 0x4, R128 ;  /* 0x0000000409807825 */ /* 0x000fc600078e0280 */
[----:B------:R-:W5:Y:S01]  /*20e30*/  LDL.LU.64 R148, [R1+0x918] ;  /* 0x0009180001947983 */ /* 0x000f620000300a00 */
[----:B------:R-:W-:-:S03]  /*20e40*/  IMAD.WIDE R122, R9, 0x4, R122 ;  /* 0x00000004097a7825 */ /* 0x000fc600078e027a */
[----:B------:R1:W-:Y:S01]  /*20e50*/  STL.64 [R1+0x4b70], R160 ;  /* 0x004b70a001007387 */ /* 0x0003e20000100a00 */
[----:B------:R-:W-:-:S03]  /*20e60*/  IMAD.WIDE R168, R9, 0x4, R168 ;  /* 0x0000000409a87825 */ /* 0x000fc600078e02a8 */
[----:B-1----:R-:W5:Y:S01]  /*20e70*/  LDL.LU.64 R162, [R1+0x910] ;  /* 0x0009100001a27983 */ /* 0x002f620000300a00 */
[----:B------:R-:W-:-:S03]  /*20e80*/  IMAD.WIDE R166, R9, 0x4, R166 ;  /* 0x0000000409a67825 */ /* 0x000fc600078e02a6 */
[----:B------:R1:W-:Y:S01]  /*20e90*/  STL.64 [R1+0x4b78], R128 ;  /* 0x004b788001007387 */ /* 0x0003e20000100a00 */
[----:B------:R-:W-:-:S03]  /*20ea0*/  IMAD.WIDE R164, R9, 0x4, R164 ;  /* 0x0000000409a47825 */ /* 0x000fc600078e02a4 */
[----:B------:R-:W5:Y:S04]  /*20eb0*/  LDL.LU.64 R160, [R1+0x908] ;  /* 0x0009080001a07983 */ /* 0x000f680000300a00 */
[----:B------:R1:W-:Y:S01]  /*20ec0*/  STL.64 [R1+0x4be0], R122 ;  /* 0x004be07a01007387 */ /* 0x0003e20000100a00 */
[----:B------:R-:W-:-:S03]  /*20ed0*/  IMAD.WIDE R154, R9, 0x4, R154 ;  /* 0x00000004099a7825 */ /* 0x000fc600078e029a */
        /* <DEDUP_REMOVED lines=10> */
[----:B------:R1:W-:Y:S02]  /*20f80*/  STL.64 [R1+0x4c68], R132 ;  /* 0x004c688401007387 */ /* 0x0003e40000100a00 */
[----:B-1----:R-:W-:-:S04]  /*20f90*/  IMAD.WIDE R154, R9, 0x4, R92 ;  /* 0x00000004099a7825 */ /* 0x002fc800078e025c */
[C---:B------:R-:W-:Y:S01]  /*20fa0*/  IMAD.WIDE R92, R9.reuse, 0x4, R50 ;  /* 0x00000004095c7825 */ /* 0x040fe200078e0232 */
[----:B------:R-:W5:Y:S04]  /*20fb0*/  LDL.LU.64 R132, [R1+0x8f0] ;  /* 0x0008f00001847983 */ /* 0x000f680000300a00 */
[----:B------:R-:W-:Y:S04]  /*20fc0*/  STL.64 [R1+0x4c70], R154 ;  /* 0x004c709a01007387 */ /* 0x000fe80000100a00 */
[----:B------:R1:W-:Y:S04]  /*20fd0*/  STL.64 [R1+0x4c78], R92 ;  /* 0x004c785c01007387 */ /* 0x0003e80000100a00 */
[----:B-1----:R-:W5:Y:S01]  /*20fe0*/  LDL.LU.64 R92, [R1+0x8e8] ;  /* 0x0008e800015c7983 */ /* 0x002f620000300a00 */
[----:B--2---:R-:W-:-:S05]  /*20ff0*/  IMAD.WIDE R50, R9, 0x4, R52 ;  /* 0x0000000409327825 */ /* 0x004fca00078e0234 */
[----:B------:R1:W-:Y:S01]  /*21000*/  STL.64 [R1+0x4ce0], R50 ;  /* 0x004ce03201007387 */ /* 0x0003e20000100a00 */
[----:B------:R-:W-:-:S03]  /*21010*/  IMAD.WIDE R52, R9, 0x4, R246 ;  /* 0x0000000409347825 */ /* 0x000fc600078e02f6 */
[----:B-1----:R-:W2:Y:S04]  /*21020*/  LDL.LU.64 R50, [R1+0x8e0] ;  /* 0x0008e00001327983 */ /* 0x002ea80000300a00 */
[----:B------:R1:W-:Y:S04]  /*21030*/  STL.64 [R1+0x4ce8], R52 ;  /* 0x004ce83401007387 */ /* 0x0003e80000100a00 */
[----:B-1----:R-:W2:Y:S04]  /*21040*/  LDL.LU.64 R52, [R1+0x8d8] ;  /* 0x0008d80001347983 */ /* 0x002ea80000300a00 */
[----:B------:R-:W2:Y:S01]  /*21050*/  LDL.LU.64 R246, [R1+0x8a8] ;  /* 0x0008a80001f67983 */ /* 0x000ea20000300a00 */
[----:B----4-:R-:W-:-:S04]  /*21060*/  IMAD.WIDE R152, R9, 0x4, R152 ;  /* 0x0000000409987825 */ /* 0x010fc800078e0298 */
[C---:B---3--:R-:W-:Y:S01]  /*21070*/  IMAD.WIDE R150, R9.reuse, 0x4, R150 ;  /* 0x0000000409967825 */ /* 0x048fe200078e0296 */
[----:B------:R1:W-:Y:S03]  /*21080*/  STL.64 [R1+0x4cf0], R152 ;  /* 0x004cf09801007387 */ /* 0x0003e60000100a00 */
[C---:B------:R-:W-:Y:S01]  /*21090*/  IMAD.WIDE R144, R9.reuse, 0x4, R144 ;  /* 0x0000000409907825 */ /* 0x040fe200078e0290 */
[----:B------:R3:W-:Y:S04]  /*210a0*/  STL.64 [R1+0x4cf8], R150 ;  /* 0x004cf89601007387 */ /* 0x0007e80000100a00 */
[----:B------:R-:W4:Y:S01]  /*210b0*/  LDL.LU.64 R154, [R1+0x898] ;  /* 0x00089800019a7983 */ /* 0x000f220000300a00 */
[----:B-----5:R-:W-:-:S03]  /*210c0*/  IMAD.WIDE R130, R9, 0x4, R130 ;  /* 0x0000000409827825 */ /* 0x020fc600078e0282 */
[----:B------:R5:W-:Y:S04]  /*210d0*/  STL.64 [R1+0x4d60], R144 ;  /* 0x004d609001007387 */ /* 0x000be80000100a00 */
[----:B-1----:R-:W4:Y:S04]  /*210e0*/  LDL.LU.64 R152, [R1+0x888] ;  /* 0x0008880001987983 */ /* 0x002f280000300a00 */
[----:B------:R1:W-:Y:S04]  /*210f0*/  STL.64 [R1+0x4d68], R130 ;  /* 0x004d688201007387 */ /* 0x0003e80000100a00 */
[----:B---3--:R-:W3:Y:S04]  /*21100*/  LDL.LU.64 R150, [R1+0x878] ;  /* 0x0008780001967983 */ /* 0x008ee80000300a00 */
[----:B-----5:R-:W5:Y:S04]  /*21110*/  LDL.LU.64 R144, [R1+0x840] ;  /* 0x0008400001907983 */ /* 0x020f680000300a00 */
[----:B-1----:R-:W5:Y:S01]  /*21120*/  LDL.LU.64 R130, [R1+0x838] ;  /* 0x0008380001827983 */ /* 0x002f620000300a00 */
[----:B------:R-:W-:-:S05]  /*21130*/  IMAD.WIDE R36, R9, 0x4, R36 ;  /* 0x0000000409247825 */ /* 0x000fca00078e0224 */
[----:B------:R1:W-:Y:S02]  /*21140*/  STL.64 [R1+0x4d70], R36 ;  /* 0x004d702401007387 */ /* 0x0003e40000100a00 */
[C---:B-1----:R-:W-:Y:S02]  /*21150*/  IMAD.WIDE R36, R9.reuse, 0x4, R148 ;  /* 0x0000000409247825 */ /* 0x042fe400078e0294 */
[----:B------:R-:W5:Y:S04]  /*21160*/  LDL.LU.64 R148, [R1+0x830] ;  /* 0x0008300001947983 */ /* 0x000f680000300a00 */
[----:B------:R1:W-:Y:S01]  /*21170*/  STL.64 [R1+0x4d78], R36 ;  /* 0x004d782401007387 */ /* 0x0003e20000100a00 */
[----:B------:R-:W-:-:S04]  /*21180*/  IMAD.WIDE R162, R9, 0x4, R162 ;  /* 0x0000000409a27825 */ /* 0x000fc800078e02a2 */
[C---:B------:R-:W-:Y:S01]  /*21190*/  IMAD.WIDE R160, R9.reuse, 0x4, R160 ;  /* 0x0000000409a07825 */ /* 0x040fe200078e02a0 */
[----:B-1----:R-:W5:Y:S03]  /*211a0*/  LDL.LU.64 R36, [R1+0x848] ;  /* 0x0008480001247983 */ /* 0x002f660000300a00 */
[C---:B------:R-:W-:Y:S01]  /*211b0*/  IMAD.WIDE R128, R9.reuse, 0x4, R128 ;  /* 0x0000000409807825 */ /* 0x040fe200078e0280 */
[----:B------:R1:W-:Y:S03]  /*211c0*/  STL.64 [R1+0x4de0], R162 ;  /* 0x004de0a201007387 */ /* 0x0003e60000100a00 */
[C---:B------:R-:W-:Y:S01]  /*211d0*/  IMAD.WIDE R122, R9.reuse, 0x4, R122 ;  /* 0x00000004097a7825 */ /* 0x040fe200078e027a */
[----:B-1----:R-:W5:Y:S04]  /*211e0*/  LDL.LU.64 R162, [R1+0x7a30] ;  /* 0x007a300001a27983 */ /* 0x002f680000300a00 */
[----:B------:R1:W-:Y:S04]  /*211f0*/  STL.64 [R1+0x4de8], R160 ;  /* 0x004de8a001007387 */ /* 0x0003e80000100a00 */
[----:B-1----:R-:W5:Y:S04]  /*21200*/  LDL.LU.64 R160, [R1+0x7a28] ;  /* 0x007a280001a07983 */ /* 0x002f680000300a00 */
[----:B------:R1:W-:Y:S04]  /*21210*/  STL.64 [R1+0x4df0], R128 ;  /* 0x004df08001007387 */ /* 0x0003e80000100a00 */
[----:B-1----:R-:W5:Y:S04]  /*21220*/  LDL.LU.64 R128, [R1+0x828] ;  /* 0x0008280001807983 */ /* 0x002f680000300a00 */
[----:B------:R1:W-:Y:S04]  /*21230*/  STL.64 [R1+0x4df8], R122 ;  /* 0x004df87a01007387 */ /* 0x0003e80000100a00 */
[----:B-1----:R-:W5:Y:S04]  /*21240*/  LDL.LU.64 R122, [R1+0x820] ;  /* 0x00082000017a7983 */ /* 0x002f680000300a00 */
[----:B------:R1:W-:Y:S01]  /*21250*/  STL.64 [R1+0x4e60], R158 ;  /* 0x004e609e01007387 */ /* 0x0003e20000100a00 */
[----:B------:R-:W-:-:S03]  /*21260*/  IMAD.WIDE R132, R9, 0x4, R132 ;  /* 0x0000000409847825 */ /* 0x000fc600078e0284 */
[----:B-1----:R-:W5:Y:S04]  /*21270*/  LDL.LU.64 R158, [R1+0x7a20] ;  /* 0x007a2000019e7983 */ /* 0x002f680000300a00 */
[----:B------:R1:W-:Y:S01]  /*21280*/  STL.64 [R1+0x4e68], R156 ;  /* 0x004e689c01007387 */ /* 0x0003e20000100a00 */
[----:B------:R-:W-:-:S03]  /*21290*/  IMAD.WIDE R92, R9, 0x4, R92 ;  /* 0x00000004095c7825 */ /* 0x000fc600078e025c */
[----:B-1----:R-:W5:Y:S04]  /*212a0*/  LDL.LU.64 R156, [R1+0x7a18] ;  /* 0x007a1800019c7983 */ /* 0x002f680000300a00 */
[----:B------:R1:W-:Y:S04]  /*212b0*/  STL.64 [R1+0x4e70], R88 ;  /* 0x004e705801007387 */ /* 0x0003e80000100a00 */
[----:B-1----:R-:W5:Y:S04]  /*212c0*/  LDL.LU.64 R88, [R1+0x818] ;  /* 0x0008180001587983 */ /* 0x002f680000300a00 */
[----:B------:R1:W-:Y:S04]  /*212d0*/  STL.64 [R1+0x4e78], R134 ;  /* 0x004e788601007387 */ /* 0x0003e80000100a00 */
[----:B-1----:R-:W5:Y:S04]  /*212e0*/  LDL.LU.64 R134, [R1+0x810] ;  /* 0x0008100001867983 */ /* 0x002f680000300a00 */
[----:B------:R1:W-:Y:S04]  /*212f0*/  STL.64 [R1+0x4ee0], R132 ;  /* 0x004ee08401007387 */ /* 0x0003e80000100a00 */
[----:B-1----:R-:W5:Y:S04]  /*21300*/  LDL.LU.64 R132, [R1+0x808] ;  /* 0x0008080001847983 */ /* 0x002f680000300a00 */
[----:B------:R2:W-:Y:S02]  /*21310*/  STL.64 [R1+0x4ee8], R92 ;  /* 0x004ee85c01007387 */ /* 0x0005e40000100a00 */
[----:B--2---:R-:W-:-:S05]  /*21320*/  IMAD.WIDE R92, R9, 0x4, R50 ;  /* 0x00000004095c7825 */ /* 0x004fca00078e0232 */
[----:B------:R1:W-:Y:S01]  /*21330*/  STL.64 [R1+0x4ef0], R92 ;  /* 0x004ef05c01007387 */ /* 0x0003e20000100a00 */
[----:B------:R-:W-:-:S03]  /*21340*/  IMAD.WIDE R50, R9, 0x4, R246 ;  /* 0x0000000409327825 */ /* 0x000fc600078e02f6 */
[----:B------:R-:W2:Y:S01]  /*21350*/  LDL.LU.64 R246, [R1+0x800] ;  /* 0x0008000001f67983 */ /* 0x000ea20000300a00 */
[----:B------:R-:W-:-:S05]  /*21360*/  IMAD.WIDE R52, R9, 0x4, R52 ;  /* 0x0000000409347825 */ /* 0x000fca00078e0234 */
[----:B------:R-:W-:Y:S04]  /*21370*/  STL.64 [R1+0x4ef8], R52 ;  /* 0x004ef83401007387 */ /* 0x000fe80000100a00 */
[----:B-1----:R-:W2:Y:S01]  /*21380*/  LDL.LU.64 R92, [R1+0x7f8] ;  /* 0x0007f800015c7983 */ /* 0x002ea20000300a00 */
[----:B----4-:R-:W-:-:S03]  /*21390*/  IMAD.WIDE R154, R9, 0x4, R154 ;  /* 0x00000004099a7825 */ /* 0x010fc600078e029a */
[----:B------:R1:W-:Y:S01]  /*213a0*/  STL.64 [R1+0x4f60], R50 ;  /* 0x004f603201007387 */ /* 0x0003e20000100a00 */
[----:B------:R-:W-:-:S03]  /*213b0*/  IMAD.WIDE R152, R9, 0x4, R152 ;  /* 0x0000000409987825 */ /* 0x000fc600078e0298 */
[----:B-1----:R-:W4:Y:S01]  /*213c0*/  LDL.LU.64 R50, [R1+0x7f0] ;  /* 0x0007f00001327983 */ /* 0x002f220000300a00 */
[----:B---3--:R-:W-:-:S03]  /*213d0*/  IMAD.WIDE R150, R9, 0x4, R150 ;  /* 0x0000000409967825 */ /* 0x008fc600078e0296 */
[----:B------:R-:W3:Y:S01]  /*213e0*/  LDL.LU.64 R52, [R1+0x7e8] ;  /* 0x0007e80001347983 */ /* 0x000ee20000300a00 */
[----:B-----5:R-:W-:-:S03]  /*213f0*/  IMAD.WIDE R144, R9, 0x4, R144 ;  /* 0x0000000409907825 */ /* 0x020fc600078e0290 */
[----:B------:R1:W-:Y:S01]  /*21400*/  STL.64 [R1+0x4f68], R154 ;  /* 0x004f689a01007387 */ /* 0x0003e20000100a00 */
[----:B------:R-:W-:-:S03]  /*21410*/  IMAD.WIDE R130, R9, 0x4, R130 ;  /* 0x0000000409827825 */ /* 0x000fc600078e0282 */
        /* <DEDUP_REMOVED lines=15> */
[----:B------:R-:W-:-:S04]  /*21510*/  IMAD.WIDE R136, R9, 0x4, R136 ;  /* 0x0000000409887825 */ /* 0x000fc800078e0288 */
[C---:B-1----:R-:W-:Y:S02]  /*21520*/  IMAD.WIDE R36, R9.reuse, 0x4, R146 ;  /* 0x0000000409247825 */ /* 0x042fe400078e0292 */
[----:B------:R-:W5:Y:S04]  /*21530*/  LDL.LU.64 R146, [R1+0x79f0] ;  /* 0x0079f00001927983 */ /* 0x000f680000300a00 */
[----:B------:R1:W-:Y:S01]  /*21540*/  STL.64 [R1+0x5060], R36 ;  /* 0x0050602401007387 */ /* 0x0003e20000100a00 */
[----:B------:R-:W-:-:S03]  /*21550*/  IMAD.WIDE R128, R9, 0x4, R128 ;  /* 0x0000000409807825 */ /* 0x000fc600078e0280 */
[----:B------:R1:W-:Y:S02]  /*21560*/  STL.64 [R1+0x5068], R140 ;  /* 0x0050688c01007387 */ /* 0x0003e40000100a00 */
[----:B-1----:R-:W-:-:S05]  /*21570*/  IMAD.WIDE R36, R9, 0x4, R138 ;  /* 0x0000000409247825 */ /* 0x002fca00078e028a */
[----:B------:R1:W-:Y:S04]  /*21580*/  STL.64 [R1+0x5070], R36 ;  /* 0x0050702401007387 */ /* 0x0003e80000100a00 */
[----:B------:R-:W-:Y:S04]  /*21590*/  STL.64 [R1+0x5078], R136 ;  /* 0x0050788801007387 */ /* 0x000fe80000100a00 */
[----:B------:R-:W5:Y:S01]  /*215a0*/  LDL.LU.64 R140, [R1+0x778] ;  /* 0x00077800018c7983 */ /* 0x000f620000300a00 */
[----:B-1----:R-:W-:-:S03]  /*215b0*/  IMAD.WIDE R36, R9, 0x4, R122 ;  /* 0x0000000409247825 */ /* 0x002fc600078e027a */
[----:B------:R1:W-:Y:S04]  /*215c0*/  STL.64 [R1+0x50e0], R128 ;  /* 0x0050e08001007387 */ /* 0x0003e80000100a00 */
[----:B------:R-:W5:Y:S04]  /*215d0*/  LDL.LU.64 R138, [R1+0x770] ;  /* 0x00077000018a7983 */ /* 0x000f680000300a00 */
[----:B------:R1:W-:Y:S04]  /*215e0*/  STL.64 [R1+0x50e8], R36 ;  /* 0x0050e82401007387 */ /* 0x0003e80000100a00 */
[----:B-1----:R-:W5:Y:S04]  /*215f0*/  LDL.LU.64 R128, [R1+0x768] ;  /* 0x0007680001807983 */ /* 0x002f680000300a00 */
[----:B------:R-:W5:Y:S01]  /*21600*/  LDL.LU.64 R122, [R1+0x760] ;  /* 0x00076000017a7983 */ /* 0x000f620000300a00 */
[----:B------:R-:W-:-:S03]  /*21610*/  IMAD.WIDE R36, R9, 0x4, R88 ;  /* 0x0000000409247825 */ /* 0x000fc600078e0258 */
[----:B------:R-:W5:Y:S04]  /*21620*/  LDL.LU.64 R88, [R1+0x798] ;  /* 0x0007980001587983 */ /* 0x000f680000300a00 */
[----:B------:R1:W-:Y:S04]  /*21630*/  STL.64 [R1+0x50f0], R36 ;  /* 0x0050f02401007387 */ /* 0x0003e80000100a00 */
[----:B------:R-:W5:Y:S01]  /*21640*/  LDL.LU.64 R136, [R1+0x758] ;  /* 0x0007580001887983 */ /* 0x000f620000300a00 */
[----:B------:R-:W-:-:S05]  /*21650*/  IMAD.WIDE R134, R9, 0x4, R134 ;  /* 0x0000000409867825 */ /* 0x000fca00078e0286 */
[----:B------:R1:W-:Y:S02]  /*21660*/  STL.64 [R1+0x50f8], R134 ;  /* 0x0050f88601007387 */ /* 0x0003e40000100a00 */
[C---:B-1----:R-:W-:Y:S02]  /*21670*/  IMAD.WIDE R36, R9.reuse, 0x4, R132 ;  /* 0x0000000409247825 */ /* 0x042fe400078e0284 */
[----:B------:R-:W5:Y:S04]  /*21680*/  LDL.LU.64 R134, [R1+0x750] ;  /* 0x0007500001867983 */ /* 0x000f680000300a00 */
[----:B------:R1:W-:Y:S04]  /*21690*/  STL.64 [R1+0x5160], R36 ;  /* 0x0051602401007387 */ /* 0x0003e80000100a00 */
[----:B------:R-:W5:Y:S04]  /*216a0*/  LDL.LU.64 R132, [R1+0x748] ;  /* 0x0007480001847983 */ /* 0x000f680000300a00 */
[----:B-1----:R-:W5:Y:S01]  /*216b0*/  LDL.LU.64 R36, [R1+0x858] ;  /* 0x0008580001247983 */ /* 0x002f620000300a00 */
[----:B--2---:R-:W-:-:S05]  /*216c0*/  IMAD.WIDE R246, R9, 0x4, R246 ;  /* 0x0000000409f67825 */ /* 0x004fca00078e02f6 */
[----:B------:R1:W-:Y:S04]  /*216d0*/  STL.64 [R1+0x5168], R246 ;  /* 0x005168f601007387 */ /* 0x0003e80000100a00 */
[----:B-1----:R-:W2:Y:S01]  /*216e0*/  LDL.LU.64 R246, [R1+0x79e8] ;  /* 0x0079e80001f67983 */ /* 0x002ea20000300a00 */
[----:B------:R-:W-:-:S05]  /*216f0*/  IMAD.WIDE R92, R9, 0x4, R92 ;  /* 0x00000004095c7825 */ /* 0x000fca00078e025c */
[----:B------:R4:W-:Y:S01]  /*21700*/  STL.64 [R1+0x5170], R92 ;  /* 0x0051705c01007387 */ /* 0x0009e20000100a00 */
[----:B------:R-:W-:-:S04]  /*21710*/  IMAD.WIDE R126, R9, 0x4, R126 ;  /* 0x00000004097e7825 */ /* 0x000fc800078e027e */
[----:B----4-:R-:W-:-:S04]  /*21720*/  IMAD.WIDE R92, R9, 0x4, R50 ;  /* 0x00000004095c7825 */ /* 0x010fc800078e0232 */
[C---:B---3--:R-:W-:Y:S01]  /*21730*/  IMAD.WIDE R50, R9.reuse, 0x4, R52 ;  /* 0x0000000409327825 */ /* 0x048fe200078e0234 */
[----:B------:R1:W-:Y:S03]  /*21740*/  STL.64 [R1+0x5178], R92 ;  /* 0x0051785c01007387 */ /* 0x0003e60000100a00 */
[C---:B------:R-:W-:Y:S01]  /*21750*/  IMAD.WIDE R124, R9.reuse, 0x4, R124 ;  /* 0x00000004097c7825 */ /* 0x040fe200078e027c */
[----:B-1----:R-:W3:Y:S04]  /*21760*/  LDL.LU.64 R92, [R1+0x740] ;  /* 0x00074000015c7983 */ /* 0x002ee80000300a00 */
[----:B------:R1:W-:Y:S01]  /*21770*/  STL.64 [R1+0x51e0], R50 ;  /* 0x0051e03201007387 */ /* 0x0003e20000100a00 */
[----:B------:R-:W-:-:S03]  /*21780*/  IMAD.WIDE R70, R9, 0x4, R70 ;  /* 0x0000000409467825 */ /* 0x000fc600078e0246 */
[----:B-1----:R-:W4:Y:S01]  /*21790*/  LDL.LU.64 R50, [R1+0x738] ;  /* 0x0007380001327983 */ /* 0x002f220000300a00 */
[----:B------:R-:W-:-:S04]  /*217a0*/  IMAD.WIDE R142, R9, 0x4, R142 ;  /* 0x00000004098e7825 */ /* 0x000fc800078e028e */
[----:B-----5:R-:W-:-:S04]  /*217b0*/  IMAD.WIDE R144, R9, 0x4, R144 ;  /* 0x0000000409907825 */ /* 0x020fc800078e0290 */
[----:B------:R-:W-:-:S04]  /*217c0*/  IMAD.WIDE R130, R9, 0x4, R130 ;  /* 0x0000000409827825 */ /* 0x000fc800078e0282 */
        /* <DEDUP_REMOVED lines=9> */
[----:B--2---:R-:W-:-:S05]  /*21860*/  IMAD.WIDE R52, R9, 0x4, R246 ;  /* 0x0000000409347825 */ /* 0x004fca00078e02f6 */
[----:B------:R1:W-:Y:S04]  /*21870*/  STL.64 [R1+0x51e8], R52 ;  /* 0x0051e83401007387 */ /* 0x0003e80000100a00 */
[----:B-1----:R-:W2:Y:S04]  /*21880*/  LDL.LU.64 R52, [R1+0x730] ;  /* 0x0007300001347983 */ /* 0x002ea80000300a00 */
[----:B------:R-:W5:Y:S04]  /*21890*/  LDL.LU.64 R246, [R1+0x728] ;  /* 0x0007280001f67983 */ /* 0x000f680000300a00 */
[----:B------:R1:W-:Y:S04]  /*218a0*/  STL.64 [R1+0x51f0], R144 ;  /* 0x0051f09001007387 */ /* 0x0003e80000100a00 */
[----:B-1----:R-:W5:Y:S04]  /*218b0*/  LDL.LU.64 R144, [R1+0x79e0] ;  /* 0x0079e00001907983 */ /* 0x002f680000300a00 */
[----:B------:R1:W-:Y:S04]  /*218c0*/  STL.64 [R1+0x51f8], R130 ;  /* 0x0051f88201007387 */ /* 0x0003e80000100a00 */
[----:B------:R3:W-:Y:S04]  /*218d0*/  STL.64 [R1+0x5260], R126 ;  /* 0x0052607e01007387 */ /* 0x0007e80000100a00 */
[----:B-1----:R-:W5:Y:S04]  /*218e0*/  LDL.LU.64 R130, [R1+0x720] ;  /* 0x0007200001827983 */ /* 0x002f680000300a00 */
[----:B------:R1:W-:Y:S04]  /*218f0*/  STL.64 [R1+0x5268], R124 ;  /* 0x0052687c01007387 */ /* 0x0003e80000100a00 */
[----:B---3--:R-:W3:Y:S04]  /*21900*/  LDL.LU.64 R126, [R1+0x718] ;  /* 0x00071800017e7983 */ /* 0x008ee80000300a00 */
[----:B------:R4:W-:Y:S04]  /*21910*/  STL.64 [R1+0x5270], R70 ;  /* 0x0052704601007387 */ /* 0x0009e80000100a00 */
[----:B-1----:R-:W3:Y:S04]  /*21920*/  LDL.LU.64 R124, [R1+0x710] ;  /* 0x00071000017c7983 */ /* 0x002ee80000300a00 */
[----:B----4-:R-:W4:Y:S04]  /*21930*/  LDL.LU.64 R70, [R1+0x7a0] ;  /* 0x0007a00001467983 */ /* 0x010f280000300a00 */
[----:B------:R1:W-:Y:S04]  /*21940*/  STL.64 [R1+0x5278], R142 ;  /* 0x0052788e01007387 */ /* 0x0003e80000100a00 */
[----:B-1----:R-:W4:Y:S04]  /*21950*/  LDL.LU.64 R142, [R1+0x79d8] ;  /* 0x0079d800018e7983 */ /* 0x002f280000300a00 */
        /* <DEDUP_REMOVED lines=16> */
[----:B------:R1:W-:Y:S02]  /*21a60*/  STL.64 [R1+0x53e0], R36 ;  /* 0x0053e02401007387 */ /* 0x0003e40000100a00 */
[----:B-1----:R-:W-:-:S02]  /*21a70*/  IMAD.WIDE R36, R9, 0x4, R90 ;  /* 0x0000000409247825 */ /* 0x002fc400078e025a */
[----:B------:R-:W4:Y:S04]  /*21a80*/  LDL.LU.64 R90, [R1+0x6f0] ;  /* 0x0006f000015a7983 */ /* 0x000f280000300a00 */
[----:B------:R1:W-:Y:S02]  /*21a90*/  STL.64 [R1+0x5448], R36 ;  /* 0x0054482401007387 */ /* 0x0003e40000100a00 */
[C---:B-1----:R-:W-:Y:S02]  /*21aa0*/  IMAD.WIDE R36, R9.reuse, 0x4, R94 ;  /* 0x0000000409247825 */ /* 0x042fe400078e025e */
[----:B------:R-:W4:Y:S04]  /*21ab0*/  LDL.LU.64 R94, [R1+0x79a8] ;  /* 0x0079a800015e7983 */ /* 0x000f280000300a00 */
[----:B------:R1:W-:Y:S02]  /*21ac0*/  STL.64 [R1+0x5450], R36 ;  /* 0x0054502401007387 */ /* 0x0003e40000100a00 */
[----:B-1----:R-:W-:-:S02]  /*21ad0*/  IMAD.WIDE R36, R9, 0x4, R96 ;  /* 0x0000000409247825 */ /* 0x002fc400078e0260 */
[----:B------:R-:W4:Y:S04]  /*21ae0*/  LDL.LU.64 R96, [R1+0x79a0] ;  /* 0x0079a00001607983 */ /* 0x000f280000300a00 */
[----:B------:R1:W-:Y:S02]  /*21af0*/  STL.64 [R1+0x5458], R36 ;  /* 0x0054582401007387 */ /* 0x0003e40000100a00 */
[C---:B-1----:R-:W-:Y:S02]  /*21b00*/  IMAD.WIDE R36, R9.reuse, 0x4, R76 ;  /* 0x0000000409247825 */ /* 0x042fe400078e024c */
[----:B------:R-:W4:Y:S02]  /*21b10*/  LDL.LU.64 R76, [R1+0x7998] ;  /* 0x00799800014c7983 */ /* 0x000f240000300a00 */
[----:B------:R-:W-:-:S02]  /*21b20*/  IMAD.WIDE R92, R9, 0x4, R92 ;  /* 0x00000004095c7825 */ /* 0x000fc400078e025c */
[----:B------:R1:W-:Y:S04]  /*21b30*/  STL.64 [R1+0x5460], R36 ;  /* 0x0054602401007387 */ /* 0x0003e80000100a00 */
[----:B------:R-:W-:Y:S01]  /*21b40*/  STL.64 [R1+0x54c8], R92 ;  /* 0x0054c85c01007387 */ /* 0x000fe20000100a00 */
[----:B-1----:R-:W-:-:S05]  /*21b50*/  IMAD.WIDE R36, R9, 0x4, R50 ;  /* 0x0000000409247825 */ /* 0x002fca00078e0232 */
[----:B------:R1:W-:Y:S01]  /*21b60*/  STL.64 [R1+0x54d0], R36 ;  /* 0x0054d02401007387 */ /* 0x0003e20000100a00 */
[----:B--2---:R-:W-:-:S04]  /*21b70*/  IMAD.WIDE R52, R9, 0x4, R52 ;  /* 0x0000000409347825 */ /* 0x004fc800078e0234 */
[C---:B-----5:R-:W-:Y:S01]  /*21b80*/  IMAD.WIDE R50, R9.reuse, 0x4, R246 ;  /* 0x0000000409327825 */ /* 0x060fe200078e02f6 */
[----:B-1----:R-:W2:Y:S04]  /*21b90*/  LDL.LU.64 R36, [R1+0x6e8] ;  /* 0x0006e80001247983 */ /* 0x002ea80000300a00 */
[----:B------:R-:W-:Y:S04]  /*21ba0*/  STL.64 [R1+0x54d8], R52 ;  /* 0x0054d83401007387 */ /* 0x000fe80000100a00 */
[----:B------:R-:W5:Y:S04]  /*21bb0*/  LDL.LU.64 R92, [R1+0x6e0] ;  /* 0x0006e000015c7983 */ /* 0x000f680000300a00 */
[----:B------:R1:W-:Y:S04]  /*21bc0*/  STL.64 [R1+0x54e0], R50 ;  /* 0x0054e03201007387 */ /* 0x0003e80000100a00 */
[----:B-1----:R-:W5:Y:S04]  /*21bd0*/  LDL.LU.64 R50, [R1+0x6d8] ;  /* 0x0006d80001327983 */ /* 0x002f680000300a00 */
[----:B------:R-:W5:Y:S04]  /*21be0*/  LDL.LU.64 R52, [R1+0x6d0] ;  /* 0x0006d00001347983 */ /* 0x000f680000300a00 */
[----:B------:R-:W5:Y:S01]  /*21bf0*/  LDL.LU.64 R246, [R1+0x6c8] ;  /* 0x0006c80001f67983 */ /* 0x000f620000300a00 */
[----:B------:R-:W-:-:S04]  /*21c00*/  IMAD.WIDE R130, R9, 0x4, R130 ;  /* 0x0000000409827825 */ /* 0x000fc800078e0282 */
[C---:B---3--:R-:W-:Y:S01]  /*21c10*/  IMAD.WIDE R126, R9.reuse, 0x4, R126 ;  /* 0x00000004097e7825 */ /* 0x048fe200078e027e */
[----:B------:R1:W-:Y:S03]  /*21c20*/  STL.64 [R1+0x5548], R130 ;  /* 0x0055488201007387 */ /* 0x0003e60000100a00 */
[C---:B------:R-:W-:Y:S01]  /*21c30*/  IMAD.WIDE R124, R9.reuse, 0x4, R124 ;  /* 0x00000004097c7825 */ /* 0x040fe200078e027c */
[----:B------:R3:W-:Y:S04]  /*21c40*/  STL.64 [R1+0x5550], R126 ;  /* 0x0055507e01007387 */ /* 0x0007e80000100a00 */
[----:B-1----:R-:W5:Y:S01]  /*21c50*/  LDL.LU.64 R130, [R1+0x6c0] ;  /* 0x0006c00001827983 */ /* 0x002f620000300a00 */
[----:B----4-:R-:W-:-:S03]  /*21c60*/  IMAD.WIDE R70, R9, 0x4, R70 ;  /* 0x0000000409467825 */ /* 0x010fc600078e0246 */
[----:B------:R1:W-:Y:S04]  /*21c70*/  STL.64 [R1+0x5558], R124 ;  /* 0x0055587c01007387 */ /* 0x0003e80000100a00 */
[----:B---3--:R-:W3:Y:S04]  /*21c80*/  LDL.LU.64 R126, [R1+0x6b8] ;  /* 0x0006b800017e7983 */ /* 0x008ee80000300a00 */
[----:B------:R4:W-:Y:S04]  /*21c90*/  STL.64 [R1+0x5560], R70 ;  /* 0x0055604601007387 */ /* 0x0009e80000100a00 */
[----:B-1----:R-:W3:Y:S04]  /*21ca0*/  LDL.LU.64 R124, [R1+0x6b0] ;  /* 0x0006b000017c7983 */ /* 0x002ee80000300a00 */
[----:B----4-:R-:W4:Y:S01]  /*21cb0*/  LDL.LU.64 R70, [R1+0x6a8] ;  /* 0x0006a80001467983 */ /* 0x010f220000300a00 */
[----:B------:R-:W-:-:S05]  /*21cc0*/  IMAD.WIDE R128, R9, 0x4, R128 ;  /* 0x0000000409807825 */ /* 0x000fca00078e0280 */
[----:B------:R1:W-:Y:S02]  /*21cd0*/  STL.64 [R1+0x55c8], R128 ;  /* 0x0055c88001007387 */ /* 0x0003e40000100a00 */
[C---:B-1----:R-:W-:Y:S02]  /*21ce0*/  IMAD.WIDE R128, R9.reuse, 0x4, R76 ;  /* 0x0000000409807825 */ /* 0x042fe400078e024c */
[----:B------:R-:W4:Y:S02]  /*21cf0*/  LDL.LU.64 R76, [R1+0x790] ;  /* 0x00079000014c7983 */ /* 0x000f240000300a00 */
[C---:B------:R-:W-:Y:S02]  /*21d00*/  IMAD.WIDE R122, R9.reuse, 0x4, R122 ;  /* 0x00000004097a7825 */ /* 0x040fe400078e027a */
[----:B------:R1:W-:Y:S04]  /*21d10*/  STL.64 [R1+0x55d0], R128 ;  /* 0x0055d08001007387 */ /* 0x0003e80000100a00 */
[----:B------:R1:W-:Y:S02]  /*21d20*/  STL.64 [R1+0x55d8], R122 ;  /* 0x0055d87a01007387 */ /* 0x0003e40000100a00 */
[----:B-1----:R-:W-:-:S04]  /*21d30*/  IMAD.WIDE R128, R9, 0x4, R88 ;  /* 0x0000000409807825 */ /* 0x002fc800078e0258 */
[C---:B------:R-:W-:Y:S01]  /*21d40*/  IMAD.WIDE R122, R9.reuse, 0x4, R74 ;  /* 0x00000004097a7825 */ /* 0x040fe200078e024a */
[----:B------:R1:W-:Y:S03]  /*21d50*/  STL.64 [R1+0x55e0], R128 ;  /* 0x0055e08001007387 */ /* 0x0003e60000100a00 */
[C---:B------:R-:W-:Y:S01]  /*21d60*/  IMAD.WIDE R88, R9.reuse, 0x4, R66 ;  /* 0x0000000409587825 */ /* 0x040fe200078e0242 */
[----:B------:R-:W4:Y:S03]  /*21d70*/  LDL.LU.64 R74, [R1+0x788] ;  /* 0x00078800014a7983 */ /* 0x000f260000300a00 */
[C---:B------:R-:W-:Y:S01]  /*21d80*/  IMAD.WIDE R66, R9.reuse, 0x4, R64 ;  /* 0x0000000409427825 */ /* 0x040fe200078e0240 */
[----:B------:R1:W-:Y:S03]  /*21d90*/  STL.64 [R1+0x5648], R122 ;  /* 0x0056487a01007387 */ /* 0x0003e60000100a00 */
[C---:B------:R-:W-:Y:S01]  /*21da0*/  IMAD.WIDE R64, R9.reuse, 0x4, R62 ;  /* 0x0000000409407825 */ /* 0x040fe200078e023e */
[----:B------:R-:W-:Y:S03]  /*21db0*/  STL.64 [R1+0x5650], R88 ;  /* 0x0056505801007387 */ /* 0x000fe60000100a00 */
[C---:B------:R-:W-:Y:S01]  /*21dc0*/  IMAD.WIDE R62, R9.reuse, 0x4, R90 ;  /* 0x00000004093e7825 */ /* 0x040fe200078e025a */
[----:B------:R-:W-:Y:S04]  /*21dd0*/  STL.64 [R1+0x5658], R66 ;  /* 0x0056584201007387 */ /* 0x000fe80000100a00 */
[----:B-1----:R-:W4:Y:S04]  /*21de0*/  LDL.LU.64 R128, [R1+0x780] ;  /* 0x0007800001807983 */ /* 0x002f280000300a00 */
[----:B------:R-:W-:Y:S04]  /*21df0*/  STL.64 [R1+0x5660], R64 ;  /* 0x0056604001007387 */ /* 0x000fe80000100a00 */
[----:B------:R-:W4:Y:S04]  /*21e00*/  LDL.LU.64 R122, [R1+0x698] ;  /* 0x00069800017a7983 */ /* 0x000f280000300a00 */
[----:B------:R1:W-:Y:S01]  /*21e10*/  STL.64 [R1+0x56c8], R62 ;  /* 0x0056c83e01007387 */ /* 0x0003e20000100a00 */
[----:B--2---:R-:W-:-:S03]  /*21e20*/  IMAD.WIDE R36, R9, 0x4, R36 ;  /* 0x0000000409247825 */ /* 0x004fc600078e0224 */
[----:B-1----:R-:W2:Y:S04]  /*21e30*/  LDL.LU.64 R62, [R1+0x690] ;  /* 0x00069000013e7983 */ /* 0x002ea80000300a00 */
[----:B------:R-:W2:Y:S04]  /*21e40*/  LDL.LU.64 R64, [R1+0x688] ;  /* 0x0006880001407983 */ /* 0x000ea80000300a00 */
[----:B------:R-:W2:Y:S04]  /*21e50*/  LDL.LU.64 R66, [R1+0x680] ;  /* 0x0006800001427983 */ /* 0x000ea80000300a00 */
[----:B------:R-:W2:Y:S04]  /*21e60*/  LDL.LU.64 R88, [R1+0x640] ;  /* 0x0006400001587983 */ /* 0x000ea80000300a00 */
[----:B------:R-:W2:Y:S04]  /*21e70*/  LDL.LU.64 R90, [R1+0x638] ;  /* 0x00063800015a7983 */ /* 0x000ea80000300a00 */
[----:B------:R5:W-:Y:S02]  /*21e80*/  STL.64 [R1+0x56d0], R36 ;  /* 0x0056d02401007387 */ /* 0x000be40000100a00 */
[----:B-----5:R-:W-:-:S04]  /*21e90*/  IMAD.WIDE R36, R9, 0x4, R92 ;  /* 0x0000000409247825 */ /* 0x020fc800078e025c */
[C---:B------:R-:W-:Y:S01]  /*21ea0*/  IMAD.WIDE R92, R9.reuse, 0x4, R50 ;  /* 0x00000004095c7825 */ /* 0x040fe200078e0232 */
[----:B------:R1:W-:Y:S03]  /*21eb0*/  STL.64 [R1+0x56d8], R36 ;  /* 0x0056d82401007387 */ /* 0x0003e60000100a00 */
[C---:B------:R-:W-:Y:S01]  /*21ec0*/  IMAD.WIDE R50, R9.reuse, 0x4, R52 ;  /* 0x0000000409327825 */ /* 0x040fe200078e0234 */
[----:B------:R5:W-:Y:S03]  /*21ed0*/  STL.64 [R1+0x56e0], R92 ;  /* 0x0056e05c01007387 */ /* 0x000be60000100a00 */
[C---:B-1----:R-:W-:Y:S01]  /*21ee0*/  IMAD.WIDE R36, R9.reuse, 0x4, R246 ;  /* 0x0000000409247825 */ /* 0x042fe200078e02f6 */
[----:B-----5:R-:W5:Y:S04]  /*21ef0*/  LDL.LU.64 R92, [R1+0x630] ;  /* 0x00063000015c7983 */ /* 0x020f680000300a00 */
[----:B------:R1:W-:Y:S01]  /*21f00*/  STL.64 [R1+0x5748], R50 ;  /* 0x0057483201007387 */ /* 0x0003e20000100a00 */
[----:B---3--:R-:W-:-:S03]  /*21f10*/  IMAD.WIDE R126, R9, 0x4, R126 ;  /* 0x00000004097e7825 */ /* 0x008fc600078e027e */
[----:B-1----:R-:W3:Y:S04]  /*21f20*/  LDL.LU.64 R50, [R1+0x628] ;  /* 0x0006280001327983 */ /* 0x002ee80000300a00 */
[----:B------:R1:W-:Y:S04]  /*21f30*/  STL.64 [R1+0x5750], R36 ;  /* 0x0057502401007387 */ /* 0x0003e80000100a00 */
[----:B------:R-:W3:Y:S04]  /*21f40*/  LDL.LU.64 R52, [R1+0x5f0] ;  /* 0x0005f00001347983 */ /* 0x000ee80000300a00 */
[----:B------:R-:W3:Y:S01]  /*21f50*/  LDL.LU.64 R246, [R1+0x5e8] ;  /* 0x0005e80001f67983 */ /* 0x000ee20000300a00 */
[----:B-1----:R-:W-:-:S04]  /*21f60*/  IMAD.WIDE R36, R9, 0x4, R130 ;  /* 0x0000000409247825 */ /* 0x002fc800078e0282 */
[C---:B------:R-:W-:Y:S01]  /*21f70*/  IMAD.WIDE R124, R9.reuse, 0x4, R124 ;  /* 0x00000004097c7825 */ /* 0x040fe200078e027c */
[----:B------:R4:W-:Y:S03]  /*21f80*/  STL.64 [R1+0x5758], R36 ;  /* 0x0057582401007387 */ /* 0x0009e60000100a00 */
[C---:B------:R-:W-:Y:S01]  /*21f90*/  IMAD.WIDE R96, R9.reuse, 0x4, R96 ;  /* 0x0000000409607825 */ /* 0x040fe200078e0260 */
[----:B------:R1:W-:Y:S04]  /*21fa0*/  STL.64 [R1+0x5760], R126 ;  /* 0x0057607e01007387 */ /* 0x0003e80000100a00 */
[----:B------:R1:W-:Y:S01]  /*21fb0*/  STL.64 [R1+0x57c8], R124 ;  /* 0x0057c87c01007387 */ /* 0x0003e20000100a00 */
[----:B----4-:R-:W-:-:S04]  /*21fc0*/  IMAD.WIDE R36, R9, 0x4, R70 ;  /* 0x0000000409247825 */ /* 0x010fc800078e0246 */
[C---:B------:R-:W-:Y:S01]  /*21fd0*/  IMAD.WIDE R70, R9.reuse, 0x4, R94 ;  /* 0x0000000409467825 */ /* 0x040fe200078e025e */
[----:B------:R4:W-:Y:S04]  /*21fe0*/  STL.64 [R1+0x57d0], R36 ;  /* 0x0057d02401007387 */ /* 0x0009e80000100a00 */
[----:B------:R-:W-:Y:S04]  /*21ff0*/  STL.64 [R1+0x57d8], R96 ;  /* 0x0057d86001007387 */ /* 0x000fe80000100a00 */
[----:B-1----:R-:W3:Y:S04]  /*22000*/  LDL.LU.64 R126, [R1+0x5e0] ;  /* 0x0005e000017e7983 */ /* 0x002ee80000300a00 */
[----:B------:R1:W-:Y:S04]  /*22010*/  STL.64 [R1+0x57e0], R70 ;  /* 0x0057e04601007387 */ /* 0x0003e80000100a00 */
[----:B------:R-:W3:Y:S01]  /*22020*/  LDL.LU.64 R124, [R1+0x5d8] ;  /* 0x0005d800017c7983 */ /* 0x000ee20000300a00 */
[----:B----4-:R-:W-:-:S05]  /*22030*/  IMAD.WIDE R36, R9, 0x4, R76 ;  /* 0x0000000409247825 */ /* 0x010fca00078e024c */
[----:B------:R4:W-:Y:S04]  /*22040*/  STL.64 [R1+0x57e8], R36 ;  /* 0x0057e82401007387 */ /* 0x0009e80000100a00 */
[----:B-1----:R-:W3:Y:S04]  /*22050*/  LDL.LU.64 R70, [R1+0x5c8] ;  /* 0x0005c80001467983 */ /* 0x002ee80000300a00 */
[----:B------:R-:W3:Y:S04]  /*22060*/  LDL.LU.64 R96, [R1+0x5c0] ;  /* 0x0005c00001607983 */ /* 0x000ee80000300a00 */
[----:B------:R-:W3:Y:S04]  /*22070*/  LDL.LU.64 R94, [R1+0x5b8] ;  /* 0x0005b800015e7983 */ /* 0x000ee80000300a00 */
[----:B------:R-:W3:Y:S01]  /*22080*/  LDL.LU.64 R76, [R1+0x5b0] ;  /* 0x0005b000014c7983 */ /* 0x000ee20000300a00 */
[----:B----4-:R-:W-:-:S05]  /*22090*/  IMAD.WIDE R36, R9, 0x4, R74 ;  /* 0x0000000409247825 */ /* 0x010fca00078e024a */
[----:B------:R1:W-:Y:S04]  /*220a0*/  STL.64 [R1+0x57f0], R36 ;  /* 0x0057f02401007387 */ /* 0x0003e80000100a00 */
[----:B------:R-:W4:Y:S01]  /*220b0*/  LDL.LU.64 R74, [R1+0x5a0] ;  /* 0x0005a000014a7983 */ /* 0x000f220000300a00 */
[----:B------:R-:W-:-:S04]  /*220c0*/  IMAD.WIDE R128, R9, 0x4, R128 ;  /* 0x0000000409807825 */ /* 0x000fc800078e0280 */
[C---:B-1----:R-:W-:Y:S01]  /*220d0*/  IMAD.WIDE R36, R9.reuse, 0x4, R122 ;  /* 0x0000000409247825 */ /* 0x042fe200078e027a */
[----:B------:R-:W-:Y:S04]  /*220e0*/  STL.64 [R1+0x57f8], R128 ;  /* 0x0057f88001007387 */ /* 0x000fe80000100a00 */
[----:B------:R1:W-:Y:S01]  /*220f0*/  STL.64 [R1+0x5850], R36 ;  /* 0x0058502401007387 */ /* 0x0003e20000100a00 */
[----:B--2---:R-:W-:-:S04]  /*22100*/  IMAD.WIDE R122, R9, 0x4, R62 ;  /* 0x00000004097a7825 */ /* 0x004fc800078e023e */
[C---:B------:R-:W-:Y:S01]  /*22110*/  IMAD.WIDE R62, R9.reuse, 0x4, R64 ;  /* 0x00000004093e7825 */ /* 0x040fe200078e0240 */
[----:B------:R-:W-:Y:S03]  /*22120*/  STL.64 [R1+0x5858], R122 ;  /* 0x0058587a01007387 */ /* 0x000fe60000100a00 */
[C---:B-1----:R-:W-:Y:S01]  /*22130*/  IMAD.WIDE R36, R9.reuse, 0x4, R66 ;  /* 0x0000000409247825 */ /* 0x042fe200078e0242 */
[----:B------:R1:W-:Y:S03]  /*22140*/  STL.64 [R1+0x5860], R62 ;  /* 0x0058603e01007387 */ /* 0x0003e60000100a00 */
[C---:B------:R-:W-:Y:S01]  /*22150*/  IMAD.WIDE R64, R9.reuse, 0x4, R88 ;  /* 0x0000000409407825 */ /* 0x040fe200078e0258 */
[----:B------:R2:W-:Y:S03]  /*22160*/  STL.64 [R1+0x5868], R36 ;  /* 0x0058682401007387 */ /* 0x0005e60000100a00 */
[C---:B-1----:R-:W-:Y:S01]  /*22170*/  IMAD.WIDE R62, R9.reuse, 0x4, R90 ;  /* 0x00000004093e7825 */ /* 0x042fe200078e025a */
[----:B--2---:R-:W2:Y:S04]  /*22180*/  LDL.LU.64 R36, [R1+0x598] ;  /* 0x0005980001247983 */ /* 0x004ea80000300a00 */
[----:B------:R-:W-:Y:S04]  /*22190*/  STL.64 [R1+0x58d0], R64 ;  /* 0x0058d04001007387 */ /* 0x000fe80000100a00 */
[----:B------:R-:W2:Y:S04]  /*221a0*/  LDL.LU.64 R122, [R1+0x590] ;  /* 0x00059000017a7983 */ /* 0x000ea80000300a00 */
[----:B------:R1:W-:Y:S04]  /*221b0*/  STL.64 [R1+0x58d8], R62 ;  /* 0x0058d83e01007387 */ /* 0x0003e80000100a00 */
[----:B-1----:R-:W2:Y:S04]  /*221c0*/  LDL.LU.64 R62, [R1+0x588] ;  /* 0x00058800013e7983 */ /* 0x002ea80000300a00 */
[----:B------:R-:W2:Y:S01]  /*221d0*/  LDL.LU.64 R64, [R1+0x580] ;  /* 0x0005800001407983 */ /* 0x000ea20000300a00 */
[----:B-----5:R-:W-:-:S03]  /*221e0*/  IMAD.WIDE R90, R9, 0x4, R92 ;  /* 0x00000004095a7825 */ /* 0x020fc600078e025c */
[----:B------:R-:W5:Y:S04]  /*221f0*/  LDL.LU.64 R66, [R1+0x578] ;  /* 0x0005780001427983 */ /* 0x000f680000300a00 */
[----:B------:R-:W-:Y:S01]  /*22200*/  STL.64 [R1+0x58e0], R90 ;  /* 0x0058e05a01007387 */ /* 0x000fe20000100a00 */
[----:B---3--:R-:W-:-:S05]  /*22210*/  IMAD.WIDE R88, R9, 0x4, R50 ;  /* 0x0000000409587825 */ /* 0x008fca00078e0232 */
[----:B------:R1:W-:Y:S01]  /*22220*/  STL.64 [R1+0x58e8], R88 ;  /* 0x0058e85801007387 */ /* 0x0003e20000100a00 */
[----:B------:R-:W-:-:S03]  /*22230*/  IMAD.WIDE R52, R9, 0x4, R52 ;  /* 0x0000000409347825 */ /* 0x000fc600078e0234 */
[----:B------:R-:W3:Y:S01]  /*22240*/  LDL.LU.64 R130, [R1+0x570] ;  /* 0x0005700001827983 */ /* 0x000ee20000300a00 */
[----:B------:R-:W-:-:S03]  /*22250*/  IMAD.WIDE R50, R9, 0x4, R246 ;  /* 0x0000000409327825 */ /* 0x000fc600078e02f6 */
[----:B------:R-:W-:Y:S04]  /*22260*/  STL.64 [R1+0x5950], R52 ;  /* 0x0059503401007387 */ /* 0x000fe80000100a00 */
[----:B-1----:R-:W3:Y:S04]  /*22270*/  LDL.LU.64 R88, [R1+0x568] ;  /* 0x0005680001587983 */ /* 0x002ee80000300a00 */
[----:B------:R1:W-:Y:S04]  /*22280*/  STL.64 [R1+0x5958], R50 ;  /* 0x0059583201007387 */ /* 0x0003e80000100a00 */
[----:B------:R-:W3:Y:S04]  /*22290*/  LDL.LU.64 R90, [R1+0x558] ;  /* 0x00055800015a7983 */ /* 0x000ee80000300a00 */
[----:B------:R-:W3:Y:S04]  /*222a0*/  LDL.LU.64 R92, [R1+0x550] ;  /* 0x00055000015c7983 */ /* 0x000ee80000300a00 */
[----:B-1----:R-:W3:Y:S04]  /*222b0*/  LDL.LU.64 R50, [R1+0x548] ;  /* 0x0005480001327983 */ /* 0x002ee80000300a00 */
[----:B------:R-:W3:Y:S04]  /*222c0*/  LDL.LU.64 R52, [R1+0x540] ;  /* 0x0005400001347983 */ /* 0x000ee80000300a00 */
[----:B------:R-:W3:Y:S01]  /*222d0*/  LDL.LU.64 R246, [R1+0x538] ;  /* 0x0005380001f67983 */ /* 0x000ee20000300a00 */
[----:B------:R-:W-:-:S04]  /*222e0*/  IMAD.WIDE R128, R9, 0x4, R126 ;  /* 0x0000000409807825 */ /* 0x000fc800078e027e */
[C---:B------:R-:W-:Y:S01]  /*222f0*/  IMAD.WIDE R126, R9.reuse, 0x4, R124 ;  /* 0x00000004097e7825 */ /* 0x040fe200078e027c */
[----:B------:R1:W-:Y:S04]  /*22300*/  STL.64 [R1+0x5960], R128 ;  /* 0x0059608001007387 */ /* 0x0003e80000100a00 */
[----:B------:R1:W-:Y:S01]  /*22310*/  STL.64 [R1+0x5968], R126 ;  /* 0x0059687e01007387 */ /* 0x0003e20000100a00 */
[----:B------:R-:W-:-:S03]  /*22320*/  IMAD.WIDE R124, R9, 0x4, R70 ;  /* 0x00000004097c7825 */ /* 0x000fc600078e0246 */
[----:B------:R-:W3:Y:S01]  /*22330*/  LDL.LU.64 R70, [R1+0x530] ;  /* 0x0005300001467983 */ /* 0x000ee20000300a00 */
[----:B------:R-:W-:-:S04]  /*22340*/  IMAD.WIDE R96, R9, 0x4, R96 ;  /* 0x0000000409607825 */ /* 0x000fc800078e0260 */
[C---:B------:R-:W-:Y:S01]  /*22350*/  IMAD.WIDE R94, R9.reuse, 0x4, R94 ;  /* 0x00000004095e7825 */ /* 0x040fe200078e025e */
[----:B------:R1:W-:Y:S03]  /*22360*/  STL.64 [R1+0x59d0], R124 ;  /* 0x0059d07c01007387 */ /* 0x0003e60000100a00 */
[C---:B------:R-:W-:Y:S01]  /*22370*/  IMAD.WIDE R76, R9.reuse, 0x4, R76 ;  /* 0x00000004094c7825 */ /* 0x040fe200078e024c */
[----:B------:R4:W-:Y:S04]  /*22380*/  STL.64 [R1+0x59d8], R96 ;  /* 0x0059d86001007387 */ /* 0x0009e80000100a00 */
[----:B------:R4:W-:Y:S04]  /*22390*/  STL.64 [R1+0x59e0], R94 ;  /* 0x0059e05e01007387 */ /* 0x0009e80000100a00 */
[----:B-1----:R-:W3:Y:S01]  /*223a0*/  LDL.LU.64 R128, [R1+0x528] ;  /* 0x0005280001807983 */ /* 0x002ee20000300a00 */
[----:B----4-:R-:W-:-:S03]  /*223b0*/  IMAD.WIDE R74, R9, 0x4, R74 ;  /* 0x00000004094a7825 */ /* 0x010fc600078e024a */
[----:B------:R1:W-:Y:S04]  /*223c0*/  STL.64 [R1+0x59e8], R76 ;  /* 0x0059e84c01007387 */ /* 0x0003e80000100a00 */
[----:B------:R-:W4:Y:S04]  /*223d0*/  LDL.LU.64 R126, [R1+0x520] ;  /* 0x00052000017e7983 */ /* 0x000f280000300a00 */
[----:B------:R1:W-:Y:S04]  /*223e0*/  STL.64 [R1+0x7190], R74 ;  /* 0x0071904a01007387 */ /* 0x0003e80000100a00 */
[----:B------:R-:W4:Y:S04]  /*223f0*/  LDL.LU.64 R124, [R1+0x510] ;  /* 0x00051000017c7983 */ /* 0x000f280000300a00 */
[----:B------:R-:W4:Y:S04]  /*22400*/  LDL.LU.64 R96, [R1+0x508] ;  /* 0x0005080001607983 */ /* 0x000f280000300a00 */
[----:B------:R-:W4:Y:S04]  /*22410*/  LDL.LU.64 R94, [R1+0x500] ;  /* 0x00050000015e7983 */ /* 0x000f280000300a00 */
[----:B-1----:R-:W4:Y:S04]  /*22420*/  LDL.LU.64 R76, [R1+0x4f8] ;  /* 0x0004f800014c7983 */ /* 0x002f280000300a00 */
[----:B------:R-:W4:Y:S01]  /*22430*/  LDL.LU.64 R74, [R1+0x4f0] ;  /* 0x0004f000014a7983 */ /* 0x000f220000300a00 */
[----:B--2---:R-:W-:-:S05]  /*22440*/  IMAD.WIDE R36, R9, 0x4, R36 ;  /* 0x0000000409247825 */ /* 0x004fca00078e0224 */
[----:B------:R1:W-:Y:S02]  /*22450*/  STL.64 [R1+0x7188], R36 ;  /* 0x0071882401007387 */ /* 0x0003e40000100a00 */
[----:B-1----:R-:W-:-:S04]  /*22460*/  IMAD.WIDE R36, R9, 0x4, R122 ;  /* 0x0000000409247825 */ /* 0x002fc800078e027a */
[C---:B------:R-:W-:Y:S01]  /*22470*/  IMAD.WIDE R122, R9.reuse, 0x4, R62 ;  /* 0x00000004097a7825 */ /* 0x040fe200078e023e */
[----:B------:R5:W-:Y:S03]  /*22480*/  STL.64 [R1+0x7180], R36 ;  /* 0x0071802401007387 */ /* 0x000be60000100a00 */
[C---:B------:R-:W-:Y:S01]  /*22490*/  IMAD.WIDE R62, R9.reuse, 0x4, R64 ;  /* 0x00000004093e7825 */ /* 0x040fe200078e0240 */
[----:B------:R1:W-:Y:S03]  /*224a0*/  STL.64 [R1+0x7178], R122 ;  /* 0x0071787a01007387 */ /* 0x0003e60000100a00 */
[C---:B-----5:R-:W-:Y:S01]  /*224b0*/  IMAD.WIDE R36, R9.reuse, 0x4, R66 ;  /* 0x0000000409247825 */ /* 0x060fe200078e0242 */
[----:B-1----:R-:W2:Y:S04]  /*224c0*/  LDL.LU.64 R122, [R1+0x4e8] ;  /* 0x0004e800017a7983 */ /* 0x002ea80000300a00 */
[----:B------:R1:W-:Y:S04]  /*224d0*/  STL.64 [R1+0x71b0], R62 ;  /* 0x0071b03e01007387 */ /* 0x0003e80000100a00 */
[----:B-1----:R-:W5:Y:S04]  /*224e0*/  LDL.LU.64 R62, [R1+0x4e0] ;  /* 0x0004e000013e7983 */ /* 0x002f680000300a00 */
[----:B------:R1:W-:Y:S04]  /*224f0*/  STL.64 [R1+0x71a8], R36 ;  /* 0x0071a82401007387 */ /* 0x0003e80000100a00 */
[----:B------:R-:W5:Y:S01]  /*22500*/  LDL.LU.64 R64, [R1+0x4d8] ;  /* 0x0004d80001407983 */ /* 0x000f620000300a00 */
[----:B---3--:R-:W-:-:S03]  /*22510*/  IMAD.WIDE R88, R9, 0x4, R88 ;  /* 0x0000000409587825 */ /* 0x008fc600078e0258 */
[----:B------:R-:W3:Y:S01]  /*22520*/  LDL.LU.64 R66, [R1+0x4d0] ;  /* 0x0004d00001427983 */ /* 0x000ee20000300a00 */
[----:B-1----:R-:W-:-:S04]  /*22530*/  IMAD.WIDE R36, R9, 0x4, R130 ;  /* 0x0000000409247825 */ /* 0x002fc800078e0282 */
[C---:B------:R-:W-:Y:S01]  /*22540*/  IMAD.WIDE R90, R9.reuse, 0x4, R90 ;  /* 0x00000004095a7825 */ /* 0x040fe200078e025a */
[----:B------:R1:W-:Y:S04]  /*22550*/  STL.64 [R1+0x71a0], R36 ;  /* 0x0071a02401007387 */ /* 0x0003e80000100a00 */
[----:B------:R1:W-:Y:S04]  /*22560*/  STL.64 [R1+0x7198], R88 ;  /* 0x0071985801007387 */ /* 0x0003e80000100a00 */
[----:B------:R-:W-:Y:S01]  /*22570*/  STL.64 [R1+0x71d0], R90 ;  /* 0x0071d05a01007387 */ /* 0x000fe20000100a00 */
[----:B-1----:R-:W-:-:S04]  /*22580*/  IMAD.WIDE R36, R9, 0x4, R92 ;  /* 0x0000000409247825 */ /* 0x002fc800078e025c */
[C---:B------:R-:W-:Y:S01]  /*22590*/  IMAD.WIDE R88, R9.reuse, 0x4, R50 ;  /* 0x0000000409587825 */ /* 0x040fe200078e0232 */
[----:B------:R1:W-:Y:S03]  /*225a0*/  STL.64 [R1+0x71c8], R36 ;  /* 0x0071c82401007387 */ /* 0x0003e60000100a00 */
[C---:B------:R-:W-:Y:S01]  /*225b0*/  IMAD.WIDE R50, R9.reuse, 0x4, R52 ;  /* 0x0000000409327825 */ /* 0x040fe200078e0234 */
[----:B------:R1:W-:Y:S03]  /*225c0*/  STL.64 [R1+0x71c0], R88 ;  /* 0x0071c05801007387 */ /* 0x0003e60000100a00 */
[C---:B-1----:R-:W-:Y:S01]  /*225d0*/  IMAD.WIDE R36, R9.reuse, 0x4, R246 ;  /* 0x0000000409247825 */ /* 0x042fe200078e02f6 */
[----:B------:R-:W3:Y:S04]  /*225e0*/  LDL.LU.64 R88, [R1+0x4c8] ;  /* 0x0004c80001587983 */ /* 0x000ee80000300a00 */
[----:B------:R1:W-:Y:S04]  /*225f0*/  STL.64 [R1+0x71b8], R50 ;  /* 0x0071b83201007387 */ /* 0x0003e80000100a00 */
[----:B------:R-:W3:Y:S04]  /*22600*/  LDL.LU.64 R90, [R1+0x4c0] ;  /* 0x0004c000015a7983 */ /* 0x000ee80000300a00 */
[----:B------:R1:W-:Y:S04]  /*22610*/  STL.64 [R1+0x71f0], R36 ;  /* 0x0071f02401007387 */ /* 0x0003e80000100a00 */
[----:B------:R-:W3:Y:S04]  /*22620*/  LDL.LU.64 R92, [R1+0x4b8] ;  /* 0x0004b800015c7983 */ /* 0x000ee80000300a00 */
[----:B------:R-:W3:Y:S04]  /*22630*/  LDL.LU.64 R246, [R1+0x4b0] ;  /* 0x0004b00001f67983 */ /* 0x000ee80000300a00 */
[----:B-1----:R-:W3:Y:S04]  /*22640*/  LDL.LU.64 R50, [R1+0x4a8] ;  /* 0x0004a80001327983 */ /* 0x002ee80000300a00 */
[----:B------:R-:W3:Y:S01]  /*22650*/  LDL.LU.64 R52, [R1+0x180] ;  /* 0x0001800001347983 */ /* 0x000ee20000300a00 */
[----:B------:R-:W-:-:S05]  /*22660*/  IMAD.WIDE R36, R9, 0x4, R70 ;  /* 0x0000000409247825 */ /* 0x000fca00078e0246 */
[----:B------:R1:W-:Y:S04]  /*22670*/  STL.64 [R1+0x71e8], R36 ;  /* 0x0071e82401007387 */ /* 0x0003e80000100a00 */
[----:B------:R-:W3:Y:S01]  /*22680*/  LDL.LU.64 R70, [R1+0x178] ;  /* 0x0001780001467983 */ /* 0x000ee20000300a00 */
[----:B-1----:R-:W-:-:S05]  /*22690*/  IMAD.WIDE R36, R9, 0x4, R128 ;  /* 0x0000000409247825 */ /* 0x002fca00078e0280 */
[----:B------:R1:W-:Y:S01]  /*226a0*/  STL.64 [R1+0x71e0], R36 ;  /* 0x0071e02401007387 */ /* 0x0003e20000100a00 */
[----:B----4-:R-:W-:-:S04]  /*226b0*/  IMAD.WIDE R126, R9, 0x4, R126 ;  /* 0x00000004097e7825 */ /* 0x010fc800078e027e */
[C---:B------:R-:W-:Y:S01]  /*226c0*/  IMAD.WIDE R124, R9.reuse, 0x4, R124 ;  /* 0x00000004097c7825 */ /* 0x040fe200078e027c */
[----:B------:R-:W-:Y:S03]  /*226d0*/  STL.64 [R1+0x71d8], R126 ;  /* 0x0071d87e01007387 */ /* 0x000fe60000100a00 */
[C---:B-1----:R-:W-:Y:S01]  /*226e0*/  IMAD.WIDE R36, R9.reuse, 0x4, R96 ;  /* 0x0000000409247825 */ /* 0x042fe200078e0260 */
[----:B------:R-:W-:Y:S03]  /*226f0*/  STL.64 [R1+0x7210], R124 ;  /* 0x0072107c01007387 */ /* 0x000fe60000100a00 */
[C---:B------:R-:W-:Y:S01]  /*22700*/  IMAD.WIDE R94, R9.reuse, 0x4, R94 ;  /* 0x00000004095e7825 */ /* 0x040fe200078e025e */
[----:B------:R1:W-:Y:S03]  /*22710*/  STL.64 [R1+0x7208], R36 ;  /* 0x0072082401007387 */ /* 0x0003e60000100a00 */
[C---:B------:R-:W-:Y:S01]  /*22720*/  IMAD.WIDE R76, R9.reuse, 0x4, R76 ;  /* 0x00000004094c7825 */ /* 0x040fe200078e024c */
[----:B------:R4:W-:Y:S04]  /*22730*/  STL.64 [R1+0x7200], R94 ;  /* 0x0072005e01007387 */ /* 0x0009e80000100a00 */
[----:B------:R-:W3:Y:S01]  /*22740*/  LDL.LU.64 R130, [R1+0x170] ;  /* 0x0001700001827983 */ /* 0x000ee20000300a00 */
[----:B-1----:R-:W-:-:S03]  /*22750*/  IMAD.WIDE R36, R9, 0x4, R74 ;  /* 0x0000000409247825 */ /* 0x002fc600078e024a */
[----:B------:R1:W-:Y:S04]  /*22760*/  STL.64 [R1+0x71f8], R76 ;  /* 0x0071f84c01007387 */ /* 0x0003e80000100a00 */
[----:B------:R-:W3:Y:S04]  /*22770*/  LDL.LU.64 R96, [R1+0x168] ;  /* 0x0001680001607983 */ /* 0x000ee80000300a00 */
[----:B------:R2:W-:Y:S04]  /*22780*/  STL.64 [R1+0x7230], R36 ;  /* 0x0072302401007387 */ /* 0x0005e80000100a00 */
[----:B----4-:R-:W4:Y:S04]  /*22790*/  LDL.LU.64 R94, [R1+0x160] ;  /* 0x00016000015e7983 */ /* 0x010f280000300a00 */
[----:B-1----:R-:W4:Y:S04]  /*227a0*/  LDL.LU.64 R76, [R1+0x158] ;  /* 0x00015800014c7983 */ /* 0x002f280000300a00 */
[----:B------:R-:W4:Y:S01]  /*227b0*/  LDL.LU.64 R74, [R1+0x150] ;  /* 0x00015000014a7983 */ /* 0x000f220000300a00 */
[----:B--2---:R-:W-:-:S05]  /*227c0*/  IMAD.WIDE R36, R9, 0x4, R122 ;  /* 0x0000000409247825 */ /* 0x004fca00078e027a */
[----:B------:R3:W-:Y:S01]  /*227d0*/  STL.64 [R1+0x7228], R36 ;  /* 0x0072282401007387 */ /* 0x0007e20000100a00 */
[----:B-----5:R-:W-:-:S05]  /*227e0*/  IMAD.WIDE R122, R9, 0x4, R62 ;  /* 0x00000004097a7825 */ /* 0x020fca00078e023e */
[----:B------:R1:W-:Y:S01]  /*227f0*/  STL.64 [R1+0x7220], R122 ;  /* 0x0072207a01007387 */ /* 0x0003e20000100a00 */
[----:B------:R-:W-:-:S03]  /*22800*/  IMAD.WIDE R62, R9, 0x4, R64 ;  /* 0x00000004093e7825 */ /* 0x000fc600078e0240 */
[----:B------:R-:W2:Y:S01]  /*22810*/  LDL.LU.64 R128, [R1+0x148] ;  /* 0x0001480001807983 */ /* 0x000ea20000300a00 */
[----:B---3--:R-:W-:-:S03]  /*22820*/  IMAD.WIDE R36, R9, 0x4, R66 ;  /* 0x0000000409247825 */ /* 0x008fc600078e0242 */
[----:B------:R3:W-:Y:S04]  /*22830*/  STL.64 [R1+0x7218], R62 ;  /* 0x0072183e01007387 */ /* 0x0007e80000100a00 */
[----:B------:R-:W5:Y:S04]  /*22840*/  LDL.LU.64 R126, [R1+0x140] ;  /* 0x00014000017e7983 */ /* 0x000f680000300a00 */
[----:B------:R3:W-:Y:S04]  /*22850*/  STL.64 [R1+0x7250], R36 ;  /* 0x0072502401007387 */ /* 0x0007e80000100a00 */
[----:B------:R-:W5:Y:S04]  /*22860*/  LDL.LU.64 R124, [R1+0x138] ;  /* 0x00013800017c7983 */ /* 0x000f680000300a00 */
[----:B-1----:R-:W5:Y:S04]  /*22870*/  LDL.LU.64 R122, [R1+0x130] ;  /* 0x00013000017a7983 */ /* 0x002f680000300a00 */
[----:B---3--:R-:W3:Y:S04]  /*22880*/  LDL.LU.64 R62, [R1+0x128] ;  /* 0x00012800013e7983 */ /* 0x008ee80000300a00 */
[----:B------:R-:W3:Y:S04]  /*22890*/  LDL.LU.64 R64, [R1+0x120] ;  /* 0x0001200001407983 */ /* 0x000ee80000300a00 */
[----:B------:R-:W3:Y:S01]  /*228a0*/  LDL.LU.64 R66, [R1+0x118] ;  /* 0x0001180001427983 */ /* 0x000ee20000300a00 */
[----:B------:R-:W-:-:S04]  /*228b0*/  IMAD.WIDE R36, R9, 0x4, R88 ;  /* 0x0000000409247825 */ /* 0x000fc800078e0258 */
[C---:B------:R-:W-:Y:S01]  /*228c0*/  IMAD.WIDE R90, R9.reuse, 0x4, R90 ;  /* 0x00000004095a7825 */ /* 0x040fe200078e025a */
[----:B------:R1:W-:Y:S04]  /*228d0*/  STL.64 [R1+0x7248], R36 ;  /* 0x0072482401007387 */ /* 0x0003e80000100a00 */
[----:B------:R-:W-:Y:S01]  /*228e0*/  STL.64 [R1+0x7240], R90 ;  /* 0x0072405a01007387 */ /* 0x000fe20000100a00 */
[----:B------:R-:W-:-:S04]  /*228f0*/  IMAD.WIDE R88, R9, 0x4, R92 ;  /* 0x0000000409587825 */ /* 0x000fc800078e025c */
[C---:B-1----:R-:W-:Y:S02]  /*22900*/  IMAD.WIDE R36, R9.reuse, 0x4, R246 ;  /* 0x0000000409247825 */ /* 0x042fe400078e02f6 */
[----:B------:R-:W3:Y:S04]  /*22910*/  LDL.LU.64 R246, [R1+0x678] ;  /* 0x0006780001f67983 */ /* 0x000ee80000300a00 */
[----:B------:R1:W-:Y:S04]  /*22920*/  STL.64 [R1+0x7238], R88 ;  /* 0x0072385801007387 */ /* 0x0003e80000100a00 */
[----:B------:R-:W-:Y:S01]  /*22930*/  STL.64 [R1+0x7270], R36 ;  /* 0x0072702401007387 */ /* 0x000fe20000100a00 */
[----:B-1----:R-:W-:-:S04]  /*22940*/  IMAD.WIDE R88, R9, 0x4, R50 ;  /* 0x0000000409587825 */ /* 0x002fc800078e0232 */
[C---:B------:R-:W-:Y:S01]  /*22950*/  IMAD.WIDE R50, R9.reuse, 0x4, R52 ;  /* 0x0000000409327825 */ /* 0x040fe200078e0234 */
[----:B------:R1:W-:Y:S04]  /*22960*/  STL.64 [R1+0x7268], R88 ;  /* 0x0072685801007387 */ /* 0x0003e80000100a00 */
[----:B-1----:R-:W3:Y:S04]  /*22970*/  LDL.LU.64 R88, [R1+0x670] ;  /* 0x0006700001587983 */ /* 0x002ee80000300a00 */
[----:B------:R1:W-:Y:S04]  /*22980*/  STL.64 [R1+0x7260], R50 ;  /* 0x0072603201007387 */ /* 0x0003e80000100a00 */
[----:B------:R-:W3:Y:S01]  /*22990*/  LDL.LU.64 R90, [R1+0x668] ;  /* 0x00066800015a7983 */ /* 0x000ee20000300a00 */
[----:B------:R-:W-:-:S05]  /*229a0*/  IMAD.WIDE R36, R9, 0x4, R70 ;  /* 0x0000000409247825 */ /* 0x000fca00078e0246 */
[----:B------:R1:W-:Y:S04]  /*229b0*/  STL.64 [R1+0x7258], R36 ;  /* 0x0072582401007387 */ /* 0x0003e80000100a00 */
[----:B------:R-:W3:Y:S04]  /*229c0*/  LDL.LU.64 R92, [R1+0x660] ;  /* 0x00066000015c7983 */ /* 0x000ee80000300a00 */
[----:B-1----:R-:W3:Y:S04]  /*229d0*/  LDL.LU.64 R50, [R1+0x658] ;  /* 0x0006580001327983 */ /* 0x002ee80000300a00 */
[----:B------:R-:W3:Y:S04]  /*229e0*/  LDL.LU.64 R52, [R1+0x650] ;  /* 0x0006500001347983 */ /* 0x000ee80000300a00 */
[----:B------:R-:W3:Y:S04]  /*229f0*/  LDL.LU.64 R70, [R1+0x648] ;  /* 0x0006480001467983 */ /* 0x000ee80000300a00 */
[----:B------:R-:W3:Y:S01]  /*22a00*/  LDL.LU.64 R36, [R1+0x870] ;  /* 0x0008700001247983 */ /* 0x000ee20000300a00 */
[----:B------:R-:W-:-:S05]  /*22a10*/  IMAD.WIDE R130, R9, 0x4, R130 ;  /* 0x0000000409827825 */ /* 0x000fca00078e0282 */
[----:B------:R1:W-:Y:S01]  /*22a20*/  STL.64 [R1+0x72b0], R130 ;  /* 0x0072b08201007387 */ /* 0x0003e20000100a00 */
[----:B------:R-:W-:-:S04]  /*22a30*/  IMAD.WIDE R96, R9, 0x4, R96 ;  /* 0x0000000409607825 */ /* 0x000fc800078e0260 */
[C---:B----4-:R-:W-:Y:S01]  /*22a40*/  IMAD.WIDE R94, R9.reuse, 0x4, R94 ;  /* 0x00000004095e7825 */ /* 0x050fe200078e025e */
[----:B-1----:R-:W4:Y:S03]  /*22a50*/  LDL.LU.64 R130, [R1+0x7990] ;  /* 0x0079900001827983 */ /* 0x002f260000300a00 */
[C---:B------:R-:W-:Y:S01]  /*22a60*/  IMAD.WIDE R76, R9.reuse, 0x4, R76 ;  /* 0x00000004094c7825 */ /* 0x040fe200078e024c */
[----:B------:R1:W-:Y:S03]  /*22a70*/  STL.64 [R1+0x72a8], R96 ;  /* 0x0072a86001007387 */ /* 0x0003e60000100a00 */
[C---:B------:R-:W-:Y:S01]  /*22a80*/  IMAD.WIDE R74, R9.reuse, 0x4, R74 ;  /* 0x00000004094a7825 */ /* 0x040fe200078e024a */
[----:B------:R1:W-:Y:S04]  /*22a90*/  STL.64 [R1+0x72a0], R94 ;  /* 0x0072a05e01007387 */ /* 0x0003e80000100a00 */
[----:B-1----:R-:W4:Y:S04]  /*22aa0*/  LDL.LU.64 R96, [R1+0x620] ;  /* 0x0006200001607983 */ /* 0x002f280000300a00 */
[----:B------:R1:W-:Y:S04]  /*22ab0*/  STL.64 [R1+0x7298], R76 ;  /* 0x0072984c01007387 */ /* 0x0003e80000100a00 */
[----:B------:R-:W4:Y:S04]  /*22ac0*/  LDL.LU.64 R94, [R1+0x7a8] ;  /* 0x0007a800015e7983 */ /* 0x000f280000300a00 */
[----:B------:R1:W-:Y:S04]  /*22ad0*/  STL.64 [R1+0x72f0], R74 ;  /* 0x0072f04a01007387 */ /* 0x0003e80000100a00 */
[----:B-1----:R-:W4:Y:S04]  /*22ae0*/  LDL.LU.64 R76, [R1+0x618] ;  /* 0x00061800014c7983 */ /* 0x002f280000300a00 */
[----:B------:R-:W4:Y:S01]  /*22af0*/  LDL.LU.64 R74, [R1+0x610] ;  /* 0x00061000014a7983 */ /* 0x000f220000300a00 */
[----:B------:R-:W-:-:S04]  /*22b00*/  IMAD.WIDE R68, R9, 0x4, R68 ;  /* 0x0000000409447825 */ /* 0x000fc800078e0244 */
[----:B------:R-:W-:-:S04]  /*22b10*/  IMAD.WIDE R86, R9, 0x4, R86 ;  /* 0x0000000409567825 */ /* 0x000fc800078e0256 */
[----:B------:R-:W-:-:S04]  /*22b20*/  IMAD.WIDE R244, R9, 0x4, R244 ;  /* 0x0000000409f47825 */ /* 0x000fc800078e02f4 */
[----:B--2---:R-:W-:-:S05]  /*22b30*/  IMAD.WIDE R128, R9, 0x4, R128 ;  /* 0x0000000409807825 */ /* 0x004fca00078e0280 */
[----:B------:R1:W-:Y:S01]  /*22b40*/  STL.64 [R1+0x72e8], R128 ;  /* 0x0072e88001007387 */ /* 0x0003e20000100a00 */
[----:B-----5:R-:W-:-:S04]  /*22b50*/  IMAD.WIDE R126, R9, 0x4, R126 ;  /* 0x00000004097e7825 */ /* 0x020fc800078e027e */
[C---:B------:R-:W-:Y:S01]  /*22b60*/  IMAD.WIDE R124, R9.reuse, 0x4, R124 ;  /* 0x00000004097c7825 */ /* 0x040fe200078e027c */
[----:B-1----:R-:W2:Y:S03]  /*22b70*/  LDL.LU.64 R128, [R1+0x7988] ;  /* 0x0079880001807983 */ /* 0x002ea60000300a00 */
[C---:B------:R-:W-:Y:S01]  /*22b80*/  IMAD.WIDE R122, R9.reuse, 0x4, R122 ;  /* 0x00000004097a7825 */ /* 0x040fe200078e027a */
[----:B------:R1:W-:Y:S03]  /*22b90*/  STL.64 [R1+0x72e0], R126 ;  /* 0x0072e07e01007387 */ /* 0x0003e60000100a00 */
[----:B---3--:R-:W-:-:S04]  /*22ba0*/  IMAD.WIDE R62, R9, 0x4, R62 ;  /* 0x00000004093e7825 */ /* 0x008fc800078e023e */
[C---:B------:R-:W-:Y:S01]  /*22bb0*/  IMAD.WIDE R64, R9.reuse, 0x4, R64 ;  /* 0x0000000409407825 */ /* 0x040fe200078e0240 */
[----:B-1----:R-:W3:Y:S03]  /*22bc0*/  LDL.LU.64 R126, [R1+0x7980] ;  /* 0x00798000017e7983 */ /* 0x002ee60000300a00 */
[C---:B------:R-:W-:Y:S01]  /*22bd0*/  IMAD.WIDE R66, R9.reuse, 0x4, R66 ;  /* 0x0000000409427825 */ /* 0x040fe200078e0242 */
[----:B------:R1:W-:Y:S04]  /*22be0*/  STL.64 [R1+0x72d8], R124 ;  /* 0x0072d87c01007387 */ /* 0x0003e80000100a00 */
[----:B-1----:R-:W5:Y:S04]  /*22bf0*/  LDL.LU.64 R124, [R1+0x7978] ;  /* 0x00797800017c7983 */ /* 0x002f680000300a00 */
[----:B------:R1:W-:Y:S04]  /*22c00*/  STL.64 [R1+0x7330], R122 ;  /* 0x0073307a01007387 */ /* 0x0003e80000100a00 */
[----:B-1----:R-:W2:Y:S04]  /*22c10*/  LDL.LU.64 R122, [R1+0x7970] ;  /* 0x00797000017a7983 */ /* 0x002ea80000300a00 */
[----:B------:R1:W-:Y:S04]  /*22c20*/  STL.64 [R1+0x7328], R62 ;  /* 0x0073283e01007387 */ /* 0x0003e80000100a00 */
[----:B-1----:R-:W2:Y:S04]  /*22c30*/  LDL.LU.64 R62, [R1+0x7968] ;  /* 0x00796800013e7983 */ /* 0x002ea80000300a00 */
[----:B------:R1:W-:Y:S01]  /*22c40*/  STL.64 [R1+0x7320], R64 ;  /* 0x0073204001007387 */ /* 0x0003e20000100a00 */
[----:B------:R-:W-:-:S03]  /*22c50*/  IMAD.WIDE R246, R9, 0x4, R246 ;  /* 0x0000000409f67825 */ /* 0x000fc600078e02f6 */
[----:B-1----:R-:W2:Y:S04]  /*22c60*/  LDL.LU.64 R64, [R1+0x7960] ;  /* 0x0079600001407983 */ /* 0x002ea80000300a00 */
[----:B------:R1:W-:Y:S01]  /*22c70*/  STL.64 [R1+0x7318], R66 ;  /* 0x0073184201007387 */ /* 0x0003e20000100a00 */
[----:B------:R-:W-:-:S03]  /*22c80*/  IMAD.WIDE R88, R9, 0x4, R88 ;  /* 0x0000000409587825 */ /* 0x000fc600078e0258 */
[----:B-1----:R-:W2:Y:S04]  /*22c90*/  LDL.LU.64 R66, [R1+0x7958] ;  /* 0x0079580001427983 */ /* 0x002ea80000300a00 */
[----:B------:R1:W-:Y:S01]  /*22ca0*/  STL.64 [R1+0x5a08], R68 ;  /* 0x005a084401007387 */ /* 0x0003e20000100a00 */
[----:B------:R-:W-:-:S03]  /*22cb0*/  IMAD.WIDE R90, R9, 0x4, R90 ;  /* 0x00000004095a7825 */ /* 0x000fc600078e025a */
[----:B-1----:R-:W2:Y:S04]  /*22cc0*/  LDL.LU.64 R68, [R1+0x7950] ;  /* 0x0079500001447983 */ /* 0x002ea80000300a00 */
[----:B------:R1:W-:Y:S04]  /*22cd0*/  STL.64 [R1+0x5a10], R86 ;  /* 0x005a105601007387 */ /* 0x0003e80000100a00 */
[----:B-1----:R-:W2:Y:S04]  /*22ce0*/  LDL.LU.64 R86, [R1+0x7948] ;  /* 0x0079480001567983 */ /* 0x002ea80000300a00 */
[----:B------:R1:W-:Y:S02]  /*22cf0*/  STL.64 [R1+0x5a18], R244 ;  /* 0x005a18f401007387 */ /* 0x0003e40000100a00 */
[----:B-1----:R-:W-:-:S02]  /*22d00*/  IMAD.WIDE R244, R9, 0x4, R40 ;  /* 0x0000000409f47825 */ /* 0x002fc400078e0228 */
[----:B------:R-:W2:Y:S04]  /*22d10*/  LDL.LU.64 R40, [R1+0x5d0] ;  /* 0x0005d00001287983 */ /* 0x000ea80000300a00 */
[----:B------:R1:W-:Y:S01]  /*22d20*/  STL.64 [R1+0x5a20], R244 ;  /* 0x005a20f401007387 */ /* 0x0003e20000100a00 */
[----:B------:R-:W-:-:S03]  /*22d30*/  IMAD.WIDE R92, R9, 0x4, R92 ;  /* 0x00000004095c7825 */ /* 0x000fc600078e025c */
[----:B-1----:R-:W2:Y:S01]  /*22d40*/  LDL.LU.64 R244, [R1+0x5a8] ;  /* 0x0005a80001f47983 */ /* 0x002ea20000300a00 */
[----:B------:R-:W-:-:S03]  /*22d50*/  IMAD.WIDE R50, R9, 0x4, R50 ;  /* 0x0000000409327825 */ /* 0x000fc600078e0232 */
[----:B------:R1:W-:Y:S01]  /*22d60*/  STL.64 [R1+0x5a88], R246 ;  /* 0x005a88f601007387 */ /* 0x0003e20000100a00 */
[----:B------:R-:W-:-:S04]  /*22d70*/  IMAD.WIDE R52, R9, 0x4, R52 ;  /* 0x0000000409347825 */ /* 0x000fc800078e0234 */
[C---:B------:R-:W-:Y:S01]  /*22d80*/  IMAD.WIDE R70, R9.reuse, 0x4, R70 ;  /* 0x0000000409467825 */ /* 0x040fe200078e0246 */
[----:B-1----:R-:W2:Y:S04]  /*22d90*/  LDL.LU.64 R246, [R1+0x560] ;  /* 0x0005600001f67983 */ /* 0x002ea80000300a00 */
[----:B------:R1:W-:Y:S01]  /*22da0*/  STL.64 [R1+0x5a90], R88 ;  /* 0x005a905801007387 */ /* 0x0003e20000100a00 */
[----:B------:R-:W-:-:S03]  /*22db0*/  IMAD.WIDE R36, R9, 0x4, R36 ;  /* 0x0000000409247825 */ /* 0x000fc600078e0224 */
        /* <DEDUP_REMOVED lines=8> */
[----:B-1----:R-:W3:Y:S04]  /*22e40*/  LDL.LU.64 R52, [R1+0x7920] ;  /* 0x0079200001347983 */ /* 0x002ee80000300a00 */
[----:B------:R1:W-:Y:S04]  /*22e50*/  STL.64 [R1+0x5b18], R70 ;  /* 0x005b184601007387 */ /* 0x0003e80000100a00 */
[----:B-1----:R-:W5:Y:S04]  /*22e60*/  LDL.LU.64 R70, [R1+0x7918] ;  /* 0x0079180001467983 */ /* 0x002f680000300a00 */
[----:B------:R1:W-:Y:S02]  /*22e70*/  STL.64 [R1+0x5b20], R36 ;  /* 0x005b202401007387 */ /* 0x0003e40000100a00 */
[----:B-1----:R-:W-:-:S02]  /*22e80*/  IMAD.WIDE R36, R9, 0x4, R72 ;  /* 0x0000000409247825 */ /* 0x002fc400078e0248 */
[----:B------:R-:W5:Y:S04]  /*22e90*/  LDL.LU.64 R72, [R1+0x7910] ;  /* 0x0079100001487983 */ /* 0x000f680000300a00 */
[----:B------:R1:W-:Y:S02]  /*22ea0*/  STL.64 [R1+0x5b88], R36 ;  /* 0x005b882401007387 */ /* 0x0003e40000100a00 */
[C---:B-1----:R-:W-:Y:S02]  /*22eb0*/  IMAD.WIDE R36, R9.reuse, 0x4, R102 ;  /* 0x0000000409247825 */ /* 0x042fe400078e0266 */
[----:B------:R-:W5:Y:S04]  /*22ec0*/  LDL.LU.64 R102, [R1+0x7908] ;  /* 0x0079080001667983 */ /* 0x000f680000300a00 */
[----:B------:R1:W-:Y:S01]  /*22ed0*/  STL.64 [R1+0x5b90], R36 ;  /* 0x005b902401007387 */ /* 0x0003e20000100a00 */
[----:B------:R-:W-:-:S03]  /*22ee0*/  IMAD.WIDE R100, R9, 0x4, R100 ;  /* 0x0000000409647825 */ /* 0x000fc600078e0264 */
[----:B-1----:R-:W5:Y:S01]  /*22ef0*/  LDL.LU.64 R36, [R1+0x518] ;  /* 0x0005180001247983 */ /* 0x002f620000300a00 */
[----:B------:R-:W-:-:S03]  /*22f00*/  IMAD.WIDE R98, R9, 0x4, R98 ;  /* 0x0000000409627825 */ /* 0x000fc600078e0262 */
[----:B------:R1:W-:Y:S01]  /*22f10*/  STL.64 [R1+0x5b98], R100 ;  /* 0x005b986401007387 */ /* 0x0003e20000100a00 */
[----:B----4-:R-:W-:-:S04]  /*22f20*/  IMAD.WIDE R96, R9, 0x4, R96 ;  /* 0x0000000409607825 */ /* 0x010fc800078e0260 */
[----:B------:R-:W-:-:S04]  /*22f30*/  IMAD.WIDE R94, R9, 0x4, R94 ;  /* 0x00000004095e7825 */ /* 0x000fc800078e025e */
[C---:B------:R-:W-:Y:S01]  /*22f40*/  IMAD.WIDE R76, R9.reuse, 0x4, R76 ;  /* 0x00000004094c7825 */ /* 0x040fe200078e024c */
[----:B-1----:R-:W4:Y:S03]  /*22f50*/  LDL.LU.64 R100, [R1+0x7900] ;  /* 0x0079000001647983 */ /* 0x002f260000300a00 */
[C---:B------:R-:W-:Y:S01]  /*22f60*/  IMAD.WIDE R74, R9.reuse, 0x4, R74 ;  /* 0x00000004094a7825 */ /* 0x040fe200078e024a */
[----:B------:R1:W-:Y:S04]  /*22f70*/  STL.64 [R1+0x5ba0], R98 ;  /* 0x005ba06201007387 */ /* 0x0003e80000100a00 */
[----:B-1----:R-:W4:Y:S04]  /*22f80*/  LDL.LU.64 R98, [R1+0x78f8] ;  /* 0x0078f80001627983 */ /* 0x002f280000300a00 */
[----:B------:R1:W-:Y:S04]  /*22f90*/  STL.64 [R1+0x5c08], R96 ;  /* 0x005c086001007387 */ /* 0x0003e80000100a00 */
[----:B-1----:R-:W4:Y:S04]  /*22fa0*/  LDL.LU.64 R96, [R1+0x78f0] ;  /* 0x0078f00001607983 */ /* 0x002f280000300a00 */
[----:B------:R1:W-:Y:S04]  /*22fb0*/  STL.64 [R1+0x5c10], R94 ;  /* 0x005c105e01007387 */ /* 0x0003e80000100a00 */
[----:B-1----:R-:W4:Y:S04]  /*22fc0*/  LDL.LU.64 R94, [R1+0x78e8] ;  /* 0x0078e800015e7983 */ /* 0x002f280000300a00 */
[----:B------:R1:W-:Y:S04]  /*22fd0*/  STL.64 [R1+0x5c18], R76 ;  /* 0x005c184c01007387 */ /* 0x0003e80000100a00 */
[----:B------:R1:W-:Y:S01]  /*22fe0*/  STL.64 [R1+0x5c20], R74 ;  /* 0x005c204a01007387 */ /* 0x0003e20000100a00 */
[----:B--2---:R-:W-:-:S04]  /*22ff0*/  IMAD.WIDE R50, R9, 0x4, R50 ;  /* 0x0000000409327825 */ /* 0x004fc800078e0232 */
[----:B---3--:R-:W-:-:S04]  /*23000*/  IMAD.WIDE R52, R9, 0x4, R52 ;  /* 0x0000000409347825 */ /* 0x008fc800078e0234 */
[----:B-----5:R-:W-:-:S04]  /*23010*/  IMAD.WIDE R70, R9, 0x4, R70 ;  /* 0x0000000409467825 */ /* 0x020fc800078e0246 */
[----:B------:R-:W-:-:S05]  /*23020*/  IMAD.WIDE R72, R9, 0x4, R72 ;  /* 0x0000000409487825 */ /* 0x000fca00078e0248 */
[----:B------:R2:W-:Y:S04]  /*23030*/  STL.64 [R1+0x5c88], R72 ;  /* 0x005c884801007387 */ /* 0x0005e80000100a00 */
[----:B-1----:R-:W3:Y:S04]  /*23040*/  LDL.LU.64 R76, [R1+0x7b0] ;  /* 0x0007b000014c7983 */ /* 0x002ee80000300a00 */
[----:B------:R1:W-:Y:S04]  /*23050*/  STL.64 [R1+0x5c90], R70 ;  /* 0x005c904601007387 */ /* 0x0003e80000100a00 */
[----:B------:R-:W5:Y:S04]  /*23060*/  LDL.LU.64 R74, [R1+0xd8] ;  /* 0x0000d800014a7983 */ /* 0x000f680000300a00 */
[----:B------:R1:W-:Y:S04]  /*23070*/  STL.64 [R1+0x5c98], R52 ;  /* 0x005c983401007387 */ /* 0x0003e80000100a00 */
[----:B--2---:R-:W2:Y:S04]  /*23080*/  LDL.LU.64 R72, [R1+0xd0] ;  /* 0x0000d00001487983 */ /* 0x004ea80000300a00 */
[----:B-1----:R-:W4:Y:S01]  /*23090*/  LDL.LU.64 R70, [R1+0xc8] ;  /* 0x0000c80001467983 */ /* 0x002f220000300a00 */
[----:B------:R-:W-:-:S03]  /*230a0*/  IMAD.WIDE R52, R9, 0x4, R48 ;  /* 0x0000000409347825 */ /* 0x000fc600078e0230 */
[----:B------:R1:W-:Y:S01]  /*230b0*/  STL.64 [R1+0x5ca0], R50 ;  /* 0x005ca03201007387 */ /* 0x0003e20000100a00 */
[----:B------:R-:W-:-:S03]  /*230c0*/  IMAD.WIDE R48, R9, 0x4, R44 ;  /* 0x0000000409307825 */ /* 0x000fc600078e022c */
[----:B------:R1:W-:Y:S01]  /*230d0*/  STL.64 [R1+0x5d08], R52 ;  /* 0x005d083401007387 */ /* 0x0003e20000100a00 */
[----:B------:R-:W-:-:S04]  /*230e0*/  IMAD.WIDE R44, R9, 0x4, R40 ;  /* 0x00000004092c7825 */ /* 0x000fc800078e0228 */
[----:B-1----:R-:W-:-:S04]  /*230f0*/  IMAD.WIDE R50, R9, 0x4, R46 ;  /* 0x0000000409327825 */ /* 0x002fc800078e022e */
[C---:B------:R-:W-:Y:S01]  /*23100*/  IMAD.WIDE R46, R9.reuse, 0x4, R42 ;  /* 0x00000004092e7825 */ /* 0x040fe200078e022a */
[----:B------:R1:W-:Y:S03]  /*23110*/  STL.64 [R1+0x5d10], R50 ;  /* 0x005d103201007387 */ /* 0x0003e60000100a00 */
[C---:B------:R-:W-:Y:S01]  /*23120*/  IMAD.WIDE R42, R9.reuse, 0x4, R244 ;  /* 0x00000004092a7825 */ /* 0x040fe200078e02f4 */
[----:B------:R1:W-:Y:S03]  /*23130*/  STL.64 [R1+0x5d18], R48 ;  /* 0x005d183001007387 */ /* 0x0003e60000100a00 */
[C---:B------:R-:W-:Y:S01]  /*23140*/  IMAD.WIDE R40, R9.reuse, 0x4, R246 ;  /* 0x0000000409287825 */ /* 0x040fe200078e02f6 */
[----:B------:R1:W-:Y:S04]  /*23150*/  STL.64 [R1+0x5d20], R46 ;  /* 0x005d202e01007387 */ /* 0x0003e80000100a00 */
[----:B------:R1:W-:Y:S04]  /*23160*/  STL.64 [R1+0x5d88], R44 ;  /* 0x005d882c01007387 */ /* 0x0003e80000100a00 */
[----:B------:R-:W4:Y:S04]  /*23170*/  LDL.LU.64 R52, [R1+0x7b8] ;  /* 0x0007b80001347983 */ /* 0x000f280000300a00 */
[----:B------:R1:W-:Y:S04]  /*23180*/  STL.64 [R1+0x5d90], R42 ;  /* 0x005d902a01007387 */ /* 0x0003e80000100a00 */
[----:B-1----:R-:W4:Y:S04]  /*23190*/  LDL.LU.64 R50, [R1+0x88] ;  /* 0x0000880001327983 */ /* 0x002f280000300a00 */
[----:B------:R1:W-:Y:S04]  /*231a0*/  STL.64 [R1+0x5d98], R40 ;  /* 0x005d982801007387 */ /* 0x0003e80000100a00 */
[----:B------:R-:W4:Y:S04]  /*231b0*/  LDL.LU.64 R48, [R1+0x80] ;  /* 0x0000800001307983 */ /* 0x000f280000300a00 */
[----:B------:R-:W4:Y:S04]  /*231c0*/  LDL.LU.64 R46, [R1+0x78] ;  /* 0x00007800012e7983 */ /* 0x000f280000300a00 */
[----:B------:R-:W4:Y:S04]  /*231d0*/  LDL.LU.64 R44, [R1+0x7c0] ;  /* 0x0007c000012c7983 */ /* 0x000f280000300a00 */
[----:B------:R-:W4:Y:S04]  /*231e0*/  LDL.LU.64 R42, [R1+0x38] ;  /* 0x00003800012a7983 */ /* 0x000f280000300a00 */
[----:B-1----:R-:W4:Y:S04]  /*231f0*/  LDL.LU.64 R40, [R1+0x30] ;  /* 0x0000300001287983 */ /* 0x002f280000300a00 */
[----:B------:R-:W4:Y:S04]  /*23200*/  LDL.LU.64 R244, [R1+0x28] ;  /* 0x0000280001f47983 */ /* 0x000f280000300a00 */
[----:B------:R-:W4:Y:S01]  /*23210*/  LDL.LU.64 R246, [R1+0x7c8] ;  /* 0x0007c80001f67983 */ /* 0x000f220000300a00 */
[----:B------:R-:W-:-:S05]  /*23220*/  IMAD.WIDE R36, R9, 0x4, R36 ;  /* 0x0000000409247825 */ /* 0x000fca00078e0224 */
[----:B------:R1:W-:Y:S01]  /*23230*/  STL.64 [R1+0x5da0], R36 ;  /* 0x005da02401007387 */ /* 0x0003e20000100a00 */
[----:B------:R-:W-:-:S04]  /*23240*/  IMAD.WIDE R88, R9, 0x4, R88 ;  /* 0x0000000409587825 */ /* 0x000fc800078e0258 */
[C---:B-1----:R-:W-:Y:S02]  /*23250*/  IMAD.WIDE R36, R9.reuse, 0x4, R92 ;  /* 0x0000000409247825 */ /* 0x042fe400078e025c */
[----:B------:R-:W4:Y:S04]  /*23260*/  LDL.LU.64 R92, [R1+0x78e0] ;  /* 0x0078e000015c7983 */ /* 0x000f280000300a00 */
[----:B------:R1:W-:Y:S01]  /*23270*/  STL.64 [R1+0x5e08], R36 ;  /* 0x005e082401007387 */ /* 0x0003e20000100a00 */
[----:B------:R-:W-:-:S04]  /*23280*/  IMAD.WIDE R86, R9, 0x4, R86 ;  /* 0x0000000409567825 */ /* 0x000fc800078e0256 */
[----:B------:R-:W-:-:S04]  /*23290*/  IMAD.WIDE R84, R9, 0x4, R84 ;  /* 0x0000000409547825 */ /* 0x000fc800078e0254 */
[C---:B-1----:R-:W-:Y:S02]  /*232a0*/  IMAD.WIDE R36, R9.reuse, 0x4, R90 ;  /* 0x0000000409247825 */ /* 0x042fe400078e025a */
[----:B------:R-:W4:Y:S04]  /*232b0*/  LDL.LU.64 R90, [R1+0x78d8] ;  /* 0x0078d800015a7983 */ /* 0x000f280000300a00 */
[----:B------:R1:W-:Y:S01]  /*232c0*/  STL.64 [R1+0x5e10], R36 ;  /* 0x005e102401007387 */ /* 0x0003e20000100a00 */
[----:B------:R-:W-:-:S04]  /*232d0*/  IMAD.WIDE R82, R9, 0x4, R82 ;  /* 0x0000000409527825 */ /* 0x000fc800078e0252 */
[C---:B------:R-:W-:Y:S01]  /*232e0*/  IMAD.WIDE R80, R9.reuse, 0x4, R80 ;  /* 0x0000000409507825 */ /* 0x040fe200078e0250 */
[----:B-1----:R-:W4:Y:S04]  /*232f0*/  LDL.LU.64 R36, [R1+0x7d0] ;  /* 0x0007d00001247983 */ /* 0x002f280000300a00 */
[----:B------:R1:W-:Y:S01]  /*23300*/  STL.64 [R1+0x5e18], R88 ;  /* 0x005e185801007387 */ /* 0x0003e20000100a00 */
[----:B------:R-:W-:-:S03]  /*23310*/  IMAD.WIDE R78, R9, 0x4, R78 ;  /* 0x00000004094e7825 */ /* 0x000fc600078e024e */
[----:B-1----:R-:W4:Y:S04]  /*23320*/  LDL.LU.64 R88, [R1+0x78d0] ;  /* 0x0078d00001587983 */ /* 0x002f280000300a00 */
[----:B------:R1:W-:Y:S04]  /*23330*/  STL.64 [R1+0x5e20], R86 ;  /* 0x005e205601007387 */ /* 0x0003e80000100a00 */
[----:B-1----:R-:W4:Y:S04]  /*23340*/  LDL.LU.64 R86, [R1+0x78c8] ;  /* 0x0078c80001567983 */ /* 0x002f280000300a00 */
[----:B------:R1:W-:Y:S01]  /*23350*/  STL.64 [R1+0x5e88], R84 ;  /* 0x005e885401007387 */ /* 0x0003e20000100a00 */
[----:B------:R-:W-:-:S03]  /*23360*/  IMAD.WIDE R68, R9, 0x4, R68 ;  /* 0x0000000409447825 */ /* 0x000fc600078e0244 */
        /* <DEDUP_REMOVED lines=9> */
[----:B-1----:R-:W4:Y:S01]  /*23400*/  LDL.LU.64 R78, [R1+0x78a8] ;  /* 0x0078a800014e7983 */ /* 0x002f220000300a00 */
[----:B------:R-:W-:-:S04]  /*23410*/  IMAD.WIDE R60, R9, 0x4, R60 ;  /* 0x00000004093c7825 */ /* 0x000fc800078e023c */
[----:B------:R-:W-:-:S04]  /*23420*/  IMAD.WIDE R58, R9, 0x4, R58 ;  /* 0x00000004093a7825 */ /* 0x000fc800078e023a */
[----:B------:R-:W-:-:S04]  /*23430*/  IMAD.WIDE R56, R9, 0x4, R56 ;  /* 0x0000000409387825 */ /* 0x000fc800078e0238 */
[----:B------:R-:W-:-:S04]  /*23440*/  IMAD.WIDE R54, R9, 0x4, R54 ;  /* 0x0000000409367825 */ /* 0x000fc800078e0236 */
[----:B---3--:R-:W-:-:S05]  /*23450*/  IMAD.WIDE R76, R9, 0x4, R76 ;  /* 0x00000004094c7825 */ /* 0x008fca00078e024c */
[----:B------:R1:W-:Y:S01]  /*23460*/  STL.64 [R1+0x7290], R76 ;  /* 0x0072904c01007387 */ /* 0x0003e20000100a00 */
[----:B-----5:R-:W-:-:S04]  /*23470*/  IMAD.WIDE R74, R9, 0x4, R74 ;  /* 0x00000004094a7825 */ /* 0x020fc800078e024a */
[C---:B--2---:R-:W-:Y:S01]  /*23480*/  IMAD.WIDE R72, R9.reuse, 0x4, R72 ;  /* 0x0000000409487825 */ /* 0x044fe200078e0248 */
[----:B-1----:R-:W2:Y:S03]  /*23490*/  LDL.LU.64 R76, [R1+0x78a0] ;  /* 0x0078a000014c7983 */ /* 0x002ea60000300a00 */
[C---:B----4-:R-:W-:Y:S01]  /*234a0*/  IMAD.WIDE R70, R9.reuse, 0x4, R70 ;  /* 0x0000000409467825 */ /* 0x050fe200078e0246 */
[----:B------:R1:W-:Y:S04]  /*234b0*/  STL.64 [R1+0x7288], R74 ;  /* 0x0072884a01007387 */ /* 0x0003e80000100a00 */
[----:B-1----:R-:W3:Y:S04]  /*234c0*/  LDL.LU.64 R74, [R1+0x7898] ;  /* 0x00789800014a7983 */ /* 0x002ee80000300a00 */
[----:B------:R1:W-:Y:S04]  /*234d0*/  STL.64 [R1+0x7280], R72 ;  /* 0x0072804801007387 */ /* 0x0003e80000100a00 */
[----:B-1----:R-:W4:Y:S04]  /*234e0*/  LDL.LU.64 R72, [R1+0x7890] ;  /* 0x0078900001487983 */ /* 0x002f280000300a00 */
[----:B------:R1:W-:Y:S04]  /*234f0*/  STL.64 [R1+0x7278], R70 ;  /* 0x0072784601007387 */ /* 0x0003e80000100a00 */
[----:B-1----:R-:W5:Y:S04]  /*23500*/  LDL.LU.64 R70, [R1+0x7888] ;  /* 0x0078880001467983 */ /* 0x002f680000300a00 */
        /* <DEDUP_REMOVED lines=44> */
[----:B--2---:R-:W-:-:S05]  /*237d0*/  IMAD.WIDE R246, R9, 0x4, R246 ;  /* 0x0000000409f67825 */ /* 0x004fca00078e02f6 */
[----:B------:R1:W-:Y:S02]  /*237e0*/  STL.64 [R1+0x7388], R246 ;  /* 0x007388f601007387 */ /* 0x0003e40000100a00 */
[----:B-1----:R-:W-:-:S04]  /*237f0*/  IMAD.WIDE R246, R9, 0x4, R244 ;  /* 0x0000000409f67825 */ /* 0x002fc800078e02f4 */
[C---:B------:R-:W-:Y:S01]  /*23800*/  IMAD.WIDE R244, R9.reuse, 0x4, R40 ;  /* 0x0000000409f47825 */ /* 0x040fe200078e0228 */
[----:B------:R-:W-:Y:S03]  /*23810*/  STL.64 [R1+0x7380], R246 ;  /* 0x007380f601007387 */ /* 0x000fe60000100a00 */
[C---:B------:R-:W-:Y:S01]  /*23820*/  IMAD.WIDE R40, R9.reuse, 0x4, R42 ;  /* 0x0000000409287825 */ /* 0x040fe200078e022a */
[----:B------:R-:W-:Y:S03]  /*23830*/  STL.64 [R1+0x7378], R244 ;  /* 0x007378f401007387 */ /* 0x000fe60000100a00 */
[C---:B------:R-:W-:Y:S01]  /*23840*/  IMAD.WIDE R42, R9.reuse, 0x4, R44 ;  /* 0x00000004092a7825 */ /* 0x040fe200078e022c */
[----:B------:R1:W-:Y:S04]  /*23850*/  STL.64 [R1+0x73b0], R36 ;  /* 0x0073b02401007387 */ /* 0x0003e80000100a00 */
[----:B------:R2:W-:Y:S04]  /*23860*/  STL.64 [R1+0x73a8], R40 ;  /* 0x0073a82801007387 */ /* 0x0005e80000100a00 */
[----:B------:R3:W-:Y:S01]  /*23870*/  STL.64 [R1+0x73a0], R42 ;  /* 0x0073a02a01007387 */ /* 0x0007e20000100a00 */
[----:B-1----:R-:W-:-:S04]  /*23880*/  IMAD.WIDE R36, R9, 0x4, R46 ;  /* 0x0000000409247825 */ /* 0x002fc800078e022e */
[C---:B--2---:R-:W-:Y:S01]  /*23890*/  IMAD.WIDE R40, R9.reuse, 0x4, R48 ;  /* 0x0000000409287825 */ /* 0x044fe200078e0230 */
[----:B------:R1:W-:Y:S03]  /*238a0*/  STL.64 [R1+0x7398], R36 ;  /* 0x0073982401007387 */ /* 0x0003e60000100a00 */
[C---:B---3--:R-:W-:Y:S01]  /*238b0*/  IMAD.WIDE R42, R9.reuse, 0x4, R50 ;  /* 0x00000004092a7825 */ /* 0x048fe200078e0232 */
[----:B------:R2:W-:Y:S04]  /*238c0*/  STL.64 [R1+0x73d0], R40 ;  /* 0x0073d02801007387 */ /* 0x0005e80000100a00 */
[----:B------:R3:W-:Y:S01]  /*238d0*/  STL.64 [R1+0x73c8], R42 ;  /* 0x0073c82a01007387 */ /* 0x0007e20000100a00 */
[----:B-1----:R-:W-:-:S04]  /*238e0*/  IMAD.WIDE R36, R9, 0x4, R52 ;  /* 0x0000000409247825 */ /* 0x002fc800078e0234 */
[C---:B--2---:R-:W-:Y:S01]  /*238f0*/  IMAD.WIDE R40, R9.reuse, 0x4, R54 ;  /* 0x0000000409287825 */ /* 0x044fe200078e0236 */
[----:B------:R1:W-:Y:S03]  /*23900*/  STL.64 [R1+0x73c0], R36 ;  /* 0x0073c02401007387 */ /* 0x0003e60000100a00 */
[C---:B---3--:R-:W-:Y:S01]  /*23910*/  IMAD.WIDE R42, R9.reuse, 0x4, R56 ;  /* 0x00000004092a7825 */ /* 0x048fe200078e0238 */
[----:B------:R2:W-:Y:S04]  /*23920*/  STL.64 [R1+0x73b8], R40 ;  /* 0x0073b82801007387 */ /* 0x0005e80000100a00 */
[----:B------:R-:W-:Y:S01]  /*23930*/  STL.64 [R1+0x73f0], R42 ;  /* 0x0073f02a01007387 */ /* 0x000fe20000100a00 */
[----:B-1----:R-:W-:-:S03]  /*23940*/  IMAD.WIDE R36, R9, 0x4, R58 ;  /* 0x0000000409247825 */ /* 0x002fc600078e023a */
[----:B------:R-:W3:Y:S01]  /*23950*/  LDL.LU.64 R52, [R1+0x70] ;  /* 0x0000700001347983 */ /* 0x000ee20000300a00 */
[----:B--2---:R-:W-:-:S03]  /*23960*/  IMAD.WIDE R40, R9, 0x4, R60 ;  /* 0x0000000409287825 */ /* 0x004fc600078e023c */
[----:B------:R1:W-:Y:S04]  /*23970*/  STL.64 [R1+0x73e8], R36 ;  /* 0x0073e82401007387 */ /* 0x0003e80000100a00 */
[----:B-1----:R-:W2:Y:S04]  /*23980*/  LDL.LU.64 R36, [R1+0x68] ;  /* 0x0000680001247983 */ /* 0x002ea80000300a00 */
[----:B------:R1:W-:Y:S04]  /*23990*/  STL.64 [R1+0x73e0], R40 ;  /* 0x0073e02801007387 */ /* 0x0003e80000100a00 */
[----:B------:R-:W2:Y:S04]  /*239a0*/  LDL.LU.64 R50, [R1+0x60] ;  /* 0x0000600001327983 */ /* 0x000ea80000300a00 */
[----:B------:R-:W2:Y:S01]  /*239b0*/  LDL.LU.64 R48, [R1+0x8b0] ;  /* 0x0008b00001307983 */ /* 0x000ea20000300a00 */
[----:B-1----:R-:W-:-:S05]  /*239c0*/  IMAD.WIDE R40, R9, 0x4, R62 ;  /* 0x0000000409287825 */ /* 0x002fca00078e023e */
[----:B------:R1:W-:Y:S01]  /*239d0*/  STL.64 [R1+0x73d8], R40 ;  /* 0x0073d82801007387 */ /* 0x0003e20000100a00 */
[----:B------:R-:W-:-:S04]  /*239e0*/  IMAD.WIDE R44, R9, 0x4, R66 ;  /* 0x00000004092c7825 */ /* 0x000fc800078e0242 */
[----:B------:R-:W-:-:S04]  /*239f0*/  IMAD.WIDE R42, R9, 0x4, R68 ;  /* 0x00000004092a7825 */ /* 0x000fc800078e0244 */
[----:B-1----:R-:W-:-:S05]  /*23a00*/  IMAD.WIDE R40, R9, 0x4, R64 ;  /* 0x0000000409287825 */ /* 0x002fca00078e0240 */
[----:B------:R5:W-:Y:S04]  /*23a10*/  STL.64 [R1+0x7410], R40 ;  /* 0x0074102801007387 */ /* 0x000be80000100a00 */
[----:B------:R1:W-:Y:S04]  /*23a20*/  STL.64 [R1+0x7408], R44 ;  /* 0x0074082c01007387 */ /* 0x0003e80000100a00 */
[----:B------:R-:W2:Y:S01]  /*23a30*/  LDL.LU.64 R46, [R1+0x20] ;  /* 0x00002000012e7983 */ /* 0x000ea20000300a00 */
[----:B-----5:R-:W-:-:S03]  /*23a40*/  IMAD.WIDE R40, R9, 0x4, R70 ;  /* 0x0000000409287825 */ /* 0x020fc600078e0246 */
[----:B------:R5:W-:Y:S04]  /*23a50*/  STL.64 [R1+0x7400], R42 ;  /* 0x0074002a01007387 */ /* 0x000be80000100a00 */
[----:B-1----:R-:W2:Y:S04]  /*23a60*/  LDL.LU.64 R44, [R1+0x18] ;  /* 0x00001800012c7983 */ /* 0x002ea80000300a00 */
[----:B------:R1:W-:Y:S04]  /*23a70*/  STL.64 [R1+0x73f8], R40 ;  /* 0x0073f82801007387 */ /* 0x0003e80000100a00 */
[----:B-----5:R-:W5:Y:S04]  /*23a80*/  LDL.LU.64 R42, [R1+0x10] ;  /* 0x00001000012a7983 */ /* 0x020f680000300a00 */
[----:B-1----:R-:W5:Y:S01]  /*23a90*/  LDL.LU.64 R40, [R1+0x8b8] ;  /* 0x0008b80001287983 */ /* 0x002f620000300a00 */
[----:B----4-:R-:W-:-:S04]  /*23aa0*/  IMAD.WIDE R54, R9, 0x4, R72 ;  /* 0x0000000409367825 */ /* 0x010fc800078e0248 */
[C---:B------:R-:W-:Y:S01]  /*23ab0*/  IMAD.WIDE R58, R9.reuse, 0x4, R74 ;  /* 0x00000004093a7825 */ /* 0x040fe200078e024a */
[----:B------:R1:W-:Y:S03]  /*23ac0*/  STL.64 [R1+0x7430], R54 ;  /* 0x0074303601007387 */ /* 0x0003e60000100a00 */
[C---:B------:R-:W-:Y:S01]  /*23ad0*/  IMAD.WIDE R56, R9.reuse, 0x4, R76 ;  /* 0x0000000409387825 */ /* 0x040fe200078e024c */
[----:B------:R4:W-:Y:S04]  /*23ae0*/  STL.64 [R1+0x7428], R58 ;  /* 0x0074283a01007387 */ /* 0x0009e80000100a00 */
[----:B------:R-:W5:Y:S01]  /*23af0*/  LDL.LU.64 R244, [R1+0x8c0] ;  /* 0x0008c00001f47983 */ /* 0x000f620000300a00 */
[----:B-1----:R-:W-:-:S03]  /*23b00*/  IMAD.WIDE R54, R9, 0x4, R78 ;  /* 0x0000000409367825 */ /* 0x002fc600078e024e */
[----:B------:R1:W-:Y:S01]  /*23b10*/  STL.64 [R1+0x7420], R56 ;  /* 0x0074203801007387 */ /* 0x0003e20000100a00 */
[----:B----4-:R-:W-:-:S03]  /*23b20*/  IMAD.WIDE R58, R9, 0x4, R80 ;  /* 0x00000004093a7825 */ /* 0x010fc600078e0250 */
[----:B------:R-:W4:Y:S04]  /*23b30*/  LDL.LU.64 R246, [R1+0x8c8] ;  /* 0x0008c80001f67983 */ /* 0x000f280000300a00 */
[----:B------:R1:W-:Y:S02]  /*23b40*/  STL.64 [R1+0x7418], R54 ;  /* 0x0074183601007387 */ /* 0x0003e40000100a00 */
[C---:B-1----:R-:W-:Y:S02]  /*23b50*/  IMAD.WIDE R56, R9.reuse, 0x4, R84 ;  /* 0x0000000409387825 */ /* 0x042fe400078e0254 */
[----:B------:R1:W-:Y:S02]  /*23b60*/  STL.64 [R1+0x7450], R58 ;  /* 0x0074503a01007387 */ /* 0x0003e40000100a00 */
[----:B------:R-:W-:-:S04]  /*23b70*/  IMAD.WIDE R54, R9, 0x4, R82 ;  /* 0x0000000409367825 */ /* 0x000fc800078e0252 */
[C---:B-1----:R-:W-:Y:S01]  /*23b80*/  IMAD.WIDE R58, R9.reuse, 0x4, R86 ;  /* 0x00000004093a7825 */ /* 0x042fe200078e0256 */
[----:B------:R1:W-:Y:S04]  /*23b90*/  STL.64 [R1+0x7448], R54 ;  /* 0x0074483601007387 */ /* 0x0003e80000100a00 */
[----:B------:R1:W-:Y:S04]  /*23ba0*/  STL.64 [R1+0x7440], R56 ;  /* 0x0074403801007387 */ /* 0x0003e80000100a00 */
[----:B------:R1:W-:Y:S02]  /*23bb0*/  STL.64 [R1+0x7438], R58 ;  /* 0x0074383a01007387 */ /* 0x0003e40000100a00 */
[----:B-1----:R-:W-:-:S04]  /*23bc0*/  IMAD.WIDE R54, R9, 0x4, R88 ;  /* 0x0000000409367825 */ /* 0x002fc800078e0258 */
[C---:B------:R-:W-:Y:S01]  /*23bd0*/  IMAD.WIDE R56, R9.reuse, 0x4, R90 ;  /* 0x0000000409387825 */ /* 0x040fe200078e025a */
[----:B------:R1:W-:Y:S03]  /*23be0*/  STL.64 [R1+0x7470], R54 ;  /* 0x0074703601007387 */ /* 0x0003e60000100a00 */
[C---:B------:R-:W-:Y:S01]  /*23bf0*/  IMAD.WIDE R58, R9.reuse, 0x4, R92 ;  /* 0x00000004093a7825 */ /* 0x040fe200078e025c */
[----:B------:R1:W-:Y:S04]  /*23c00*/  STL.64 [R1+0x7468], R56 ;  /* 0x0074683801007387 */ /* 0x0003e80000100a00 */
[----:B------:R1:W-:Y:S02]  /*23c10*/  STL.64 [R1+0x7460], R58 ;  /* 0x0074603a01007387 */ /* 0x0003e40000100a00 */
[----:B-1----:R-:W-:-:S04]  /*23c20*/  IMAD.WIDE R54, R9, 0x4, R94 ;  /* 0x0000000409367825 */ /* 0x002fc800078e025e */
[C---:B------:R-:W-:Y:S01]  /*23c30*/  IMAD.WIDE R56, R9.reuse, 0x4, R96 ;  /* 0x0000000409387825 */ /* 0x040fe200078e0260 */
[----:B------:R1:W-:Y:S03]  /*23c40*/  STL.64 [R1+0x7458], R54 ;  /* 0x0074583601007387 */ /* 0x0003e60000100a00 */
[C---:B------:R-:W-:Y:S01]  /*23c50*/  IMAD.WIDE R58, R9.reuse, 0x4, R98 ;  /* 0x00000004093a7825 */ /* 0x040fe200078e0262 */
[----:B------:R1:W-:Y:S04]  /*23c60*/  STL.64 [R1+0x7490], R56 ;  /* 0x0074903801007387 */ /* 0x0003e80000100a00 */
[----:B------:R-:W-:Y:S01]  /*23c70*/  STL.64 [R1+0x7488], R58 ;  /* 0x0074883a01007387 */ /* 0x000fe20000100a00 */
[----:B-1----:R-:W-:-:S04]  /*23c80*/  IMAD.WIDE R54, R9, 0x4, R100 ;  /* 0x0000000409367825 */ /* 0x002fc800078e0264 */
[C---:B------:R-:W-:Y:S01]  /*23c90*/  IMAD.WIDE R56, R9.reuse, 0x4, R102 ;  /* 0x0000000409387825 */ /* 0x040fe200078e0266 */
[----:B------:R2:W-:Y:S04]  /*23ca0*/  STL.64 [R1+0x7480], R54 ;  /* 0x0074803601007387 */ /* 0x0005e80000100a00 */
[----:B------:R-:W-:Y:S01]  /*23cb0*/  STL.64 [R1+0x7478], R56 ;  /* 0x0074783801007387 */ /* 0x000fe20000100a00 */
[----:B---3--:R-:W-:-:S04]  /*23cc0*/  IMAD.WIDE R52, R9, 0x4, R52 ;  /* 0x0000000409347825 */ /* 0x008fc800078e0234 */
[C---:B--2---:R-:W-:Y:S02]  /*23cd0*/  IMAD.WIDE R54, R9.reuse, 0x4, R36 ;  /* 0x0000000409367825 */ /* 0x044fe400078e0224 */
[----:B------:R-:W2:Y:S04]  /*23ce0*/  LDL.LU.64 R36, [R1+0x8d0] ;  /* 0x0008d00001247983 */ /* 0x000ea80000300a00 */
[----:B------:R1:W-:Y:S04]  /*23cf0*/  STL.64 [R1+0x74b0], R52 ;  /* 0x0074b03401007387 */ /* 0x0003e80000100a00 */
[----:B------:R-:W-:Y:S01]  /*23d00*/  STL.64 [R1+0x74a8], R54 ;  /* 0x0074a83601007387 */ /* 0x000fe20000100a00 */
[----:B-1----:R-:W-:-:S04]  /*23d10*/  IMAD.WIDE R52, R9, 0x4, R50 ;  /* 0x0000000409347825 */ /* 0x002fc800078e0232 */
[C---:B------:R-:W-:Y:S01]  /*23d20*/  IMAD.WIDE R50, R9.reuse, 0x4, R48 ;  /* 0x0000000409327825 */ /* 0x040fe200078e0230 */
[----:B------:R-:W-:Y:S03]  /*23d30*/  STL.64 [R1+0x74a0], R52 ;  /* 0x0074a03401007387 */ /* 0x000fe60000100a00 */
[C---:B------:R-:W-:Y:S02]  /*23d40*/  IMAD.WIDE R48, R9.reuse, 0x4, R120 ;  /* 0x0000000409307825 */ /* 0x040fe400078e0278 */
[----:B------:R-:W3:Y:S04]  /*23d50*/  LDL.LU.64 R120, [R1+0x77f8] ;  /* 0x0077f80001787983 */ /* 0x000ee80000300a00 */
[----:B------:R1:W-:Y:S02]  /*23d60*/  STL.64 [R1+0x7498], R50 ;  /* 0x0074983201007387 */ /* 0x0003e40000100a00 */
[----:B-1----:R-:W-:-:S02]  /*23d70*/  IMAD.WIDE R50, R9, 0x4, R118 ;  /* 0x0000000409327825 */ /* 0x002fc400078e0276 */
[----:B------:R-:W2:Y:S04]  /*23d80*/  LDL.LU.64 R118, [R1+0x77f0] ;  /* 0x0077f00001767983 */ /* 0x000ea80000300a00 */
[----:B------:R1:W-:Y:S02]  /*23d90*/  STL.64 [R1+0x74d0], R48 ;  /* 0x0074d03001007387 */ /* 0x0003e40000100a00 */
[C---:B-1----:R-:W-:Y:S02]  /*23da0*/  IMAD.WIDE R48, R9.reuse, 0x4, R116 ;  /* 0x0000000409307825 */ /* 0x042fe400078e0274 */
[----:B------:R-:W2:Y:S04]  /*23db0*/  LDL.LU.64 R116, [R1+0x77e8] ;  /* 0x0077e80001747983 */ /* 0x000ea80000300a00 */
[----:B------:R1:W-:Y:S02]  /*23dc0*/  STL.64 [R1+0x74c8], R50 ;  /* 0x0074c83201007387 */ /* 0x0003e40000100a00 */
[----:B-1----:R-:W-:-:S02]  /*23dd0*/  IMAD.WIDE R50, R9, 0x4, R110 ;  /* 0x0000000409327825 */ /* 0x002fc400078e026e */
[----:B------:R-:W2:Y:S04]  /*23de0*/  LDL.LU.64 R110, [R1+0x77e0] ;  /* 0x0077e000016e7983 */ /* 0x000ea80000300a00 */
[----:B------:R1:W-:Y:S04]  /*23df0*/  STL.64 [R1+0x74c0], R48 ;  /* 0x0074c03001007387 */ /* 0x0003e80000100a00 */
[----:B------:R-:W-:Y:S01]  /*23e00*/  STL.64 [R1+0x74b8], R50 ;  /* 0x0074b83201007387 */ /* 0x000fe20000100a00 */
[----:B-1----:R-:W-:-:S04]  /*23e10*/  IMAD.WIDE R48, R9, 0x4, R46 ;  /* 0x0000000409307825 */ /* 0x002fc800078e022e */
[C---:B------:R-:W-:Y:S01]  /*23e20*/  IMAD.WIDE R46, R9.reuse, 0x4, R44 ;  /* 0x00000004092e7825 */ /* 0x040fe200078e022c */
[----:B------:R-:W-:Y:S03]  /*23e30*/  STL.64 [R1+0x74f0], R48 ;  /* 0x0074f03001007387 */ /* 0x000fe60000100a00 */
[C---:B-----5:R-:W-:Y:S01]  /*23e40*/  IMAD.WIDE R44, R9.reuse, 0x4, R42 ;  /* 0x00000004092c7825 */ /* 0x060fe200078e022a */
[----:B------:R-:W-:Y:S03]  /*23e50*/  STL.64 [R1+0x74e8], R46 ;  /* 0x0074e82e01007387 */ /* 0x000fe60000100a00 */
[C---:B------:R-:W-:Y:S01]  /*23e60*/  IMAD.WIDE R42, R9.reuse, 0x4, R40 ;  /* 0x00000004092a7825 */ /* 0x040fe200078e0228 */
[----:B------:R-:W-:Y:S03]  /*23e70*/  STL.64 [R1+0x74e0], R44 ;  /* 0x0074e02c01007387 */ /* 0x000fe60000100a00 */
[----:B------:R-:W-:-:S02]  /*23e80*/  IMAD.WIDE R40, R9, 0x4, R108 ;  /* 0x0000000409287825 */ /* 0x000fc400078e026c */
[----:B------:R-:W5:Y:S04]  /*23e90*/  LDL.LU.64 R108, [R1+0x77d8] ;  /* 0x0077d800016c7983 */ /* 0x000f680000300a00 */
[----:B------:R1:W-:Y:S02]  /*23ea0*/  STL.64 [R1+0x74d8], R42 ;  /* 0x0074d82a01007387 */ /* 0x0003e40000100a00 */
[C---:B-1----:R-:W-:Y:S02]  /*23eb0*/  IMAD.WIDE R42, R9.reuse, 0x4, R114 ;  /* 0x00000004092a7825 */ /* 0x042fe400078e0272 */
[----:B------:R-:W3:Y:S04]  /*23ec0*/  LDL.LU.64 R114, [R1+0x77d0] ;  /* 0x0077d00001727983 */ /* 0x000ee80000300a00 */
[----:B------:R1:W-:Y:S01]  /*23ed0*/  STL.64 [R1+0x7510], R40 ;  /* 0x0075102801007387 */ /* 0x0003e20000100a00 */
[----:B------:R-:W-:-:S03]  /*23ee0*/  IMAD.WIDE R44, R9, 0x4, R248 ;  /* 0x00000004092c7825 */ /* 0x000fc600078e02f8 */
[----:B------:R4:W-:Y:S01]  /*23ef0*/  STL.64 [R1+0x7508], R42 ;  /* 0x0075082a01007387 */ /* 0x0009e20000100a00 */
[----:B-1----:R-:W-:-:S04]  /*23f00*/  IMAD.WIDE R40, R9, 0x4, R250 ;  /* 0x0000000409287825 */ /* 0x002fc800078e02fa */
[C---:B----4-:R-:W-:Y:S01]  /*23f10*/  IMAD.WIDE R42, R9.reuse, 0x4, R244 ;  /* 0x00000004092a7825 */ /* 0x050fe200078e02f4 */
[----:B------:R1:W-:Y:S04]  /*23f20*/  STL.64 [R1+0x7500], R40 ;  /* 0x0075002801007387 */ /* 0x0003e80000100a00 */
[----:B------:R-:W-:Y:S04]  /*23f30*/  STL.64 [R1+0x74f8], R44 ;  /* 0x0074f82c01007387 */ /* 0x000fe80000100a00 */
[----:B------:R-:W-:Y:S01]  /*23f40*/  STL.64 [R1+0x7530], R42 ;  /* 0x0075302a01007387 */ /* 0x000fe20000100a00 */
[----:B-1----:R-:W-:-:S05]  /*23f50*/  IMAD.WIDE R40, R9, 0x4, R246 ;  /* 0x0000000409287825 */ /* 0x002fca00078e02f6 */
[----:B------:R1:W-:Y:S02]  /*23f60*/  STL.64 [R1+0x7528], R40 ;  /* 0x0075282801007387 */ /* 0x0003e40000100a00 */
[----:B-1----:R-:W-:-:S04]  /*23f70*/  IMAD.WIDE R40, R9, 0x4, R176 ;  /* 0x0000000409287825 */ /* 0x002fc800078e02b0 */
[----:B--2---:R-:W-:-:S04]  /*23f80*/  IMAD.WIDE R42, R9, 0x4, R110 ;  /* 0x00000004092a7825 */ /* 0x004fc800078e026e */
[----:B-----5:R-:W-:-:S05]  /*23f90*/  IMAD.WIDE R44, R9, 0x4, R108 ;  /* 0x00000004092c7825 */ /* 0x020fca00078e026c */
[----:B------:R1:W-:Y:S04]  /*23fa0*/  STL.64 [R1+0x7520], R44 ;  /* 0x0075202c01007387 */ /* 0x0003e80000100a00 */
[----:B------:R2:W-:Y:S04]  /*23fb0*/  STL.64 [R1+0x7518], R42 ;  /* 0x0075182a01007387 */ /* 0x0005e80000100a00 */
[----:B------:R4:W-:Y:S01]  /*23fc0*/  STL.64 [R1+0x7550], R40 ;  /* 0x0075502801007387 */ /* 0x0009e20000100a00 */
[----:B-1----:R-:W-:-:S04]  /*23fd0*/  IMAD.WIDE R44, R9, 0x4, R178 ;  /* 0x00000004092c7825 */ /* 0x002fc800078e02b2 */
[C---:B--2---:R-:W-:Y:S01]  /*23fe0*/  IMAD.WIDE R42, R9.reuse, 0x4, R180 ;  /* 0x00000004092a7825 */ /* 0x044fe200078e02b4 */
[----:B------:R3:W-:Y:S03]  /*23ff0*/  STL.64 [R1+0x7548], R44 ;  /* 0x0075482c01007387 */ /* 0x0007e60000100a00 */
[C---:B----4-:R-:W-:Y:S01]  /*24000*/  IMAD.WIDE R40, R9.reuse, 0x4, R182 ;  /* 0x0000000409287825 */ /* 0x050fe200078e02b6 */
[----:B------:R1:W-:Y:S04]  /*24010*/  STL.64 [R1+0x7540], R42 ;  /* 0x0075402a01007387 */ /* 0x0003e80000100a00 */
[----:B------:R2:W-:Y:S01]  /*24020*/  STL.64 [R1+0x7538], R40 ;  /* 0x0075382801007387 */ /* 0x0005e20000100a00 */
[----:B---3--:R-:W-:-:S04]  /*24030*/  IMAD.WIDE R44, R9, 0x4, R114 ;  /* 0x00000004092c7825 */ /* 0x008fc800078e0272 */
[C---:B-1----:R-:W-:Y:S01]  /*24040*/  IMAD.WIDE R42, R9.reuse, 0x4, R116 ;  /* 0x00000004092a7825 */ /* 0x042fe200078e0274 */
[----:B------:R1:W-:Y:S03]  /*24050*/  STL.64 [R1+0x7570], R44 ;  /* 0x0075702c01007387 */ /* 0x0003e60000100a00 */
[C---:B--2---:R-:W-:Y:S01]  /*24060*/  IMAD.WIDE R40, R9.reuse, 0x4, R118 ;  /* 0x0000000409287825 */ /* 0x044fe200078e0276 */
        /* <DEDUP_REMOVED lines=10> */
[----:B------:R-:W-:Y:S03]  /*24110*/  STL.64 [R1+0x7580], R44 ;  /* 0x0075802c01007387 */ /* 0x000fe60000100a00 */
[C---:B---3--:R-:W-:Y:S01]  /*24120*/  IMAD.WIDE R40, R9.reuse, 0x4, R36 ;  /* 0x0000000409287825 */ /* 0x048fe200078e0224 */
[----:B------:R1:W-:Y:S03]  /*24130*/  STL.64 [R1+0x7578], R42 ;  /* 0x0075782a01007387 */ /* 0x0003e60000100a00 */
[C---:B------:R-:W-:Y:S01]  /*24140*/  IMAD.WIDE R36, R9.reuse, 0x4, R122 ;  /* 0x0000000409247825 */ /* 0x040fe200078e027a */
        /* <DEDUP_REMOVED lines=90> */
[----:B------:R-:W2:Y:S04]  /*246f0*/  LDL.LU.64 R68, [R1+0xfc0] ;  /* 0x000fc00001447983 */ /* 0x000ea80000300a00 */
[----:B------:R3:W-:Y:S04]  /*24700*/  STL.64 [R1+0x7708], R40 ;  /* 0x0077082801007387 */ /* 0x0007e80000100a00 */
[----:B------:R-:W4:Y:S04]  /*24710*/  LDL.LU.64 R66, [R1+0xfb8] ;  /* 0x000fb80001427983 */ /* 0x000f280000300a00 */
[----:B------:R5:W-:Y:S04]  /*24720*/  STL.64 [R1+0x7700], R36 ;  /* 0x0077002401007387 */ /* 0x000be80000100a00 */
[----:B------:R-:W4:Y:S04]  /*24730*/  LDL.LU.64 R64, [R1+0xfb0] ;  /* 0x000fb00001407983 */ /* 0x000f280000300a00 */
        /* <DEDUP_REMOVED lines=10> */
[----:B-1----:R-:W4:Y:S04]  /*247e0*/  LDL.LU.64 R42, [R1+0xf38] ;  /* 0x000f3800012a7983 */ /* 0x002f280000300a00 */
[----:B---3--:R-:W3:Y:S04]  /*247f0*/  LDL.LU.64 R40, [R1+0xf30] ;  /* 0x000f300001287983 */ /* 0x008ee80000300a00 */
[----:B------:R-:W3:Y:S04]  /*24800*/  LDL.LU.64 R244, [R1+0xf28] ;  /* 0x000f280001f47983 */ /* 0x000ee80000300a00 */
[----:B-----5:R-:W5:Y:S04]  /*24810*/  LDL.LU.64 R36, [R1+0xf20] ;  /* 0x000f200001247983 */ /* 0x020f680000300a00 */
[----:B------:R-:W5:Y:S01]  /*24820*/  LDL.LU.64 R246, [R1+0xf18] ;  /* 0x000f180001f67983 */ /* 0x000f620000300a00 */
[----:B------:R-:W-:-:S04]  /*24830*/  IMAD.WIDE R72, R9, 0x4, R230 ;  /* 0x0000000409487825 */ /* 0x000fc800078e02e6 */
        /* <DEDUP_REMOVED lines=8> */
[----:B------:R1:W-:Y:S01]  /*248c0*/  STL.64 [R1+0x7718], R70 ;  /* 0x0077184601007387 */ /* 0x0003e20000100a00 */
[----:B------:R-:W-:-:S04]  /*248d0*/  IMAD.WIDE R10, R9, 0x4, R10 ;  /* 0x00000004090a7825 */ /* 0x000fc800078e020a */
[----:B-1----:R-:W-:-:S04]  /*248e0*/  IMAD.WIDE R72, R9, 0x4, R240 ;  /* 0x0000000409487825 */ /* 0x002fc800078e02f0 */
[C---:B------:R-:W-:Y:S01]  /*248f0*/  IMAD.WIDE R70, R9.reuse, 0x4, R242 ;  /* 0x0000000409467825 */ /* 0x040fe200078e02f2 */
[----:B------:R-:W-:Y:S04]  /*24900*/  STL.64 [R1+0x7750], R72 ;  /* 0x0077504801007387 */ /* 0x000fe80000100a00 */
[----:B------:R1:W-:Y:S04]  /*24910*/  STL.64 [R1+0x7748], R70 ;  /* 0x0077484601007387 */ /* 0x0003e80000100a00 */
[----:B------:R2:W-:Y:S01]  /*24920*/  STL.64 [R1+0x7740], R10 ;  /* 0x0077400a01007387 */ /* 0x0005e20000100a00 */
[----:B-1----:R-:W-:-:S05]  /*24930*/  IMAD.WIDE R70, R9, 0x4, R12 ;  /* 0x0000000409467825 */ /* 0x002fca00078e020c */
[----:B------:R-:W-:Y:S01]  /*24940*/  STL.64 [R1+0x7738], R70 ;  /* 0x0077384601007387 */ /* 0x000fe20000100a00 */
[----:B--2---:R-:W-:-:S04]  /*24950*/  IMAD.WIDE R10, R9, 0x4, R68 ;  /* 0x00000004090a7825 */ /* 0x004fc800078e0244 */
[C---:B----4-:R-:W-:Y:S01]  /*24960*/  IMAD.WIDE R12, R9.reuse, 0x4, R66 ;  /* 0x00000004090c7825 */ /* 0x050fe200078e0242 */
[----:B------:R1:W-:Y:S04]  /*24970*/  STL.64 [R1+0xee0], R10 ;  /* 0x000ee00a01007387 */ /* 0x0003e80000100a00 */
[----:B------:R2:W-:Y:S01]  /*24980*/  STL.64 [R1+0xed8], R12 ;  /* 0x000ed80c01007387 */ /* 0x0005e20000100a00 */
[----:B------:R-:W-:-:S04]  /*24990*/  IMAD.WIDE R64, R9, 0x4, R64 ;  /* 0x0000000409407825 */ /* 0x000fc800078e0240 */
[C---:B-1----:R-:W-:Y:S01]  /*249a0*/  IMAD.WIDE R10, R9.reuse, 0x4, R62 ;  /* 0x00000004090a7825 */ /* 0x042fe200078e023e */
[----:B------:R-:W-:Y:S03]  /*249b0*/  STL.64 [R1+0xed0], R64 ;  /* 0x000ed04001007387 */ /* 0x000fe60000100a00 */
[C---:B--2---:R-:W-:Y:S01]  /*249c0*/  IMAD.WIDE R12, R9.reuse, 0x4, R60 ;  /* 0x00000004090c7825 */ /* 0x044fe200078e023c */
[----:B------:R1:W-:Y:S03]  /*249d0*/  STL.64 [R1+0xec8], R10 ;  /* 0x000ec80a01007387 */ /* 0x0003e60000100a00 */
[C---:B------:R-:W-:Y:S01]  /*249e0*/  IMAD.WIDE R58, R9.reuse, 0x4, R58 ;  /* 0x00000004093a7825 */ /* 0x040fe200078e023a */
[----:B------:R2:W-:Y:S04]  /*249f0*/  STL.64 [R1+0xe60], R12 ;  /* 0x000e600c01007387 */ /* 0x0005e80000100a00 */
[----:B------:R-:W-:Y:S01]  /*24a00*/  STL.64 [R1+0xe58], R58 ;  /* 0x000e583a01007387 */ /* 0x000fe20000100a00 */
[----:B-1----:R-:W-:-:S04]  /*24a10*/  IMAD.WIDE R10, R9, 0x4, R56 ;  /* 0x00000004090a7825 */ /* 0x002fc800078e0238 */
        /* <DEDUP_REMOVED lines=9> */
[----:B------:R2:W-:Y:S03]  /*24ab0*/  STL.64 [R1+0xdd0], R12 ;  /* 0x000dd00c01007387 */ /* 0x0005e60000100a00 */
[C---:B---3--:R-:W-:Y:S01]  /*24ac0*/  IMAD.WIDE R40, R9.reuse, 0x4, R40 ;  /* 0x0000000409287825 */ /* 0x048fe200078e0228 */
[----:B------:R-:W-:Y:S03]  /*24ad0*/  STL.64 [R1+0xdc8], R46 ;  /* 0x000dc82e01007387 */ /* 0x000fe60000100a00 */
[----:B-1----:R-:W-:-:S04]  /*24ae0*/  IMAD.WIDE R10, R9, 0x4, R44 ;  /* 0x00000004090a7825 */ /* 0x002fc800078e022c */
[C---:B--2---:R-:W-:Y:S01]  /*24af0*/  IMAD.WIDE R12, R9.reuse, 0x4, R42 ;  /* 0x00000004090c7825 */ /* 0x044fe200078e022a */
[----:B------:R-:W-:Y:S04]  /*24b00*/  STL.64 [R1+0xd60], R10 ;  /* 0x000d600a01007387 */ /* 0x000fe80000100a00 */
[----:B------:R5:W-:Y:S04]  /*24b10*/  STL.64 [R1+0xd58], R12 ;  /* 0x000d580c01007387 */ /* 0x000be80000100a00 */
[----:B------:R-:W-:Y:S01]  /*24b20*/  STL.64 [R1+0xd50], R40 ;  /* 0x000d502801007387 */ /* 0x000fe20000100a00 */
[----:B-----5:R-:W-:-:S03]  /*24b30*/  IMAD.WIDE R12, R9, 0x4, R36 ;  /* 0x00000004090c7825 */ /* 0x020fc600078e0224 */
[----:B------:R-:W2:Y:S01]  /*24b40*/  LDL.LU.64 R36, [R1+0xf10] ;  /* 0x000f100001247983 */ /* 0x000ea20000300a00 */
[----:B------:R-:W-:-:S05]  /*24b50*/  IMAD.WIDE R10, R9, 0x4, R244 ;  /* 0x00000004090a7825 */ /* 0x000fca00078e02f4 */
[----:B------:R1:W-:Y:S04]  /*24b60*/  STL.64 [R1+0xd48], R10 ;  /* 0x000d480a01007387 */ /* 0x0003e80000100a00 */
[----:B------:R2:W-:Y:S04]  /*24b70*/  STL.64 [R1+0xce0], R12 ;  /* 0x000ce00c01007387 */ /* 0x0005e80000100a00 */
[----:B------:R-:W3:Y:S01]  /*24b80*/  LDL.LU.64 R92, [R1+0xf08] ;  /* 0x000f0800015c7983 */ /* 0x000ee20000300a00 */
[----:B-1----:R-:W-:-:S03]  /*24b90*/  IMAD.WIDE R10, R9, 0x4, R246 ;  /* 0x00000004090a7825 */ /* 0x002fc600078e02f6 */
[----:B------:R-:W4:Y:S04]  /*24ba0*/  LDL.LU.64 R90, [R1+0xf00] ;  /* 0x000f0000015a7983 */ /* 0x000f280000300a00 */
[----:B------:R3:W-:Y:S04]  /*24bb0*/  STL.64 [R1+0xc58], R10 ;  /* 0x000c580a01007387 */ /* 0x0007e80000100a00 */
[----:B------:R-:W5:Y:S04]  /*24bc0*/  LDL.LU.64 R88, [R1+0xef8] ;  /* 0x000ef80001587983 */ /* 0x000f680000300a00 */
        /* <DEDUP_REMOVED lines=8> */
[----:B------:R-:W5:Y:S04]  /*24c50*/  LDL.64 R70, [R1+0x450] ;  /* 0x0004500001467983 */ /* 0x000f680000100a00 */
        /* <DEDUP_REMOVED lines=16> */
[----:B------:R-:W5:Y:S01]  /*24d60*/  LDL.LU.64 R246, [R1+0xe68] ;  /* 0x000e680001f67983 */ /* 0x000f620000300a00 */
[----:B--2---:R-:W-:-:S03]  /*24d70*/  IMAD.WIDE R12, R9, 0x4, R36 ;  /* 0x00000004090c7825 */ /* 0x004fc600078e0224 */
[----:B------:R-:W2:Y:S04]  /*24d80*/  LDL.LU.64 R36, [R1+0xe40] ;  /* 0x000e400001247983 */ /* 0x000ea80000300a00 */
[----:B------:R4:W-:Y:S01]  /*24d90*/  STL.64 [R1+0xc50], R12 ;  /* 0x000c500c01007387 */ /* 0x0009e20000100a00 */
[----:B---3--:R-:W-:-:S04]  /*24da0*/  IMAD.WIDE R10, R9, 0x4, R92 ;  /* 0x00000004090a7825 */ /* 0x008fc800078e025c */
[C---:B----4-:R-:W-:Y:S01]  /*24db0*/  IMAD.WIDE R12, R9.reuse, 0x4, R90 ;  /* 0x00000004090c7825 */ /* 0x050fe200078e025a */
[----:B------:R1:W-:Y:S04]  /*24dc0*/  STL.64 [R1+0xc48], R10 ;  /* 0x000c480a01007387 */ /* 0x0003e80000100a00 */
[----:B------:R3:W-:Y:S01]  /*24dd0*/  STL.64 [R1+0xc40], R12 ;  /* 0x000c400c01007387 */ /* 0x0007e20000100a00 */
[----:B-----5:R-:W-:-:S04]  /*24de0*/  IMAD.WIDE R88, R9, 0x4, R88 ;  /* 0x0000000409587825 */ /* 0x020fc800078e0258 */
[C---:B-1----:R-:W-:Y:S01]  /*24df0*/  IMAD.WIDE R10, R9.reuse, 0x4, R86 ;  /* 0x00000004090a7825 */ /* 0x042fe200078e0256 */
[----:B------:R-:W-:Y:S03]  /*24e00*/  STL.64 [R1+0xc38], R88 ;  /* 0x000c385801007387 */ /* 0x000fe60000100a00 */
[C---:B---3--:R-:W-:Y:S01]  /*24e10*/  IMAD.WIDE R12, R9.reuse, 0x4, R84 ;  /* 0x00000004090c7825 */ /* 0x048fe200078e0254 */
[----:B------:R1:W-:Y:S03]  /*24e20*/  STL.64 [R1+0xc30], R10 ;  /* 0x000c300a01007387 */ /* 0x0003e60000100a00 */
[C---:B------:R-:W-:Y:S01]  /*24e30*/  IMAD.WIDE R82, R9.reuse, 0x4, R82 ;  /* 0x0000000409527825 */ /* 0x040fe200078e0252 */
[----:B------:R3:W-:Y:S04]  /*24e40*/  STL.64 [R1+0xc28], R12 ;  /* 0x000c280c01007387 */ /* 0x0007e80000100a00 */
[----:B------:R-:W-:Y:S01]  /*24e50*/  STL.64 [R1+0xc20], R82 ;  /* 0x000c205201007387 */ /* 0x000fe20000100a00 */
[----:B-1----:R-:W-:-:S04]  /*24e60*/  IMAD.WIDE R10, R9, 0x4, R80 ;  /* 0x00000004090a7825 */ /* 0x002fc800078e0250 */
        /* <DEDUP_REMOVED lines=9> */
[----:B------:R3:W-:Y:S03]  /*24f00*/  STL.64 [R1+0xbf8], R12 ;  /* 0x000bf80c01007387 */ /* 0x0007e60000100a00 */
[C---:B------:R-:W-:Y:S01]  /*24f10*/  IMAD.WIDE R64, R9.reuse, 0x4, R64 ;  /* 0x0000000409407825 */ /* 0x040fe200078e0240 */
[----:B------:R-:W-:Y:S03]  /*24f20*/  STL.64 [R1+0xbf0], R70 ;  /* 0x000bf04601007387 */ /* 0x000fe60000100a00 */
[----:B-1----:R-:W-:-:S04]  /*24f30*/  IMAD.WIDE R10, R9, 0x4, R68 ;  /* 0x00000004090a7825 */ /* 0x002fc800078e0244 */
[C---:B---3--:R-:W-:Y:S01]  /*24f40*/  IMAD.WIDE R12, R9.reuse, 0x4, R66 ;  /* 0x00000004090c7825 */ /* 0x048fe200078e0242 */
[----:B------:R1:W-:Y:S04]  /*24f50*/  STL.64 [R1+0xbe8], R10 ;  /* 0x000be80a01007387 */ /* 0x0003e80000100a00 */
[----:B------:R3:W-:Y:S01]  /*24f60*/  STL.64 [R1+0xbe0], R12 ;  /* 0x000be00c01007387 */ /* 0x0007e20000100a00 */
[----:B------:R-:W-:-:S03]  /*24f70*/  IMAD.WIDE R58, R9, 0x4, R58 ;  /* 0x00000004093a7825 */ /* 0x000fc600078e023a */
[----:B------:R-:W-:Y:S01]  /*24f80*/  STL.64 [R1+0xb58], R64 ;  /* 0x000b584001007387 */ /* 0x000fe20000100a00 */
        /* <DEDUP_REMOVED lines=20> */
[----:B------:R-:W-:Y:S04]  /*250d0*/  STL.64 [R1+0xb08], R10 ;  /* 0x000b080a01007387 */ /* 0x000fe80000100a00 */
[----:B------:R1:W-:Y:S04]  /*250e0*/  STL.64 [R1+0xb00], R12 ;  /* 0x000b000c01007387 */ /* 0x0003e80000100a00 */
[----:B------:R-:W-:Y:S01]  /*250f0*/  STL.64 [R1+0xaf8], R40 ;  /* 0x000af82801007387 */ /* 0x000fe20000100a00 */
[----:B-1----:R-:W-:-:S03]  /*25100*/  IMAD.WIDE R12, R9, 0x4, R246 ;  /* 0x00000004090c7825 */ /* 0x002fc600078e02f6 */
[----:B------:R-:W3:Y:S01]  /*25110*/  LDL.LU.64 R246, [R1+0xe38] ;  /* 0x000e380001f67983 */ /* 0x000ee20000300a00 */
[----:B------:R-:W-:-:S05]  /*25120*/  IMAD.WIDE R10, R9, 0x4, R244 ;  /* 0x00000004090a7825 */ /* 0x000fca00078e02f4 */
[----:B------:R2:W-:Y:S04]  /*25130*/  STL.64 [R1+0xaf0], R10 ;  /* 0x000af00a01007387 */ /* 0x0005e80000100a00 */
[----:B------:R3:W-:Y:S04]  /*25140*/  STL.64 [R1+0xae8], R12 ;  /* 0x000ae80c01007387 */ /* 0x0007e80000100a00 */
[----:B------:R-:W4:Y:S04]  /*25150*/  LDL.LU.64 R92, [R1+0xe30] ;  /* 0x000e3000015c7983 */ /* 0x000f280000300a00 */
[----:B------:R-:W5:Y:S01]  /*25160*/  LDL.LU.64 R90, [R1+0xe28] ;  /* 0x000e2800015a7983 */ /* 0x000f620000300a00 */
[----:B--2---:R-:W-:-:S05]  /*25170*/  IMAD.WIDE R10, R9, 0x4, R36 ;  /* 0x00000004090a7825 */ /* 0x004fca00078e0224 */
[----:B------:R4:W-:Y:S04]  /*25180*/  STL.64 [R1+0xae0], R10 ;  /* 0x000ae00a01007387 */ /* 0x0009e80000100a00 */
[----:B------:R-:W2:Y:S04]  /*25190*/  LDL.LU.64 R88, [R1+0xe20] ;  /* 0x000e200001587983 */ /* 0x000ea80000300a00 */
        /* <DEDUP_REMOVED lines=25> */
[----:B------:R-:W2:Y:S01]  /*25330*/  LDL.LU.64 R36, [R1+0x3d0] ;  /* 0x0003d00001247983 */ /* 0x000ea20000300a00 */
[----:B---3--:R-:W-:-:S03]  /*25340*/  IMAD.WIDE R12, R9, 0x4, R246 ;  /* 0x00000004090c7825 */ /* 0x008fc600078e02f6 */
[----:B------:R-:W3:Y:S04]  /*25350*/  LDL.LU.64 R246, [R1+0x3c8] ;  /* 0x0003c80001f67983 */ /* 0x000ee80000300a00 */
[----:B------:R5:W-:Y:S01]  /*25360*/  STL.64 [R1+0xab8], R12 ;  /* 0x000ab80c01007387 */ /* 0x000be20000100a00 */
[----:B----4-:R-:W-:-:S04]  /*25370*/  IMAD.WIDE R10, R9, 0x4, R92 ;  /* 0x00000004090a7825 */ /* 0x010fc800078e025c */
[C---:B-----5:R-:W-:Y:S01]  /*25380*/  IMAD.WIDE R12, R9.reuse, 0x4, R90 ;  /* 0x00000004090c7825 */ /* 0x060fe200078e025a */
[----:B------:R1:W-:Y:S04]  /*25390*/  STL.64 [R1+0xab0], R10 ;  /* 0x000ab00a01007387 */ /* 0x0003e80000100a00 */
[----:B------:R4:W-:Y:S01]  /*253a0*/  STL.64 [R1+0xaa8], R12 ;  /* 0x000aa80c01007387 */ /* 0x0009e20000100a00 */
[----:B--2---:R-:W-:-:S04]  /*253b0*/  IMAD.WIDE R88, R9, 0x4, R88 ;  /* 0x0000000409587825 */ /* 0x004fc800078e0258 */
[C---:B-1----:R-:W-:Y:S01]  /*253c0*/  IMAD.WIDE R10, R9.reuse, 0x4, R86 ;  /* 0x00000004090a7825 */ /* 0x042fe200078e0256 */
[----:B------:R-:W-:Y:S03]  /*253d0*/  STL.64 [R1+0xaa0], R88 ;  /* 0x000aa05801007387 */ /* 0x000fe60000100a00 */
[C---:B----4-:R-:W-:Y:S01]  /*253e0*/  IMAD.WIDE R12, R9.reuse, 0x4, R84 ;  /* 0x00000004090c7825 */ /* 0x050fe200078e0254 */
        /* <DEDUP_REMOVED lines=15> */
[C---:B------:R-:W-:Y:S01]  /*254e0*/  IMAD.WIDE R64, R9.reuse, 0x4, R64 ;  /* 0x0000000409407825 */ /* 0x040fe200078e0240 */
[----:B------:R-:W-:Y:S03]  /*254f0*/  STL.64 [R1+0xa18], R70 ;  /* 0x000a184601007387 */ /* 0x000fe60000100a00 */
[----:B-1----:R-:W-:-:S04]  /*25500*/  IMAD.WIDE R10, R9, 0x4, R68 ;  /* 0x00000004090a7825 */ /* 0x002fc800078e0244 */
[C---:B--2---:R-:W-:Y:S01]  /*25510*/  IMAD.WIDE R12, R9.reuse, 0x4, R66 ;  /* 0x00000004090c7825 */ /* 0x044fe200078e0242 */
[----:B------:R1:W-:Y:S04]  /*25520*/  STL.64 [R1+0xa10], R10 ;  /* 0x000a100a01007387 */ /* 0x0003e80000100a00 */
[----:B------:R2:W-:Y:S01]  /*25530*/  STL.64 [R1+0xa08], R12 ;  /* 0x000a080c01007387 */ /* 0x0005e20000100a00 */
[----:B------:R-:W-:-:S03]  /*25540*/  IMAD.WIDE R58, R9, 0x4, R58 ;  /* 0x00000004093a7825 */ /* 0x000fc600078e023a */
[----:B------:R-:W-:Y:S01]  /*25550*/  STL.64 [R1+0xa00], R64 ;  /* 0x000a004001007387 */ /* 0x000fe20000100a00 */
        /* <DEDUP_REMOVED lines=20> */
[----:B------:R-:W-:Y:S04]  /*256a0*/  STL.64 [R1+0x900], R10 ;  /* 0x0009000a01007387 */ /* 0x000fe80000100a00 */
[----:B------:R1:W-:Y:S04]  /*256b0*/  STL.64 [R1+0x8f8], R12 ;  /* 0x0008f80c01007387 */ /* 0x0003e80000100a00 */
[----:B------:R-:W-:Y:S01]  /*256c0*/  STL.64 [R1+0x8f0], R40 ;  /* 0x0008f02801007387 */ /* 0x000fe20000100a00 */
[----:B-1----:R-:W-:-:S03]  /*256d0*/  IMAD.WIDE R12, R9, 0x4, R36 ;  /* 0x00000004090c7825 */ /* 0x002fc600078e0224 */
[----:B------:R-:W2:Y:S01]  /*256e0*/  LDL.LU.64 R36, [R1+0x3c0] ;  /* 0x0003c00001247983 */ /* 0x000ea20000300a00 */
[----:B------:R-:W-:-:S05]  /*256f0*/  IMAD.WIDE R10, R9, 0x4, R244 ;  /* 0x00000004090a7825 */ /* 0x000fca00078e02f4 */
[----:B------:R3:W-:Y:S04]  /*25700*/  STL.64 [R1+0x8e8], R10 ;  /* 0x0008e80a01007387 */ /* 0x0007e80000100a00 */
[----:B------:R2:W-:Y:S04]  /*25710*/  STL.64 [R1+0x8e0], R12 ;  /* 0x0008e00c01007387 */ /* 0x0005e80000100a00 */
[----:B------:R-:W4:Y:S04]  /*25720*/  LDL.LU.64 R92, [R1+0x3b8] ;  /* 0x0003b800015c7983 */ /* 0x000f280000300a00 */
[----:B------:R-:W5:Y:S01]  /*25730*/  LDL.LU.64 R90, [R1+0x3b0] ;  /* 0x0003b000015a7983 */ /* 0x000f620000300a00 */
[----:B---3--:R-:W-:-:S05]  /*25740*/  IMAD.WIDE R10, R9, 0x4, R246 ;  /* 0x00000004090a7825 */ /* 0x008fca00078e02f6 */
[----:B------:R4:W-:Y:S04]  /*25750*/  STL.64 [R1+0x8c8], R10 ;  /* 0x0008c80a01007387 */ /* 0x0009e80000100a00 */
[----:B------:R-:W3:Y:S04]  /*25760*/  LDL.LU.64 R88, [R1+0x3a8] ;  /* 0x0003a80001587983 */ /* 0x000ee80000300a00 */
        /* <DEDUP_REMOVED lines=25> */
[----:B------:R-:W3:Y:S01]  /*25900*/  LDL.LU.64 R246, [R1+0x1000] ;  /* 0x0010000001f67983 */ /* 0x000ee20000300a00 */
[----:B--2---:R-:W-:-:S03]  /*25910*/  IMAD.WIDE R12, R9, 0x4, R36 ;  /* 0x00000004090c7825 */ /* 0x004fc600078e0224 */
[----:B------:R-:W2:Y:S04]  /*25920*/  LDL.LU.64 R36, [R1+0x1008] ;  /* 0x0010080001247983 */ /* 0x000ea80000300a00 */
[----:B------:R5:W-:Y:S01]  /*25930*/  STL.64 [R1+0x8c0], R12 ;  /* 0x0008c00c01007387 */ /* 0x000be20000100a00 */
[----:B----4-:R-:W-:-:S04]  /*25940*/  IMAD.WIDE R10, R9, 0x4, R92 ;  /* 0x00000004090a7825 */ /* 0x010fc800078e025c */
[C---:B-----5:R-:W-:Y:S01]  /*25950*/  IMAD.WIDE R12, R9.reuse, 0x4, R90 ;  /* 0x00000004090c7825 */ /* 0x060fe200078e025a */
[----:B------:R1:W-:Y:S04]  /*25960*/  STL.64 [R1+0x818], R10 ;  /* 0x0008180a01007387 */ /* 0x0003e80000100a00 */
[----:B------:R4:W-:Y:S01]  /*25970*/  STL.64 [R1+0x810], R12 ;  /* 0x0008100c01007387 */ /* 0x0009e20000100a00 */
[----:B---3--:R-:W-:-:S04]  /*25980*/  IMAD.WIDE R88, R9, 0x4, R88 ;  /* 0x0000000409587825 */ /* 0x008fc800078e0258 */
        /* <DEDUP_REMOVED lines=4145> */
[----:B------:R-:W-:Y:S04]  /*35ca0*/  STL.64 [R1+0x6c40], R12 ;  /* 0x006c400c01007387 */ /* 0x000fe80000100a00 */
        /* <DEDUP_REMOVED lines=92> */
[----:B------:R1:W-:Y:S01]  /*36270*/  STL.64 [R1+0x6d88], R10 ;  /* 0x006d880a01007387 */ /* 0x0003e20000100a00 */
[----:B---3--:R-:W-:-:S04]  /*36280*/  IMAD.WIDE R12, R9, 0x4, R246 ;  /* 0x00000004090c7825 */ /* 0x008fc800078e02f6 */
[C---:B-1----:R-:W-:Y:S02]  /*36290*/  IMAD.WIDE R10, R9.reuse, 0x4, R2 ;  /* 0x00000004090a7825 */ /* 0x042fe400078e0202 */
[----:B------:R-:W3:Y:S04]  /*362a0*/  LDL.LU.64 R2, [R1+0x77c8] ;  /* 0x0077c80001027983 */ /* 0x000ee80000300a00 */
[----:B------:R1:W-:Y:S02]  /*362b0*/  STL.64 [R1+0x6d80], R12 ;  /* 0x006d800c01007387 */ /* 0x0003e40000100a00 */
[C---:B-1----:R-:W-:Y:S02]  /*362c0*/  IMAD.WIDE R12, R9.reuse, 0x4, R6 ;  /* 0x00000004090c7825 */ /* 0x042fe400078e0206 */
[----:B------:R-:W4:Y:S04]  /*362d0*/  LDL.LU R7, [R1+0x77c0] ;  /* 0x0077c00001077983 */ /* 0x000f280000300800 */
[----:B------:R1:W-:Y:S02]  /*362e0*/  STL.64 [R1+0x6d78], R10 ;  /* 0x006d780a01007387 */ /* 0x0003e40000100a00 */
[----:B-1----:R-:W-:-:S02]  /*362f0*/  IMAD.WIDE R10, R9, 0x4, R112 ;  /* 0x00000004090a7825 */ /* 0x002fc400078e0270 */
[----:B------:R-:W5:Y:S04]  /*36300*/  LDL.LU.64 R112, [R1+0x77b8] ;  /* 0x0077b80001707983 */ /* 0x000f680000300a00 */
[----:B------:R1:W-:Y:S02]  /*36310*/  STL.64 [R1+0x6d70], R12 ;  /* 0x006d700c01007387 */ /* 0x0003e40000100a00 */
[C---:B-1----:R-:W-:Y:S02]  /*36320*/  IMAD.WIDE R12, R9.reuse, 0x4, R106 ;  /* 0x00000004090c7825 */ /* 0x042fe400078e026a */
[----:B------:R-:W3:Y:S04]  /*36330*/  LDL.LU.64 R106, [R1+0x77b0] ;  /* 0x0077b000016a7983 */ /* 0x000ee80000300a00 */
[----:B------:R1:W-:Y:S02]  /*36340*/  STL.64 [R1+0x6d68], R10 ;  /* 0x006d680a01007387 */ /* 0x0003e40000100a00 */
[----:B-1----:R-:W-:-:S02]  /*36350*/  IMAD.WIDE R10, R9, 0x4, R104 ;  /* 0x00000004090a7825 */ /* 0x002fc400078e0268 */
[----:B------:R-:W3:Y:S04]  /*36360*/  LDL.LU.64 R104, [R1+0x77a8] ;  /* 0x0077a80001687983 */ /* 0x000ee80000300a00 */
[----:B------:R1:W-:Y:S04]  /*36370*/  STL.64 [R1+0x6d60], R12 ;  /* 0x006d600c01007387 */ /* 0x0003e80000100a00 */
[----:B------:R-:W3:Y:S04]  /*36380*/  LDL.LU R252, [R1+0x3e88] ;  /* 0x003e880001fc7983 */ /* 0x000ee80000300800 */
[----:B------:R-:W4:Y:S04]  /*36390*/  LDL.LU R6, [R1+0x3e8c] ;  /* 0x003e8c0001067983 */ /* 0x000f280000300800 */
[----:B------:R1:W-:Y:S02]  /*363a0*/  STL.64 [R1+0x6d58], R10 ;  /* 0x006d580a01007387 */ /* 0x0003e40000100a00 */
[----:B-1----:R-:W-:-:S02]  /*363b0*/  IMAD.WIDE R12, R9, 0x4, R38 ;  /* 0x00000004090c7825 */ /* 0x002fc400078e0226 */
[----:B------:R-:W4:Y:S04]  /*363c0*/  LDL.LU.64 R38, [R1+0x77a0] ;  /* 0x0077a00001267983 */ /* 0x000f280000300a00 */
[----:B------:R1:W-:Y:S01]  /*363d0*/  STL.64 [R1+0x6e10], R12 ;  /* 0x006e100c01007387 */ /* 0x0003e20000100a00 */
[----:B------:R-:W-:-:S05]  /*363e0*/  IMAD.WIDE R10, R9, 0x4, R16 ;  /* 0x00000004090a7825 */ /* 0x000fca00078e0210 */
[----:B------:R1:W-:Y:S02]  /*363f0*/  STL.64 [R1+0x6e08], R10 ;  /* 0x006e080a01007387 */ /* 0x0003e40000100a00 */
[----:B-1----:R-:W-:-:S05]  /*36400*/  IMAD.WIDE R12, R9, 0x4, R18 ;  /* 0x00000004090c7825 */ /* 0x002fca00078e0212 */
        /* <DEDUP_REMOVED lines=11> */
[----:B-1----:R-:W-:-:S04]  /*364c0*/  IMAD.WIDE R12, R9, 0x4, R30 ;  /* 0x00000004090c7825 */ /* 0x002fc800078e021e */
[C---:B------:R-:W-:Y:S01]  /*364d0*/  IMAD.WIDE R16, R9.reuse, 0x4, R34 ;  /* 0x0000000409107825 */ /* 0x040fe200078e0222 */
[----:B------:R-:W-:Y:S03]  /*364e0*/  STL.64 [R1+0x6dd0], R12 ;  /* 0x006dd00c01007387 */ /* 0x000fe60000100a00 */
[----:B------:R-:W-:-:S05]  /*364f0*/  IMAD.WIDE R10, R9, 0x4, R32 ;  /* 0x00000004090a7825 */ /* 0x000fca00078e0220 */
[----:B------:R1:W-:Y:S04]  /*36500*/  STL.64 [R1+0x6dc8], R10 ;  /* 0x006dc80a01007387 */ /* 0x0003e80000100a00 */
[----:B------:R2:W-:Y:S01]  /*36510*/  STL.64 [R1+0x6dc0], R16 ;  /* 0x006dc01001007387 */ /* 0x0005e20000100a00 */
[----:B-1----:R-:W-:-:S04]  /*36520*/  IMAD.WIDE R10, R9, 0x4, R14 ;  /* 0x00000004090a7825 */ /* 0x002fc800078e020e */
[----:B--2---:R-:W-:-:S05]  /*36530*/  IMAD.WIDE R12, R9, 0x4, R36 ;  /* 0x00000004090c7825 */ /* 0x004fca00078e0224 */
[----:B------:R1:W-:Y:S04]  /*36540*/  STL.64 [R1+0x14a0], R12 ;  /* 0x0014a00c01007387 */ /* 0x0003e80000100a00 */
[----:B------:R-:W-:Y:S04]  /*36550*/  STL.64 [R1+0x6db8], R10 ;  /* 0x006db80a01007387 */ /* 0x000fe80000100a00 */
[----:B------:R-:W2:Y:S04]  /*36560*/  LDL.LU R63, [R1+0x3e90] ;  /* 0x003e9000013f7983 */ /* 0x000ea80000300800 */
[----:B------:R-:W5:Y:S04]  /*36570*/  LDL.LU R60, [R1+0x3e94] ;  /* 0x003e9400013c7983 */ /* 0x000f680000300800 */
        /* <DEDUP_REMOVED lines=22> */
[----:B------:R-:W5:Y:S01]  /*366e0*/  LDL.LU R245, [R1+0x3f10] ;  /* 0x003f100001f57983 */ /* 0x000f620000300800 */
[----:B---3--:R-:W-:-:S03]  /*366f0*/  IMAD R9, R252, UR4, RZ ;  /* 0x00000004fc097c24 */ /* 0x008fc6000f8e02ff */
[----:B------:R-:W3:Y:S04]  /*36700*/  LDL.LU R246, [R1+0x3f14] ;  /* 0x003f140001f67983 */ /* 0x000ee80000300800 */
[----:B------:R-:W3:Y:S04]  /*36710*/  LDL.LU R247, [R1+0x3f18] ;  /* 0x003f180001f77983 */ /* 0x000ee80000300800 */
[----:B------:R-:W3:Y:S04]  /*36720*/  LDL.LU R36, [R1+0x3f1c] ;  /* 0x003f1c0001247983 */ /* 0x000ee80000300800 */
[----:B------:R-:W3:Y:S04]  /*36730*/  LDL.LU R37, [R1+0x3f20] ;  /* 0x003f200001257983 */ /* 0x000ee80000300800 */
[----:B------:R-:W3:Y:S01]  /*36740*/  LDL.LU R252, [R1+0x3f24] ;  /* 0x003f240001fc7983 */ /* 0x000ee20000300800 */
[----:B----4-:R-:W-:-:S03]  /*36750*/  IMAD R226, R6, UR28, RZ ;  /* 0x0000001c06e27c24 */ /* 0x010fc6000f8e02ff */
[----:B------:R-:W4:Y:S01]  /*36760*/  LDL.LU R6, [R1+0x3f28] ;  /* 0x003f280001067983 */ /* 0x000f220000300800 */
[----:B--2---:R-:W-:-:S03]  /*36770*/  IMAD R210, R63, UR27, RZ ;  /* 0x0000001b3fd27c24 */ /* 0x004fc6000f8e02ff */
[----:B------:R-:W2:Y:S01]  /*36780*/  LDL.LU R63, [R1+0x3f2c] ;  /* 0x003f2c00013f7983 */ /* 0x000ea20000300800 */
[----:B-----5:R-:W-:-:S03]  /*36790*/  IMAD R194, R60, UR26, RZ ;  /* 0x0000001a3cc27c24 */ /* 0x020fc6000f8e02ff */
[----:B------:R-:W5:Y:S01]  /*367a0*/  LDL.LU R60, [R1+0x3f30] ;  /* 0x003f3000013c7983 */ /* 0x000f620000300800 */
[----:B------:R-:W-:-:S03]  /*367b0*/  IMAD R178, R61, UR25, RZ ;  /* 0x000000193db27c24 */ /* 0x000fc6000f8e02ff */
        /* <DEDUP_REMOVED lines=39> */
[----:B------:R-:W-:Y:S02]  /*36a30*/  IMAD R236, R41, UR33, RZ ;  /* 0x0000002129ec7c24 */ /* 0x000fe4000f8e02ff */
[----:B------:R-:W-:Y:S02]  /*36a40*/  IMAD R220, R244, UR30, RZ ;  /* 0x0000001ef4dc7c24 */ /* 0x000fe4000f8e02ff */
[----:B---3--:R-:W-:Y:S02]  /*36a50*/  IMAD R124, R252, UR40, RZ ;  /* 0x00000028fc7c7c24 */ /* 0x008fe4000f8e02ff */
[----:B------:R-:W3:Y:S04]  /*36a60*/  LDL.LU R252, [R1+0x3fa4] ;  /* 0x003fa40001fc7983 */ /* 0x000ee80000300800 */
[----:B------:R-:W3:Y:S04]  /*36a70*/  LDL.LU R41, [R1+0x3fa8] ;  /* 0x003fa80001297983 */ /* 0x000ee80000300800 */
[----:B------:R-:W3:Y:S01]  /*36a80*/  LDL.LU R244, [R1+0x3fac] ;  /* 0x003fac0001f47983 */ /* 0x000ee20000300800 */
[----:B------:R-:W-:-:S03]  /*36a90*/  IMAD R204, R245, UR31, RZ ;  /* 0x0000001ff5cc7c24 */ /* 0x000fc6000f8e02ff */
        /* <DEDUP_REMOVED lines=9> */
[----:B----4-:R-:W-:-:S03]  /*36b30*/  IMAD R234, R6, UR41, RZ ;  /* 0x0000002906ea7c24 */ /* 0x010fc6000f8e02ff */
[----:B------:R-:W4:Y:S01]  /*36b40*/  LDL.LU R6, [R1+0x3fc4] ;  /* 0x003fc40001067983 */ /* 0x000f220000300800 */
[----:B------:R-:W-:-:S04]  /*36b50*/  IMAD.WIDE R16, R9, 0x4, R38 ;  /* 0x0000000409107825 */ /* 0x000fc800078e0226 */
[C---:B------:R-:W-:Y:S01]  /*36b60*/  IMAD.WIDE R14, R9.reuse, 0x4, R104 ;  /* 0x00000004090e7825 */ /* 0x040fe200078e0268 */
[----:B------:R1:W-:Y:S03]  /*36b70*/  STL.64 [R1+0x430], R16 ;  /* 0x0004301001007387 */ /* 0x0003e60000100a00 */
[C---:B-1----:R-:W-:Y:S01]  /*36b80*/  IMAD.WIDE R12, R9.reuse, 0x4, R106 ;  /* 0x00000004090c7825 */ /* 0x042fe200078e026a */
[----:B------:R1:W-:Y:S04]  /*36b90*/  STL.64 [R1+0x428], R14 ;  /* 0x0004280e01007387 */ /* 0x0003e80000100a00 */
[----:B------:R1:W-:Y:S01]  /*36ba0*/  STL.64 [R1+0x420], R12 ;  /* 0x0004200c01007387 */ /* 0x0003e20000100a00 */
[----:B------:R-:W-:-:S04]  /*36bb0*/  IMAD.WIDE R16, R9, 0x4, R112 ;  /* 0x0000000409107825 */ /* 0x000fc800078e0270 */
[--C-:B-1----:R-:W-:Y:S01]  /*36bc0*/  IMAD.WIDE R14, R240, 0x4, R38.reuse ;  /* 0x00000004f00e7825 */ /* 0x102fe200078e0226 */
[----:B------:R1:W-:Y:S03]  /*36bd0*/  STL.64 [R1+0x418], R16 ;  /* 0x0004181001007387 */ /* 0x0003e60000100a00 */
[--C-:B------:R-:W-:Y:S01]  /*36be0*/  IMAD.WIDE R12, R238, 0x4, R38.reuse ;  /* 0x00000004ee0c7825 */ /* 0x100fe200078e0226 */
[----:B------:R1:W-:Y:S04]  /*36bf0*/  STL.64 [R1+0x3d8], R14 ;  /* 0x0003d80e01007387 */ /* 0x0003e80000100a00 */
[----:B------:R2:W-:Y:S01]  /*36c00*/  STL.64 [R1+0x398], R12 ;  /* 0x0003980c01007387 */ /* 0x0005e20000100a00 */
[----:B-1----:R-:W-:-:S04]  /*36c10*/  IMAD.WIDE R16, R236, 0x4, R38 ;  /* 0x00000004ec107825 */ /* 0x002fc800078e0226 */
[----:B------:R-:W-:Y:S01]  /*36c20*/  IMAD.WIDE R14, R234, 0x4, R38 ;  /* 0x00000004ea0e7825 */ /* 0x000fe200078e0226 */
[----:B------:R-:W-:Y:S04]  /*36c30*/  STL.64 [R1+0x358], R16 ;  /* 0x0003581001007387 */ /* 0x000fe80000100a00 */
[----:B------:R-:W-:Y:S01]  /*36c40*/  STL.64 [R1+0x318], R14 ;  /* 0x0003180e01007387 */ /* 0x000fe20000100a00 */
[----:B--2---:R-:W-:Y:S02]  /*36c50*/  IMAD R218, R63, UR42, RZ ;  /* 0x0000002a3fda7c24 */ /* 0x004fe4000f8e02ff */
[----:B-----5:R-:W-:-:S04]  /*36c60*/  IMAD R232, R54, UR49, RZ ;  /* 0x0000003136e87c24 */ /* 0x020fc8000f8e02ff */
[----:B------:R-:W-:-:S05]  /*36c70*/  IMAD.WIDE R12, R232, 0x4, R38 ;  /* 0x00000004e80c7825 */ /* 0x000fca00078e0226 */
[----:B------:R1:W-:Y:S01]  /*36c80*/  STL.64 [R1+0x2d8], R12 ;  /* 0x0002d80c01007387 */ /* 0x0003e20000100a00 */
[----:B------:R-:W-:Y:S02]  /*36c90*/  IMAD R216, R55, UR50, RZ ;  /* 0x0000003237d87c24 */ /* 0x000fe4000f8e02ff */
[----:B-1----:R-:W-:-:S04]  /*36ca0*/  IMAD.WIDE R12, R226, 0x4, R38 ;  /* 0x00000004e20c7825 */ /* 0x002fc800078e0226 */
[----:B------:R-:W-:-:S04]  /*36cb0*/  IMAD R230, R46, UR57, RZ ;  /* 0x000000392ee67c24 */ /* 0x000fc8000f8e02ff */
[----:B------:R-:W-:-:S05]  /*36cc0*/  IMAD.WIDE R16, R230, 0x4, R38 ;  /* 0x00000004e6107825 */ /* 0x000fca00078e0226 */
[----:B------:R1:W-:Y:S01]  /*36cd0*/  STL.64 [R1+0x298], R16 ;  /* 0x0002981001007387 */ /* 0x0003e20000100a00 */
[----:B------:R-:W-:Y:S02]  /*36ce0*/  IMAD R214, R47, UR58, RZ ;  /* 0x0000003a2fd67c24 */ /* 0x000fe4000f8e02ff */
[----:B-1----:R-:W-:-:S04]  /*36cf0*/  IMAD.WIDE R16, R224, 0x4, R38 ;  /* 0x00000004e0107825 */ /* 0x002fc800078e0226 */
[----:B------:R-:W-:Y:S02]  /*36d00*/  IMAD R202, R60, UR43, RZ ;  /* 0x0000002b3cca7c24 */ /* 0x000fe4000f8e02ff */
[----:B------:R-:W-:Y:S02]  /*36d10*/  IMAD R200, R52, UR51, RZ ;  /* 0x0000003334c87c24 */ /* 0x000fe4000f8e02ff */
[----:B------:R-:W-:Y:S02]  /*36d20*/  IMAD R198, R44, UR59, RZ ;  /* 0x0000003b2cc67c24 */ /* 0x000fe4000f8e02ff */
[----:B---3--:R-:W-:-:S04]  /*36d30*/  IMAD R228, R41, UR65, RZ ;  /* 0x0000004129e47c24 */ /* 0x008fc8000f8e02ff */
[----:B------:R-:W-:-:S05]  /*36d40*/  IMAD.WIDE R14, R228, 0x4, R38 ;  /* 0x00000004e40e7825 */ /* 0x000fca00078e0226 */
[----:B------:R1:W-:Y:S04]  /*36d50*/  STL.64 [R1+0x258], R14 ;  /* 0x0002580e01007387 */ /* 0x0003e80000100a00 */
[----:B------:R2:W-:Y:S01]  /*36d60*/  STL.64 [R1+0x410], R12 ;  /* 0x0004100c01007387 */ /* 0x0005e20000100a00 */
[----:B------:R-:W-:-:S03]  /*36d70*/  IMAD R212, R244, UR66, RZ ;  /* 0x00000042f4d47c24 */ /* 0x000fc6000f8e02ff */
[----:B------:R3:W-:Y:S01]  /*36d80*/  STL.64 [R1+0x3d0], R16 ;  /* 0x0003d01001007387 */ /* 0x0007e20000100a00 */
[----:B-1----:R-:W-:-:S04]  /*36d90*/  IMAD.WIDE R14, R222, 0x4, R38 ;  /* 0x00000004de0e7825 */ /* 0x002fc800078e0226 */
[--C-:B--2---:R-:W-:Y:S01]  /*36da0*/  IMAD.WIDE R12, R220, 0x4, R38.reuse ;  /* 0x00000004dc0c7825 */ /* 0x104fe200078e0226 */
[----:B------:R1:W-:Y:S03]  /*36db0*/  STL.64 [R1+0x390], R14 ;  /* 0x0003900e01007387 */ /* 0x0003e60000100a00 */
[--C-:B---3--:R-:W-:Y:S01]  /*36dc0*/  IMAD.WIDE R16, R218, 0x4, R38.reuse ;  /* 0x00000004da107825 */ /* 0x108fe200078e0226 */
[----:B------:R2:W-:Y:S04]  /*36dd0*/  STL.64 [R1+0x350], R12 ;  /* 0x0003500c01007387 */ /* 0x0005e80000100a00 */
        /* <DEDUP_REMOVED lines=11> */
[----:B------:R2:W-:Y:S03]  /*36e90*/  STL.64 [R1+0x3c8], R12 ;  /* 0x0003c80c01007387 */ /* 0x0005e60000100a00 */
[----:B------:R-:W-:Y:S01]  /*36ea0*/  IMAD R196, R245, UR67, RZ ;  /* 0x00000043f5c47c24 */ /* 0x000fe2000f8e02ff */
        /* <DEDUP_REMOVED lines=10> */
[----:B---3--:R-:W-:Y:S01]  /*36f50*/  IMAD.WIDE R16, R194, 0x4, R38 ;  /* 0x00000004c2107825 */ /* 0x008fe200078e0226 */
[----:B------:R2:W-:Y:S03]  /*36f60*/  STL.64 [R1+0x248], R12 ;  /* 0x0002480c01007387 */ /* 0x0005e60000100a00 */
[----:B------:R-:W-:Y:S01]  /*36f70*/  IMAD R186, R61, UR44, RZ ;  /* 0x0000002c3dba7c24 */ /* 0x000fe2000f8e02ff */
[----:B------:R3:W-:Y:S01]  /*36f80*/  STL.64 [R1+0x400], R16 ;  /* 0x0004001001007387 */ /* 0x0007e20000100a00 */
[----:B------:R-:W-:-:S02]  /*36f90*/  IMAD R184, R53, UR52, RZ ;  /* 0x0000003435b87c24 */ /* 0x000fc4000f8e02ff */
[----:B-1----:R-:W-:-:S04]  /*36fa0*/  IMAD.WIDE R14, R192, 0x4, R38 ;  /* 0x00000004c00e7825 */ /* 0x002fc800078e0226 */
[--C-:B--2---:R-:W-:Y:S01]  /*36fb0*/  IMAD.WIDE R12, R190, 0x4, R38.reuse ;  /* 0x00000004be0c7825 */ /* 0x104fe200078e0226 */
[----:B------:R1:W-:Y:S03]  /*36fc0*/  STL.64 [R1+0x3c0], R14 ;  /* 0x0003c00e01007387 */ /* 0x0003e60000100a00 */
[----:B---3--:R-:W-:Y:S01]  /*36fd0*/  IMAD.WIDE R16, R188, 0x4, R38 ;  /* 0x00000004bc107825 */ /* 0x008fe200078e0226 */
[----:B------:R2:W-:Y:S03]  /*36fe0*/  STL.64 [R1+0x380], R12 ;  /* 0x0003800c01007387 */ /* 0x0005e60000100a00 */
[----:B------:R-:W-:Y:S02]  /*36ff0*/  IMAD R182, R45, UR60, RZ ;  /* 0x0000003c2db67c24 */ /* 0x000fe4000f8e02ff */
[----:B------:R-:W-:-:S02]  /*37000*/  IMAD R180, R246, UR68, RZ ;  /* 0x00000044f6b47c24 */ /* 0x000fc4000f8e02ff */
[--C-:B-1----:R-:W-:Y:S01]  /*37010*/  IMAD.WIDE R14, R186, 0x4, R38.reuse ;  /* 0x00000004ba0e7825 */ /* 0x102fe200078e0226 */
[----:B------:R1:W-:Y:S03]  /*37020*/  STL.64 [R1+0x340], R16 ;  /* 0x0003401001007387 */ /* 0x0003e60000100a00 */
[--C-:B--2---:R-:W-:Y:S01]  /*37030*/  IMAD.WIDE R12, R184, 0x4, R38.reuse ;  /* 0x00000004b80c7825 */ /* 0x104fe200078e0226 */
        /* <DEDUP_REMOVED lines=36> */
[----:B------:R2:W-:Y:S03]  /*37280*/  STL.64 [R1+0x330], R14 ;  /* 0x0003300e01007387 */ /* 0x0005e60000100a00 */
[----:B------:R-:W-:Y:S02]  /*37290*/  IMAD R150, R43, UR62, RZ ;  /* 0x0000003e2b967c24 */ /* 0x000fe4000f8e02ff */
        /* <DEDUP_REMOVED lines=9> */
[----:B------:R-:W-:Y:S02]  /*37330*/  IMAD R138, R56, UR47, RZ ;  /* 0x0000002f388a7c24 */ /* 0x000fe4000f8e02ff */
        /* <DEDUP_REMOVED lines=29> */
[----:B----4-:R-:W-:-:S02]  /*37510*/  IMAD R6, R6, UR72, RZ ;  /* 0x0000004806067c24 */ /* 0x010fc4000f8e02ff */
        /* <DEDUP_REMOVED lines=128> */
[----:B------:R-:W-:Y:S03]  /*37d20*/  STL.64 [R1+0xf0], R16 ;  /* 0x0000f01001007387 */ /* 0x000fe60000100a00 */
[----:B---3--:R-:W-:Y:S01]  /*37d30*/  IMAD.WIDE R12, R252, 0x4, R104 ;  /* 0x00000004fc0c7825 */ /* 0x008fe200078e0268 */
[----:B------:R-:W-:Y:S04]  /*37d40*/  STL.64 [R1+0xb0], R14 ;  /* 0x0000b00e01007387 */ /* 0x000fe80000100a00 */
[----:B------:R1:W-:Y:S02]  /*37d50*/  STL.64 [R1+0x70], R12 ;  /* 0x0000700c01007387 */ /* 0x0003e40000100a00 */
[----:B-1----:R-:W-:-:S05]  /*37d60*/  IMAD.WIDE R12, R226, 0x4, R106 ;  /* 0x00000004e20c7825 */ /* 0x002fca00078e026a */
[----:B------:R1:W-:Y:S02]  /*37d70*/  STL.64 [R1+0x28], R12 ;  /* 0x0000280c01007387 */ /* 0x0003e40000100a00 */
[----:B-1----:R-:W-:-:S05]  /*37d80*/  IMAD.WIDE R12, R210, 0x4, R106 ;  /* 0x00000004d20c7825 */ /* 0x002fca00078e026a */
[----:B------:R1:W-:Y:S02]  /*37d90*/  STL.64 [R1+0x20], R12 ;  /* 0x0000200c01007387 */ /* 0x0003e40000100a00 */
[----:B-1----:R-:W-:-:S05]  /*37da0*/  IMAD.WIDE R12, R194, 0x4, R106 ;  /* 0x00000004c20c7825 */ /* 0x002fca00078e026a */
[----:B------:R1:W-:Y:S02]  /*37db0*/  STL.64 [R1+0x18], R12 ;  /* 0x0000180c01007387 */ /* 0x0003e40000100a00 */
[----:B-1----:R-:W-:-:S05]  /*37dc0*/  IMAD.WIDE R12, R178, 0x4, R106 ;  /* 0x00000004b20c7825 */ /* 0x002fca00078e026a */
[----:B------:R1:W-:Y:S01]  /*37dd0*/  STL.64 [R1+0x10], R12 ;  /* 0x0000100c01007387 */ /* 0x0003e20000100a00 */
[----:B------:R-:W-:Y:S02]  /*37de0*/  SEL R10, RZ, 0x4, P0 ;  /* 0x00000004ff0a7807 */ /* 0x000fe40000000000 */
[----:B------:R-:W-:Y:S01]  /*37df0*/  ISETP.GE.AND P2, PT, R3, R5, PT ;  /* 0x000000050300720c */ /* 0x000fe20003f46270 */
[----:B-1----:R-:W-:Y:S01]  /*37e00*/  IMAD.WIDE R12, R162, 0x4, R106 ;  /* 0x00000004a20c7825 */ /* 0x002fe200078e026a */
[----:B------:R-:W-:-:S04]  /*37e10*/  SEL R3, RZ, 0x4, P6 ;  /* 0x00000004ff037807 */ /* 0x000fc80003000000 */
[----:B------:R1:W-:Y:S01]  /*37e20*/  STL.64 [R1+0x8], R12 ;  /* 0x0000080c01007387 */ /* 0x0003e20000100a00 */
[----:B------:R-:W-:Y:S01]  /*37e30*/  PLOP3.LUT P0, PT, PT, PT, UP0, 0x80, 0x8 ;  /* 0x000000000008781c */ /* 0x000fe20003f0f008 */
[----:B------:R-:W-:Y:S01]  /*37e40*/  IMAD.WIDE R118, R6, 0x4, R104 ;  /* 0x0000000406767825 */ /* 0x000fe200078e0268 */
[----:B------:R-:W-:Y:S02]  /*37e50*/  PLOP3.LUT P6, PT, PT, PT, UP0, 0x80, 0x8 ;  /* 0x000000000008781c */ /* 0x000fe40003fcf008 */
[----:B------:R-:W-:Y:S01]  /*37e60*/  MOV R9, R10 ;  /* 0x0000000a00097202 */ /* 0x000fe20000000f00 */
[----:B------:R-:W-:-:S04]  /*37e70*/  IMAD.WIDE R248, R240, 0x4, R106 ;  /* 0x00000004f0f87825 */ /* 0x000fc800078e026a */
[----:B-1----:R-:W-:Y:S01]  /*37e80*/  IMAD.WIDE R12, R146, 0x4, R106 ;  /* 0x00000004920c7825 */ /* 0x002fe200078e026a */
[----:B------:R-:W-:-:S03]  /*37e90*/  SEL R3, R3, RZ, P0 ;  /* 0x000000ff03037207 */ /* 0x000fc60000000000 */
[--C-:B------:R-:W-:Y:S01]  /*37ea0*/  IMAD.WIDE R116, R238, 0x4, R106.reuse ;  /* 0x00000004ee747825 */ /* 0x100fe200078e026a */
[----:B------:R1:W-:Y:S03]  /*37eb0*/  STL.64 [R1], R12 ;  /* 0x0000000c01007387 */ /* 0x0003e60000100a00 */
        /* <DEDUP_REMOVED lines=52> */
[----:B-1----:R-:W-:-:S04]  /*38200*/  IMAD.WIDE R12, R120, 0x4, R106 ;  /* 0x00000004780c7825 */ /* 0x002fc800078e026a */
        /* <DEDUP_REMOVED lines=63> */
[--C-:B------:R-:W-:Y:S01]  /*38600*/  IMAD.WIDE R106, R252, 0x4, R112.reuse ;  /* 0x00000004fc6a7825 */ /* 0x100fe200078e0270 */
[----:B------:R-:W-:Y:S02]  /*38610*/  SEL R252, R9, RZ, P6 ;  /* 0x000000ff09fc7207 */ /* 0x000fe40003000000 */
[----:B------:R-:W-:Y:S01]  /*38620*/  ISETP.GE.AND P6, PT, R4, R5, PT ;  /* 0x000000050400720c */ /* 0x000fe20003fc6270 */
[----:B------:R-:W-:Y:S02]  /*38630*/  IMAD.WIDE R112, R6, 0x4, R112 ;  /* 0x0000000406707825 */ /* 0x000fe400078e0270 */
[----:B------:R-:W2:Y:S01]  /*38640*/  LDL.LU R6, [R1+0x7798] ;  /* 0x0077980001067983 */ /* 0x000ea20000300800 */
[----:B------:R-:W-:-:S03]  /*38650*/  ISETP.NE.U32.AND P0, PT, R3, RZ, PT ;  /* 0x000000ff0300720c */ /* 0x000fc60003f05070 */
[----:B------:R-:W3:Y:S04]  /*38660*/  LDL.LU R5, [R1+0x7794] ;  /* 0x0077940001057983 */ /* 0x000ee80000300800 */
[----:B------:R-:W4:Y:S04]  /*38670*/  LDL.LU R4, [R1+0x7790] ;  /* 0x0077900001047983 */ /* 0x000f280000300800 */
[----:B------:R-:W5:Y:S01]  /*38680*/  LDL.LU R3, [R1+0x778c] ;  /* 0x00778c0001037983 */ /* 0x000f620000300800 */
[----:B------:R-:W-:Y:S02]  /*38690*/  SEL R9, RZ, 0x4, P2 ;  /* 0x00000004ff097807 */ /* 0x000fe40001000000 */
[----:B------:R-:W-:Y:S01]  /*386a0*/  ISETP.NE.U32.AND P2, PT, R252, RZ, PT ;  /* 0x000000fffc00720c */ /* 0x000fe20003f45070 */
[C---:B------:R-:W-:Y:S01]  /*386b0*/  VIADD R252, R7.reuse, 0x100000 ;  /* 0x0010000007fc7836 */ /* 0x040fe20000000000 */
[----:B------:R1:W-:Y:S01]  /*386c0*/  STL.64 [R1+0x7b78], R14 ;  /* 0x007b780e01007387 */ /* 0x0003e20000100a00 */
[----:B------:R-:W2:Y:S03]  /*386d0*/  LDCU UR9, c[0x0][0x3ac] ;  /* 0x00007580ff0977ac */ /* 0x000ea60008000800 */
[----:B------:R-:W0:Y:S01]  /*386e0*/  LDGDEPBAR ;  /* 0x00000000000079af */ /* 0x000e220000000000 */
[----:B------:R-:W2:Y:S03]  /*386f0*/  LDCU UR6, c[0x0][0x3a0] ;  /* 0x00007400ff0677ac */ /* 0x000ea60008000800 */
[----:B-1----:R-:W2:Y:S04]  /*38700*/  LDL.64 R14, [R1+0x420] ;  /* 0x00042000010e7983 */ /* 0x002ea80000100a00 */
[----:B------:R-:W-:Y:S04]  /*38710*/  STL [R1+0x7b70], R12 ;  /* 0x007b700c01007387 */ /* 0x000fe80000100800 */
[----:B------:R1:W-:Y:S04]  /*38720*/  STL.64 [R1+0x7b68], R122 ;  /* 0x007b687a01007387 */ /* 0x0003e80000100a00 */
[----:B-1----:R-:W2:Y:S04]  /*38730*/  LDL.64 R122, [R1+0x418] ;  /* 0x00041800017a7983 */ /* 0x002ea80000100a00 */
[----:B------:R1:W-:Y:S04]  /*38740*/  STL [R1+0x7b64], R13 ;  /* 0x007b640d01007387 */ /* 0x0003e80000100800 */
[----:B-1----:R-:W2:Y:S04]  /*38750*/  LDL.64 R12, [R1+0x428] ;  /* 0x00042800010c7983 */ /* 0x002ea80000100a00 */
[----:B------:R-:W-:Y:S04]  /*38760*/  STL [R1+0x7b60], R10 ;  /* 0x007b600a01007387 */ /* 0x000fe80000100800 */
[----:B------:R1:W-:Y:S04]  /*38770*/  STL.64 [R1+0x7b58], R120 ;  /* 0x007b587801007387 */ /* 0x0003e80000100a00 */
[----:B-1----:R-:W2:Y:S04]  /*38780*/  LDL.64 R120, [R1+0x398] ;  /* 0x0003980001787983 */ /* 0x002ea80000100a00 */
[----:B------:R-:W-:Y:S04]  /*38790*/  STL [R1+0x7b50], R11 ;  /* 0x007b500b01007387 */ /* 0x000fe80000100800 */
[----:B------:R1:W-:Y:S04]  /*387a0*/  STL.64 [R1+0x7b48], R106 ;  /* 0x007b486a01007387 */ /* 0x0003e80000100a00 */
[----:B-1----:R-:W2:Y:S04]  /*387b0*/  LDL.64 R106, [R1+0x1a8] ;  /* 0x0001a800016a7983 */ /* 0x002ea80000100a00 */
[----:B------:R1:W-:Y:S04]  /*387c0*/  STL.64 [R1+0x7b40], R118 ;  /* 0x007b407601007387 */ /* 0x0003e80000100a00 */
[----:B-1----:R-:W2:Y:S04]  /*387d0*/  LDL.64 R118, [R1+0x430] ;  /* 0x0004300001767983 */ /* 0x002ea80000100a00 */
[----:B------:R1:W-:Y:S04]  /*387e0*/  STL.64 [R1+0x7830], R242 ;  /* 0x007830f201007387 */ /* 0x0003e80000100a00 */
[----:B-1----:R-:W3:Y:S01]  /*387f0*/  LDL.64 R242, [R1+0x1e8] ;  /* 0x0001e80001f27983 */ /* 0x002ee20000100a00 */
[----:B------:R-:W-:-:S03]  /*38800*/  VIADD R10, R7, 0x100000 ;  /* 0x00100000070a7836 */ /* 0x000fc60000000000 */
[----:B------:R1:W-:Y:S04]  /*38810*/  STL.64 [R1+0x7828], R112 ;  /* 0x0078287001007387 */ /* 0x0003e80000100a00 */
[----:B-1----:R-:W3:Y:S01]  /*38820*/  LDL.64 R112, [R1+0x3d8] ;  /* 0x0003d80001707983 */ /* 0x002ee20000100a00 */
[----:B------:R-:W-:-:S03]  /*38830*/  VIADD R11, R7, 0x100000 ;  /* 0x00100000070b7836 */ /* 0x000fc60000000000 */
[----:B--2---:R-:W-:Y:S04]  /*38840*/  LDGSTS.E [R10+-0x80000], desc[UR34][R118.64], P1 ;  /* 0x80000000760a7fae */ /* 0x004fe800089a1022 */
[----:B------:R1:W-:Y:S04]  /*38850*/  LDGSTS.E [R252+-0x7ff80], desc[UR34][R12.64], P4 ;  /* 0x800800000cfc7fae */ /* 0x0003e8000a1a1022 */
[----:B------:R-:W2:Y:S01]  /*38860*/  LDL.64 R118, [R1+0x358] ;  /* 0x0003580001767983 */ /* 0x000ea20000100a00 */
[C---:B-1----:R-:W-:Y:S01]  /*38870*/  VIADD R12, R7.reuse, 0x100000 ;  /* 0x00100000070c7836 */ /* 0x042fe20000000000 */
[C---:B------:R-:W-:Y:S01]  /*38880*/  IADD3 R13, PT, PT, R7.reuse, 0x100000, RZ ;  /* 0x00100000070d7810 */ /* 0x040fe20007ffe0ff */
[----:B------:R-:W-:-:S03]  /*38890*/  VIADD R252, R7, 0x100000 ;  /* 0x0010000007fc7836 */ /* 0x000fc60000000000 */
[----:B------:R-:W-:Y:S04]  /*388a0*/  LDGSTS.E [R12+-0x7ff00], desc[UR34][R14.64], P3 ;  /* 0x801000000e0c7fae */ /* 0x000fe800099a1022 */
[----:B------:R-:W-:Y:S04]  /*388b0*/  LDGSTS.E [R13+-0x7fe80], desc[UR34][R122.64], P5 ;  /* 0x801800007a0d7fae */ /* 0x000fe8000a9a1022 */
[----:B---3--:R1:W-:Y:S04]  /*388c0*/  LDGSTS.E [R11+-0x7f000], desc[UR34][R112.64], P1 ;  /* 0x81000000700b7fae */ /* 0x0083e800089a1022 */
[----:B------:R-:W3:Y:S04]  /*388d0*/  LDL.LU.64 R14, [R1+0x7b78] ;  /* 0x007b7800010e7983 */ /* 0x000ee80000300a00 */
[----:B------:R-:W3:Y:S04]  /*388e0*/  LDL.LU R12, [R1+0x7b70] ;  /* 0x007b7000010c7983 */ /* 0x000ee80000300800 */
[----:B------:R-:W3:Y:S04]  /*388f0*/  LDL.LU.64 R122, [R1+0x7b68] ;  /* 0x007b6800017a7983 */ /* 0x000ee80000300a00 */
[----:B------:R-:W3:Y:S04]  /*38900*/  LDL.LU R13, [R1+0x7b64] ;  /* 0x007b6400010d7983 */ /* 0x000ee80000300800 */
[----:B------:R-:W-:Y:S04]  /*38910*/  LDGSTS.E [R10+-0x7ef80], desc[UR34][R242.64], P4 ;  /* 0x81080000f20a7fae */ /* 0x000fe8000a1a1022 */
[----:B------:R-:W-:Y:S01]  /*38920*/  LDGSTS.E [R252+-0x7ef00], desc[UR34][R248.64], P3 ;  /* 0x81100000f8fc7fae */ /* 0x000fe200099a1022 */
[C---:B-1----:R-:W-:Y:S01]  /*38930*/  VIADD R113, R7.reuse, 0x100000 ;  /* 0x0010000007717836 */ /* 0x042fe20000000000 */
[----:B------:R-:W-:-:S02]  /*38940*/  IADD3 R112, PT, PT, R7, 0x100000, RZ ;  /* 0x0010000007707810 */ /* 0x000fc40007ffe0ff */
[----:B------:R-:W-:Y:S04]  /*38950*/  LDGSTS.E [R10+-0x7ee80], desc[UR34][R240.64], P5 ;  /* 0x81180000f00a7fae */ /* 0x000fe8000a9a1022 */
[----:B------:R-:W3:Y:S04]  /*38960*/  LDL.64 R242, [R1+0x128] ;  /* 0x0001280001f27983 */ /* 0x000ee80000100a00 */
[----:B------:R1:W-:Y:S04]  /*38970*/  STL.64 [R1+0x7838], R248 ;  /* 0x007838f801007387 */ /* 0x0003e80000100a00 */
[----:B------:R-:W-:Y:S04]  /*38980*/  LDGSTS.E [R11+-0x7e000], desc[UR34][R120.64], P1 ;  /* 0x82000000780b7fae */ /* 0x000fe800089a1022 */
[----:B------:R-:W-:Y:S04]  /*38990*/  LDGSTS.E [R113+-0x7df80], desc[UR34][R106.64], P4 ;  /* 0x820800006a717fae */ /* 0x000fe8000a1a1022 */
[----:B-1----:R-:W3:Y:S04]  /*389a0*/  LDL.64 R248, [R1+0x168] ;  /* 0x0001680001f87983 */ /* 0x002ee80000100a00 */
[----:B------:R-:W4:Y:S04]  /*389b0*/  LDL.LU R10, [R1+0x7b60] ;  /* 0x007b6000010a7983 */ /* 0x000f280000300800 */
[----:B------:R1:W-:Y:S04]  /*389c0*/  STL.64 [R1+0x7840], R240 ;  /* 0x007840f001007387 */ /* 0x0003e80000100a00 */
[----:B------:R5:W-:Y:S04]  /*389d0*/  LDGSTS.E [R112+-0x7df00], desc[UR34][R116.64], P3 ;  /* 0x8210000074707fae */ /* 0x000be800099a1022 */
[----:B------:R-:W-:Y:S04]  /*389e0*/  LDGSTS.E [R252+-0x7de80], desc[UR34][R238.64], P5 ;  /* 0x82180000eefc7fae */ /* 0x000fe8000a9a1022 */
[----:B-1----:R-:W4:Y:S04]  /*389f0*/  LDL.64 R240, [R1+0x318] ;  /* 0x0003180001f07983 */ /* 0x002f280000100a00 */
[----:B------:R-:W4:Y:S04]  /*38a00*/  LDL.LU.64 R120, [R1+0x7b58] ;  /* 0x007b580001787983 */ /* 0x000f280000300a00 */
[----:B------:R-:W4:Y:S04]  /*38a10*/  LDL.LU R11, [R1+0x7b50] ;  /* 0x007b5000010b7983 */ /* 0x000f280000300800 */
[----:B------:R-:W4:Y:S04]  /*38a20*/  LDL.LU.64 R106, [R1+0x7b48] ;  /* 0x007b4800016a7983 */ /* 0x000f280000300a00 */
[----:B------:R5:W-:Y:S04]  /*38a30*/  STL.64 [R1+0x7848], R116 ;  /* 0x0078487401007387 */ /* 0x000be80000100a00 */
[----:B------:R1:W-:Y:S01]  /*38a40*/  STL.64 [R1+0x7850], R238 ;  /* 0x007850ee01007387 */ /* 0x0003e20000100a00 */
[----:B-----5:R-:W-:-:S02]  /*38a50*/  VIADD R116, R7, 0x100000 ;  /* 0x0010000007747836 */ /* 0x020fc40000000000 */
[C---:B------:R-:W-:Y:S01]  /*38a60*/  VIADD R117, R7.reuse, 0x100000 ;  /* 0x0010000007757836 */ /* 0x040fe20000000000 */
[----:B-1----:R-:W5:Y:S04]  /*38a70*/  LDL.64 R238, [R1+0xe8] ;  /* 0x0000e80001ee7983 */ /* 0x002f680000100a00 */
[----:B--2---:R-:W-:Y:S04]  /*38a80*/  LDGSTS.E [R116+-0x7d000], desc[UR34][R118.64], P1 ;  /* 0x8300000076747fae */ /* 0x004fe800089a1022 */
[----:B------:R-:W2:Y:S04]  /*38a90*/  LDL.LU.64 R118, [R1+0x7b40] ;  /* 0x007b400001767983 */ /* 0x000ea80000300a00 */
[----:B---3--:R-:W-:Y:S04]  /*38aa0*/  LDGSTS.E [R113+-0x7cf80], desc[UR34][R248.64], P4 ;  /* 0x83080000f8717fae */ /* 0x008fe8000a1a1022 */
[----:B------:R-:W-:Y:S04]  /*38ab0*/  LDGSTS.E [R112+-0x7cf00], desc[UR34][R114.64], P3 ;  /* 0x8310000072707fae */ /* 0x000fe800099a1022 */
[----:B------:R-:W-:Y:S04]  /*38ac0*/  LDGSTS.E [R117+-0x7ce80], desc[UR34][R236.64], P5 ;  /* 0x83180000ec757fae */ /* 0x000fe8000a9a1022 */
[----:B------:R-:W3:Y:S04]  /*38ad0*/  LDL.64 R248, [R1+0x298] ;  /* 0x0002980001f87983 */ /* 0x000ee80000100a00 */
[----:B------:R-:W2:Y:S04]  /*38ae0*/  LDL.64 R112, [R1+0xa8] ;  /* 0x0000a80001707983 */ /* 0x000ea80000100a00 */
[----:B------:R-:W-:Y:S04]  /*38af0*/  STL.64 [R1+0x7858], R114 ;  /* 0x0078587201007387 */ /* 0x000fe80000100a00 */
[----:B------:R1:W-:Y:S04]  /*38b00*/  STL.64 [R1+0x7860], R236 ;  /* 0x007860ec01007387 */ /* 0x0003e80000100a00 */
[----:B----4-:R4:W-:Y:S04]  /*38b10*/  LDGSTS.E [R252+-0x7c000], desc[UR34][R240.64], P1 ;  /* 0x84000000f0fc7fae */ /* 0x0109e800089a1022 */
[----:B-1----:R-:W2:Y:S01]  /*38b20*/  LDL.64 R236, [R1+0x2d8] ;  /* 0x0002d80001ec7983 */ /* 0x002ea20000100a00 */
[C---:B----4-:R-:W-:Y:S01]  /*38b30*/  VIADD R241, R7.reuse, 0x100000 ;  /* 0x0010000007f17836 */ /* 0x050fe20000000000 */
[C---:B------:R-:W-:Y:S01]  /*38b40*/  IADD3 R240, PT, PT, R7.reuse, 0x100000, RZ ;  /* 0x0010000007f07810 */ /* 0x040fe20007ffe0ff */
[C---:B------:R-:W-:Y:S01]  /*38b50*/  VIADD R115, R7.reuse, 0x100000 ;  /* 0x0010000007737836 */ /* 0x040fe20000000000 */
[----:B------:R-:W4:Y:S01]  /*38b60*/  LDL.LU.64 R116, [R1+0x28] ;  /* 0x0000280001747983 */ /* 0x000f220000300a00 */
[----:B------:R-:W-:-:S03]  /*38b70*/  VIADD R114, R7, 0x100000 ;  /* 0x0010000007727836 */ /* 0x000fc60000000000 */
[----:B------:R-:W-:Y:S04]  /*38b80*/  LDGSTS.E [R241+-0x7bf80], desc[UR34][R242.64], P4 ;  /* 0x84080000f2f17fae */ /* 0x000fe8000a1a1022 */
[----:B------:R1:W-:Y:S04]  /*38b90*/  LDGSTS.E [R240+-0x7bf00], desc[UR34][R110.64], P3 ;  /* 0x841000006ef07fae */ /* 0x0003e800099a1022 */
[----:B------:R1:W-:Y:S04]  /*38ba0*/  STL.64 [R1+0x7868], R110 ;  /* 0x0078686e01007387 */ /* 0x0003e80000100a00 */
[----:B------:R-:W3:Y:S04]  /*38bb0*/  LDL.64 R242, [R1+0x68] ;  /* 0x0000680001f27983 */ /* 0x000ee80000100a00 */
[----:B------:R-:W3:Y:S04]  /*38bc0*/  LDL.64 R240, [R1+0x258] ;  /* 0x0002580001f07983 */ /* 0x000ee80000100a00 */
[----:B------:R-:W-:Y:S01]  /*38bd0*/  LDGSTS.E [R115+-0x7be80], desc[UR34][R234.64], P5 ;  /* 0x84180000ea737fae */ /* 0x000fe2000a9a1022 */
[C---:B-1----:R-:W-:Y:S01]  /*38be0*/  IADD3 R111, PT, PT, R7.reuse, 0x100000, RZ ;  /* 0x00100000076f7810 */ /* 0x042fe20007ffe0ff */
[----:B------:R-:W-:-:S02]  /*38bf0*/  VIADD R110, R7, 0x100000 ;  /* 0x00100000076e7836 */ /* 0x000fc40000000000 */
[----:B------:R1:W-:Y:S04]  /*38c00*/  STL.64 [R1+0x7870], R234 ;  /* 0x007870ea01007387 */ /* 0x0003e80000100a00 */
[----:B-1----:R-:W4:Y:S04]  /*38c10*/  LDL.64 R234, [R1+0x410] ;  /* 0x0004100001ea7983 */ /* 0x002f280000100a00 */
[----:B--2---:R1:W-:Y:S04]  /*38c20*/  LDGSTS.E [R114+-0x7b000], desc[UR34][R236.64], P1 ;  /* 0x85000000ec727fae */ /* 0x0043e800089a1022 */
[----:B-----5:R-:W-:Y:S04]  /*38c30*/  LDGSTS.E [R252+-0x7af80], desc[UR34][R238.64], P4 ;  /* 0x85080000eefc7fae */ /* 0x020fe8000a1a1022 */
[----:B------:R-:W-:Y:S01]  /*38c40*/  LDGSTS.E [R114+-0x7af00], desc[UR34][R108.64], P3 ;  /* 0x851000006c727fae */ /* 0x000fe200099a1022 */
[----:B-1----:R-:W-:-:S05]  /*38c50*/  VIADD R236, R7, 0x100000 ;  /* 0x0010000007ec7836 */ /* 0x002fca0000000000 */
[----:B------:R-:W-:Y:S04]  /*38c60*/  LDGSTS.E [R236+-0x7ae80], desc[UR34][R232.64], P5 ;  /* 0x85180000e8ec7fae */ /* 0x000fe8000a9a1022 */
[----:B------:R-:W2:Y:S04]  /*38c70*/  LDL.64 R114, [R1+0x220] ;  /* 0x0002200001727983 */ /* 0x000ea80000100a00 */
[----:B------:R-:W-:Y:S04]  /*38c80*/  STL.64 [R1+0x7878], R108 ;  /* 0x0078786c01007387 */ /* 0x000fe80000100a00 */
[----:B------:R1:W-:Y:S04]  /*38c90*/  STL.64 [R1+0x7880], R232 ;  /* 0x007880e801007387 */ /* 0x0003e80000100a00 */
[----:B---3--:R-:W-:Y:S04]  /*38ca0*/  LDGSTS.E [R111+-0x7a000], desc[UR34][R248.64], P1 ;  /* 0x86000000f86f7fae */ /* 0x008fe800089a1022 */
[----:B------:R-:W3:Y:S04]  /*38cb0*/  LDL.64 R238, [R1+0x3d0] ;  /* 0x0003d00001ee7983 */ /* 0x000ee80000100a00 */
[----:B------:R5:W-:Y:S04]  /*38cc0*/  LDGSTS.E [R110+-0x79f80], desc[UR34][R112.64], P4 ;  /* 0x86080000706e7fae */ /* 0x000be8000a1a1022 */
[----:B------:R-:W3:Y:S04]  /*38cd0*/  LDL.64 R248, [R1+0x390] ;  /* 0x0003900001f87983 */ /* 0x000ee80000100a00 */
[----:B------:R1:W-:Y:S01]  /*38ce0*/  LDGSTS.E [R252+-0x79f00], desc[UR34][R104.64], P3 ;  /* 0x8610000068fc7fae */ /* 0x0003e200099a1022 */
[----:B-----5:R-:W-:-:S03]  /*38cf0*/  VIADD R112, R7, 0x100000 ;  /* 0x0010000007707836 */ /* 0x020fc60000000000 */
[----:B------:R-:W5:Y:S04]  /*38d00*/  LDL.64 R110, [R1+0x1e0] ;  /* 0x0001e000016e7983 */ /* 0x000f680000100a00 */
[----:B------:R1:W-:Y:S04]  /*38d10*/  STL.64 [R1+0x7888], R104 ;  /* 0x0078886801007387 */ /* 0x0003e80000100a00 */
[----:B------:R-:W-:Y:S04]  /*38d20*/  LDGSTS.E [R112+-0x79e80], desc[UR34][R230.64], P5 ;  /* 0x86180000e6707fae */ /* 0x000fe8000a9a1022 */
[----:B------:R-:W5:Y:S01]  /*38d30*/  LDL.64 R112, [R1+0x1a0] ;  /* 0x0001a00001707983 */ /* 0x000f620000100a00 */
[C---:B-1----:R-:W-:Y:S01]  /*38d40*/  VIADD R232, R7.reuse, 0x100000 ;  /* 0x0010000007e87836 */ /* 0x042fe20000000000 */
[C---:B------:R-:W-:Y:S01]  /*38d50*/  IADD3 R109, PT, PT, R7.reuse, 0x100000, RZ ;  /* 0x00100000076d7810 */ /* 0x040fe20007ffe0ff */
[----:B------:R-:W-:Y:S01]  /*38d60*/  VIADD R108, R7, 0x100000 ;  /* 0x00100000076c7836 */ /* 0x000fe20000000000 */
[----:B------:R-:W-:Y:S04]  /*38d70*/  STL.64 [R1+0x7890], R230 ;  /* 0x007890e601007387 */ /* 0x000fe80000100a00 */
[----:B------:R-:W-:Y:S04]  /*38d80*/  LDGSTS.E [R232+-0x79000], desc[UR34][R240.64], P1 ;  /* 0x87000000f0e87fae */ /* 0x000fe800089a1022 */
[----:B------:R-:W-:Y:S04]  /*38d90*/  LDGSTS.E [R109+-0x78f80], desc[UR34][R242.64], P4 ;  /* 0x87080000f26d7fae */ /* 0x000fe8000a1a1022 */
[----:B------:R-:W5:Y:S04]  /*38da0*/  LDL.64 R236, [R1+0x350] ;  /* 0x0003500001ec7983 */ /* 0x000f680000100a00 */
[----:B------:R-:W-:Y:S04]  /*38db0*/  LDGSTS.E [R108+-0x78f00], desc[UR34][R102.64], P3 ;  /* 0x87100000666c7fae */ /* 0x000fe800099a1022 */
[----:B------:R-:W5:Y:S04]  /*38dc0*/  LDL.64 R242, [R1+0x160] ;  /* 0x0001600001f27983 */ /* 0x000f680000100a00 */
[----:B------:R-:W-:Y:S04]  /*38dd0*/  STL.64 [R1+0x7898], R102 ;  /* 0x0078986601007387 */ /* 0x000fe80000100a00 */
[----:B------:R-:W5:Y:S04]  /*38de0*/  LDL.LU.64 R240, [R1+0x20] ;  /* 0x0000200001f07983 */ /* 0x000f680000300a00 */
[----:B------:R1:W-:Y:S04]  /*38df0*/  LDGSTS.E [R252+-0x78e80], desc[UR34][R228.64], P5 ;  /* 0x87180000e4fc7fae */ /* 0x0003e8000a9a1022 */
[----:B------:R-:W-:Y:S04]  /*38e00*/  STL.64 [R1+0x78a0], R228 ;  /* 0x0078a0e401007387 */ /* 0x000fe80000100a00 */
[----:B----4-:R-:W-:Y:S04]  /*38e10*/  LDGSTS.E [R3+-0x7fe00], desc[UR34][R234.64], P1 ;  /* 0x80200000ea037fae */ /* 0x010fe800089a1022 */
[----:B------:R-:W4:Y:S04]  /*38e20*/  LDL.64 R232, [R1+0x310] ;  /* 0x0003100001e87983 */ /* 0x000f280000100a00 */
[----:B------:R-:W4:Y:S04]  /*38e30*/  LDL.64 R108, [R1+0x120] ;  /* 0x00012000016c7983 */ /* 0x000f280000100a00 */
[----:B------:R-:W-:Y:S04]  /*38e40*/  STL.64 [R1+0x78a8], R116 ;  /* 0x0078a87401007387 */ /* 0x000fe80000100a00 */
[----:B------:R-:W-:Y:S04]  /*38e50*/  STL.64 [R1+0x78b0], R226 ;  /* 0x0078b0e201007387 */ /* 0x000fe80000100a00 */
[----:B--2---:R-:W-:Y:S04]  /*38e60*/  LDGSTS.E [R3+-0x7fd80], desc[UR34][R114.64], P4 ;  /* 0x8028000072037fae */ /* 0x004fe8000a1a1022 */
[----:B------:R-:W-:Y:S04]  /*38e70*/  LDGSTS.E [R3+-0x7fd00], desc[UR34][R116.64], P3 ;  /* 0x8030000074037fae */ /* 0x000fe800099a1022 */
[----:B------:R-:W-:Y:S04]  /*38e80*/  LDGSTS.E [R3+-0x7fc80], desc[UR34][R226.64], P5 ;  /* 0x80380000e2037fae */ /* 0x000fe8000a9a1022 */
[----:B------:R-:W2:Y:S04]  /*38e90*/  LDL.64 R114, [R1+0x2d0] ;  /* 0x0002d00001727983 */ /* 0x000ea80000100a00 */
[----:B---3--:R-:W-:Y:S04]  /*38ea0*/  LDGSTS.E [R3+-0x7ee00], desc[UR34][R238.64], P1 ;  /* 0x81200000ee037fae */ /* 0x008fe800089a1022 */
[----:B------:R-:W3:Y:S04]  /*38eb0*/  LDL.64 R238, [R1+0xe0] ;  /* 0x0000e00001ee7983 */ /* 0x000ee80000100a00 */
[----:B------:R-:W-:Y:S04]  /*38ec0*/  STL.64 [R1+0x78b8], R246 ;  /* 0x0078b8f601007387 */ /* 0x000fe80000100a00 */
[----:B------:R-:W-:Y:S04]  /*38ed0*/  STL.64 [R1+0x78c0], R224 ;  /* 0x0078c0e001007387 */ /* 0x000fe80000100a00 */
[----:B-----5:R-:W-:Y:S04]  /*38ee0*/  LDGSTS.E [R3+-0x7ed80], desc[UR34][R110.64], P4 ;  /* 0x812800006e037fae */ /* 0x020fe8000a1a1022 */
[----:B------:R-:W5:Y:S04]  /*38ef0*/  LDL.64 R234, [R1+0x290] ;  /* 0x0002900001ea7983 */ /* 0x000f680000100a00 */
[----:B------:R-:W-:Y:S04]  /*38f00*/  LDGSTS.E [R3+-0x7ed00], desc[UR34][R246.64], P3 ;  /* 0x81300000f6037fae */ /* 0x000fe800099a1022 */
[----:B------:R-:W5:Y:S04]  /*38f10*/  LDL.64 R110, [R1+0xa0] ;  /* 0x0000a000016e7983 */ /* 0x000f680000100a00 */
[----:B------:R-:W-:Y:S04]  /*38f20*/  LDGSTS.E [R3+-0x7ec80], desc[UR34][R224.64], P5 ;  /* 0x81380000e0037fae */ /* 0x000fe8000a9a1022 */
[----:B------:R-:W-:Y:S04]  /*38f30*/  LDGSTS.E [R3+-0x7de00], desc[UR34][R248.64], P1 ;  /* 0x82200000f8037fae */ /* 0x000fe800089a1022 */
[----:B------:R-:W-:Y:S04]  /*38f40*/  LDGSTS.E [R3+-0x7dd80], desc[UR34][R112.64], P4 ;  /* 0x8228000070037fae */ /* 0x000fe8000a1a1022 */
[----:B------:R-:W-:Y:S04]  /*38f50*/  LDGSTS.E [R3+-0x7dd00], desc[UR34][R100.64], P3 ;  /* 0x8230000064037fae */ /* 0x000fe800099a1022 */
[----:B------:R-:W5:Y:S04]  /*38f60*/  LDL.64 R248, [R1+0x250] ;  /* 0x0002500001f87983 */ /* 0x000f680000100a00 */
[----:B------:R-:W5:Y:S04]  /*38f70*/  LDL.64 R112, [R1+0x60] ;  /* 0x0000600001707983 */ /* 0x000f680000100a00 */
[----:B------:R-:W-:Y:S04]  /*38f80*/  LDGSTS.E [R3+-0x7dc80], desc[UR34][R222.64], P5 ;  /* 0x82380000de037fae */ /* 0x000fe8000a9a1022 */
[----:B------:R-:W-:Y:S04]  /*38f90*/  LDGSTS.E [R3+-0x7ce00], desc[UR34][R236.64], P1 ;  /* 0x83200000ec037fae */ /* 0x000fe800089a1022 */
[----:B------:R-:W-:Y:S04]  /*38fa0*/  LDGSTS.E [R3+-0x7cd80], desc[UR34][R242.64], P4 ;  /* 0x83280000f2037fae */ /* 0x000fe8000a1a1022 */
[----:B------:R-:W-:Y:S04]  /*38fb0*/  LDGSTS.E [R3+-0x7cd00], desc[UR34][R98.64], P3 ;  /* 0x8330000062037fae */ /* 0x000fe800099a1022 */
[----:B------:R-:W-:Y:S04]  /*38fc0*/  LDGSTS.E [R3+-0x7cc80], desc[UR34][R220.64], P5 ;  /* 0x83380000dc037fae */ /* 0x000fe8000a9a1022 */
[----:B------:R-:W-:Y:S04]  /*38fd0*/  STL.64 [R1+0x78c8], R100 ;  /* 0x0078c86401007387 */ /* 0x000fe80000100a00 */
[----:B----4-:R-:W-:Y:S04]  /*38fe0*/  LDGSTS.E [R3+-0x7be00], desc[UR34][R232.64], P1 ;  /* 0x84200000e8037fae */ /* 0x010fe800089a1022 */
[----:B------:R-:W-:Y:S04]  /*38ff0*/  LDGSTS.E [R3+-0x7bd80], desc[UR34][R108.64], P4 ;  /* 0x842800006c037fae */ /* 0x000fe8000a1a1022 */
[----:B------:R-:W-:Y:S04]  /*39000*/  STL.64 [R1+0x78d0], R222 ;  /* 0x0078d0de01007387 */ /* 0x000fe80000100a00 */
[----:B------:R-:W-:Y:S04]  /*39010*/  LDGSTS.E [R3+-0x7bd00], desc[UR34][R96.64], P3 ;  /* 0x8430000060037fae */ /* 0x000fe800099a1022 */
[----:B------:R-:W4:Y:S04]  /*39020*/  LDL.64 R236, [R1+0x408] ;  /* 0x0004080001ec7983 */ /* 0x000f280000100a00 */
[----:B------:R-:W4:Y:S04]  /*39030*/  LDL.64 R242, [R1+0x218] ;  /* 0x0002180001f27983 */ /* 0x000f280000100a00 */
[----:B------:R-:W-:Y:S04]  /*39040*/  LDGSTS.E [R3+-0x7bc80], desc[UR34][R218.64], P5 ;  /* 0x84380000da037fae */ /* 0x000fe8000a9a1022 */
[----:B------:R-:W-:Y:S04]  /*39050*/  STL.64 [R1+0x78d8], R98 ;  /* 0x0078d86201007387 */ /* 0x000fe80000100a00 */
[----:B------:R-:W-:Y:S04]  /*39060*/  STL.64 [R1+0x78e0], R220 ;  /* 0x0078e0dc01007387 */ /* 0x000fe80000100a00 */
[----:B------:R-:W-:Y:S04]  /*39070*/  STL.64 [R1+0x78e8], R96 ;  /* 0x0078e86001007387 */ /* 0x000fe80000100a00 */
[----:B------:R-:W-:Y:S04]  /*39080*/  STL.64 [R1+0x78f0], R218 ;  /* 0x0078f0da01007387 */ /* 0x000fe80000100a00 */
[----:B--2---:R-:W-:Y:S04]  /*39090*/  LDGSTS.E [R3+-0x7ae00], desc[UR34][R114.64], P1 ;  /* 0x8520000072037fae */ /* 0x004fe800089a1022 */
[----:B------:R-:W2:Y:S04]  /*390a0*/  LDL.64 R114, [R1+0x3c8] ;  /* 0x0003c80001727983 */ /* 0x000ea80000100a00 */
[----:B---3--:R-:W-:Y:S04]  /*390b0*/  LDGSTS.E [R3+-0x7ad80], desc[UR34][R238.64], P4 ;  /* 0x85280000ee037fae */ /* 0x008fe8000a1a1022 */
[----:B------:R-:W-:Y:S04]  /*390c0*/  LDGSTS.E [R3+-0x7ad00], desc[UR34][R94.64], P3 ;  /* 0x853000005e037fae */ /* 0x000fe800099a1022 */
[----:B------:R-:W-:Y:S04]  /*390d0*/  LDGSTS.E [R3+-0x7ac80], desc[UR34][R216.64], P5 ;  /* 0x85380000d8037fae */ /* 0x000fe8000a9a1022 */
[----:B------:R-:W3:Y:S04]  /*390e0*/  LDL.64 R238, [R1+0x1d8] ;  /* 0x0001d80001ee7983 */ /* 0x000ee80000100a00 */
[----:B-----5:R-:W-:Y:S04]  /*390f0*/  LDGSTS.E [R3+-0x79e00], desc[UR34][R234.64], P1 ;  /* 0x86200000ea037fae */ /* 0x020fe800089a1022 */
[----:B------:R-:W-:Y:S04]  /*39100*/  STL.64 [R1+0x78f8], R94 ;  /* 0x0078f85e01007387 */ /* 0x000fe80000100a00 */
[----:B------:R-:W-:Y:S04]  /*39110*/  LDGSTS.E [R3+-0x79d80], desc[UR34][R110.64], P4 ;  /* 0x862800006e037fae */ /* 0x000fe8000a1a1022 */
[----:B------:R-:W-:Y:S04]  /*39120*/  STL.64 [R1+0x7900], R216 ;  /* 0x007900d801007387 */ /* 0x000fe80000100a00 */
[----:B------:R5:W-:Y:S04]  /*39130*/  LDGSTS.E [R3+-0x79d00], desc[UR34][R92.64], P3 ;  /* 0x863000005c037fae */ /* 0x000be800099a1022 */
[----:B------:R5:W-:Y:S04]  /*39140*/  STL.64 [R1+0x7908], R92 ;  /* 0x0079085c01007387 */ /* 0x000be80000100a00 */
[----:B------:R-:W-:Y:S04]  /*39150*/  LDGSTS.E [R3+-0x79c80], desc[UR34][R214.64], P5 ;  /* 0x86380000d6037fae */ /* 0x000fe8000a9a1022 */
[----:B------:R-:W-:Y:S04]  /*39160*/  STL.64 [R1+0x7910], R214 ;  /* 0x007910d601007387 */ /* 0x000fe80000100a00 */
[----:B------:R-:W-:Y:S04]  /*39170*/  LDGSTS.E [R3+-0x78e00], desc[UR34][R248.64], P1 ;  /* 0x87200000f8037fae */ /* 0x000fe800089a1022 */
[----:B------:R-:W-:Y:S01]  /*39180*/  LDGSTS.E [R3+-0x78d80], desc[UR34][R112.64], P4 ;  /* 0x8728000070037fae */ /* 0x000fe2000a1a1022 */
[----:B------:R-:W-:-:S02]  /*39190*/  VIADD R104, R8, 0x100000 ;  /* 0x0010000008687836 */ /* 0x000fc40000000000 */
[C---:B-1----:R-:W-:Y:S01]  /*391a0*/  VIADD R252, R8.reuse, 0x100000 ;  /* 0x0010000008fc7836 */ /* 0x042fe20000000000 */
[----:B------:R1:W-:Y:S04]  /*391b0*/  LDGSTS.E [R3+-0x78d00], desc[UR34][R90.64], P3 ;  /* 0x873000005a037fae */ /* 0x0003e800099a1022 */
[----:B------:R-:W3:Y:S04]  /*391c0*/  LDL.64 R248, [R1+0x388] ;  /* 0x0003880001f87983 */ /* 0x000ee80000100a00 */
[----:B------:R-:W3:Y:S01]  /*391d0*/  LDL.64 R112, [R1+0x198] ;  /* 0x0001980001707983 */ /* 0x000ee20000100a00 */
[C---:B-----5:R-:W-:Y:S01]  /*391e0*/  IADD3 R93, PT, PT, R8.reuse, 0x100000, RZ ;  /* 0x00100000085d7810 */ /* 0x060fe20007ffe0ff */
[----:B------:R-:W-:-:S02]  /*391f0*/  VIADD R92, R8, 0x100000 ;  /* 0x00100000085c7836 */ /* 0x000fc40000000000 */
[----:B------:R1:W-:Y:S04]  /*39200*/  STL.64 [R1+0x7918], R90 ;  /* 0x0079185a01007387 */ /* 0x0003e80000100a00 */
[----:B------:R-:W-:Y:S04]  /*39210*/  LDGSTS.E [R3+-0x78c80], desc[UR34][R212.64], P5 ;  /* 0x87380000d4037fae */ /* 0x000fe8000a9a1022 */
[----:B------:R-:W-:Y:S01]  /*39220*/  STL.64 [R1+0x7920], R212 ;  /* 0x007920d401007387 */ /* 0x000fe20000100a00 */
[C---:B-1----:R-:W-:Y:S02]  /*39230*/  VIADD R91, R8.reuse, 0x100000 ;  /* 0x00100000085b7836 */ /* 0x042fe40000000000 */
[C---:B------:R-:W-:Y:S01]  /*39240*/  VIADD R90, R8.reuse, 0x100000 ;  /* 0x00100000085a7836 */ /* 0x040fe20000000000 */
[----:B----4-:R-:W-:Y:S04]  /*39250*/  LDGSTS.E [R104+-0x7fc00], desc[UR34][R236.64], P1 ;  /* 0x80400000ec687fae */ /* 0x010fe800089a1022 */
[----:B------:R-:W-:Y:S04]  /*39260*/  LDGSTS.E [R252+-0x7fb80], desc[UR34][R242.64], P4 ;  /* 0x80480000f2fc7fae */ /* 0x000fe8000a1a1022 */
[----:B------:R-:W-:Y:S04]  /*39270*/  LDGSTS.E [R93+-0x7fb00], desc[UR34][R240.64], P3 ;  /* 0x80500000f05d7fae */ /* 0x000fe800099a1022 */
[----:B------:R-:W-:Y:S04]  /*39280*/  LDGSTS.E [R92+-0x7fa80], desc[UR34][R210.64], P5 ;  /* 0x80580000d25c7fae */ /* 0x000fe8000a9a1022 */
[----:B------:R-:W4:Y:S04]  /*39290*/  LDL.64 R242, [R1+0x348] ;  /* 0x0003480001f27983 */ /* 0x000f280000100a00 */
[----:B------:R-:W-:Y:S04]  /*392a0*/  STL.64 [R1+0x7928], R240 ;  /* 0x007928f001007387 */ /* 0x000fe80000100a00 */
[----:B------:R-:W-:Y:S04]  /*392b0*/  STL.64 [R1+0x7930], R210 ;  /* 0x007930d201007387 */ /* 0x000fe80000100a00 */
[----:B------:R-:W5:Y:S04]  /*392c0*/  LDL.LU.64 R216, [R1+0x118] ;  /* 0x0001180001d87983 */ /* 0x000f680000300a00 */
[----:B------:R-:W5:Y:S04]  /*392d0*/  LDL.LU.64 R94, [R1+0xd8] ;  /* 0x0000d800015e7983 */ /* 0x000f680000300a00 */
[----:B------:R1:W-:Y:S04]  /*392e0*/  STL.64 [R1+0x7938], R244 ;  /* 0x007938f401007387 */ /* 0x0003e80000100a00 */
[----:B------:R-:W-:Y:S04]  /*392f0*/  STL.64 [R1+0x7940], R208 ;  /* 0x007940d001007387 */ /* 0x000fe80000100a00 */
[----:B--2---:R-:W-:Y:S04]  /*39300*/  LDGSTS.E [R91+-0x7ec00], desc[UR34][R114.64], P1 ;  /* 0x81400000725b7fae */ /* 0x004fe800089a1022 */
[----:B---3--:R-:W-:Y:S04]  /*39310*/  LDGSTS.E [R90+-0x7eb80], desc[UR34][R238.64], P4 ;  /* 0x81480000ee5a7fae */ /* 0x008fe8000a1a1022 */
[----:B------:R-:W-:Y:S04]  /*39320*/  LDGSTS.E [R252+-0x7eb00], desc[UR34][R244.64], P3 ;  /* 0x81500000f4fc7fae */ /* 0x000fe800099a1022 */
[----:B------:R-:W-:Y:S04]  /*39330*/  LDGSTS.E [R93+-0x7ea80], desc[UR34][R208.64], P5 ;  /* 0x81580000d05d7fae */ /* 0x000fe8000a9a1022 */
[----:B-1----:R-:W2:Y:S04]  /*39340*/  LDL.LU.64 R244, [R1+0x2c8] ;  /* 0x0002c80001f47983 */ /* 0x002ea80000300a00 */
[----:B------:R-:W-:Y:S04]  /*39350*/  STL.64 [R1+0x7948], R88 ;  /* 0x0079485801007387 */ /* 0x000fe80000100a00 */
[----:B------:R-:W3:Y:S04]  /*39360*/  LDL.LU.64 R218, [R1+0x98] ;  /* 0x0000980001da7983 */ /* 0x000ee80000300a00 */
[----:B------:R1:W-:Y:S04]  /*39370*/  STL.64 [R1+0x7950], R206 ;  /* 0x007950ce01007387 */ /* 0x0003e80000100a00 */
[----:B------:R-:W-:Y:S04]  /*39380*/  LDGSTS.E [R92+-0x7dc00], desc[UR34][R248.64], P1 ;  /* 0x82400000f85c7fae */ /* 0x000fe800089a1022 */
[----:B------:R-:W-:Y:S04]  /*39390*/  LDGSTS.E [R91+-0x7db80], desc[UR34][R112.64], P4 ;  /* 0x82480000705b7fae */ /* 0x000fe8000a1a1022 */
[----:B------:R1:W-:Y:S04]  /*393a0*/  LDGSTS.E [R90+-0x7db00], desc[UR34][R88.64], P3 ;  /* 0x82500000585a7fae */ /* 0x0003e800099a1022 */
[----:B------:R-:W-:Y:S04]  /*393b0*/  LDGSTS.E [R252+-0x7da80], desc[UR34][R206.64], P5 ;  /* 0x82580000cefc7fae */ /* 0x000fe8000a9a1022 */
[----:B-1----:R-:W2:Y:S04]  /*393c0*/  LDL.LU.64 R206, [R1+0x158] ;  /* 0x0001580001ce7983 */ /* 0x002ea80000300a00 */
[----:B----4-:R-:W-:Y:S04]  /*393d0*/  LDGSTS.E [R93+-0x7cc00], desc[UR34][R242.64], P1 ;  /* 0x83400000f25d7fae */ /* 0x010fe800089a1022 */
[----:B--2---:R-:W-:Y:S04]  /*393e0*/  LDGSTS.E [R92+-0x7cb80], desc[UR34][R206.64], P4 ;  /* 0x83480000ce5c7fae */ /* 0x004fe8000a1a1022 */
[----:B------:R1:W-:Y:S01]  /*393f0*/  STL.64 [R1+0x7958], R206 ;  /* 0x007958ce01007387 */ /* 0x0003e20000100a00 */
[C---:B------:R-:W-:Y:S01]  /*39400*/  IADD3 R89, PT, PT, R8.reuse, 0x100000, RZ ;  /* 0x0010000008597810 */ /* 0x040fe20007ffe0ff */
[----:B------:R-:W-:-:S02]  /*39410*/  VIADD R88, R8, 0x100000 ;  /* 0x0010000008587836 */ /* 0x000fc40000000000 */
[----:B------:R2:W-:Y:S04]  /*39420*/  LDGSTS.E [R91+-0x7cb00], desc[UR34][R86.64], P3 ;  /* 0x83500000565b7fae */ /* 0x0005e800099a1022 */
[----:B------:R-:W-:Y:S04]  /*39430*/  LDGSTS.E [R90+-0x7ca80], desc[UR34][R204.64], P5 ;  /* 0x83580000cc5a7fae */ /* 0x000fe8000a9a1022 */
[----:B-1----:R-:W4:Y:S04]  /*39440*/  LDL.LU.64 R206, [R1+0x308] ;  /* 0x0003080001ce7983 */ /* 0x002f280000300a00 */
[----:B------:R2:W-:Y:S04]  /*39450*/  STL.64 [R1+0x7960], R86 ;  /* 0x0079605601007387 */ /* 0x0005e80000100a00 */
[----:B------:R-:W3:Y:S04]  /*39460*/  LDL.64 R112, [R1+0x288] ;  /* 0x0002880001707983 */ /* 0x000ee80000100a00 */
[----:B------:R-:W-:Y:S04]  /*39470*/  STL.64 [R1+0x7968], R204 ;  /* 0x007968cc01007387 */ /* 0x000fe80000100a00 */
[----:B------:R-:W3:Y:S04]  /*39480*/  LDL.LU.64 R96, [R1+0x58] ;  /* 0x0000580001607983 */ /* 0x000ee80000300a00 */
[----:B------:R-:W3:Y:S01]  /*39490*/  LDL.LU.64 R248, [R1+0x18] ;  /* 0x0000180001f87983 */ /* 0x000ee20000300a00 */
[----:B--2---:R-:W-:-:S02]  /*394a0*/  VIADD R87, R8, 0x100000 ;  /* 0x0010000008577836 */ /* 0x004fc40000000000 */
[C---:B------:R-:W-:Y:S01]  /*394b0*/  VIADD R86, R8.reuse, 0x100000 ;  /* 0x0010000008567836 */ /* 0x040fe20000000000 */
[----:B----4-:R-:W-:Y:S04]  /*394c0*/  STL.64 [R1+0x7a68], R206 ;  /* 0x007a68ce01007387 */ /* 0x010fe80000100a00 */
[----:B-----5:R-:W-:Y:S04]  /*394d0*/  STL.64 [R1+0x7970], R216 ;  /* 0x007970d801007387 */ /* 0x020fe80000100a00 */
[----:B------:R1:W-:Y:S04]  /*394e0*/  STL.64 [R1+0x7978], R84 ;  /* 0x0079785401007387 */ /* 0x0003e80000100a00 */
[----:B------:R-:W-:Y:S04]  /*394f0*/  STL.64 [R1+0x7980], R202 ;  /* 0x007980ca01007387 */ /* 0x000fe80000100a00 */
[----:B------:R-:W2:Y:S04]  /*39500*/  LDL.64 R242, [R1+0x248] ;  /* 0x0002480001f27983 */ /* 0x000ea80000100a00 */
[----:B------:R-:W-:Y:S04]  /*39510*/  STL.64 [R1+0x7a70], R244 ;  /* 0x007a70f401007387 */ /* 0x000fe80000100a00 */
[----:B------:R-:W-:Y:S04]  /*39520*/  LDGSTS.E [R252+-0x7bc00], desc[UR34][R206.64], P1 ;  /* 0x84400000cefc7fae */ /* 0x000fe800089a1022 */
[----:B------:R-:W-:Y:S04]  /*39530*/  STL.64 [R1+0x7988], R94 ;  /* 0x0079885e01007387 */ /* 0x000fe80000100a00 */
[----:B------:R-:W-:Y:S04]  /*39540*/  LDGSTS.E [R89+-0x7bb80], desc[UR34][R216.64], P4 ;  /* 0x84480000d8597fae */ /* 0x000fe8000a1a1022 */
[----:B------:R4:W-:Y:S04]  /*39550*/  STL.64 [R1+0x7990], R82 ;  /* 0x0079905201007387 */ /* 0x0009e80000100a00 */
[----:B------:R1:W-:Y:S04]  /*39560*/  LDGSTS.E [R88+-0x7bb00], desc[UR34][R84.64], P3 ;  /* 0x8450000054587fae */ /* 0x0003e800099a1022 */
[----:B------:R-:W5:Y:S04]  /*39570*/  LDL.LU.64 R210, [R1+0x210] ;  /* 0x0002100001d27983 */ /* 0x000f680000300a00 */
[----:B------:R-:W-:Y:S01]  /*39580*/  LDGSTS.E [R87+-0x7ba80], desc[UR34][R202.64], P5 ;  /* 0x84580000ca577fae */ /* 0x000fe2000a9a1022 */
[----:B-1----:R-:W-:-:S03]  /*39590*/  IADD3 R85, PT, PT, R8, 0x100000, RZ ;  /* 0x0010000008557810 */ /* 0x002fc60007ffe0ff */
[----:B------:R-:W-:Y:S01]  /*395a0*/  STL.64 [R1+0x7998], R200 ;  /* 0x007998c801007387 */ /* 0x000fe20000100a00 */
[----:B------:R-:W-:-:S03]  /*395b0*/  VIADD R84, R8, 0x100000 ;  /* 0x0010000008547836 */ /* 0x000fc60000000000 */
[----:B------:R-:W-:Y:S04]  /*395c0*/  LDGSTS.E [R86+-0x7ac00], desc[UR34][R244.64], P1 ;  /* 0x85400000f4567fae */ /* 0x000fe800089a1022 */
[----:B------:R-:W5:Y:S04]  /*395d0*/  LDL.64 R234, [R1+0x400] ;  /* 0x0004000001ea7983 */ /* 0x000f680000100a00 */
[----:B------:R-:W-:Y:S04]  /*395e0*/  LDGSTS.E [R252+-0x7ab80], desc[UR34][R94.64], P4 ;  /* 0x854800005efc7fae */ /* 0x000fe8000a1a1022 */
[----:B------:R4:W-:Y:S04]  /*395f0*/  LDGSTS.E [R87+-0x7ab00], desc[UR34][R82.64], P3 ;  /* 0x8550000052577fae */ /* 0x0009e800099a1022 */
[----:B------:R-:W5:Y:S04]  /*39600*/  LDL.64 R110, [R1+0x3c0] ;  /* 0x0003c000016e7983 */ /* 0x000f680000100a00 */
[----:B------:R-:W5:Y:S04]  /*39610*/  LDL.64 R236, [R1+0x1d0] ;  /* 0x0001d00001ec7983 */ /* 0x000f680000100a00 */
[----:B------:R-:W-:Y:S04]  /*39620*/  LDGSTS.E [R86+-0x7aa80], desc[UR34][R200.64], P5 ;  /* 0x85580000c8567fae */ /* 0x000fe8000a9a1022 */
[----:B---3--:R-:W-:Y:S04]  /*39630*/  STL.64 [R1+0x79a0], R218 ;  /* 0x0079a0da01007387 */ /* 0x008fe80000100a00 */
[----:B------:R-:W-:Y:S04]  /*39640*/  LDGSTS.E [R85+-0x79c00], desc[UR34][R112.64], P1 ;  /* 0x8640000070557fae */ /* 0x000fe800089a1022 */
[----:B------:R-:W3:Y:S04]  /*39650*/  LDL.LU.64 R88, [R1+0x150] ;  /* 0x0001500001587983 */ /* 0x000ee80000300a00 */
[----:B------:R-:W-:Y:S04]  /*39660*/  LDGSTS.E [R84+-0x79b80], desc[UR34][R218.64], P4 ;  /* 0x86480000da547fae */ /* 0x000fe8000a1a1022 */
[----:B------:R-:W3:Y:S04]  /*39670*/  LDL.LU.64 R220, [R1+0x110] ;  /* 0x0001100001dc7983 */ /* 0x000ee80000300a00 */
[----:B------:R-:W-:Y:S04]  /*39680*/  LDGSTS.E [R252+-0x79b00], desc[UR34][R80.64], P3 ;  /* 0x8650000050fc7fae */ /* 0x000fe800099a1022 */
[----:B------:R1:W-:Y:S01]  /*39690*/  STL.64 [R1+0x79a8], R80 ;  /* 0x0079a85001007387 */ /* 0x0003e20000100a00 */
[----:B----4-:R-:W-:-:S02]  /*396a0*/  VIADD R83, R8, 0x100000 ;  /* 0x0010000008537836 */ /* 0x010fc40000000000 */
[----:B------:R-:W-:Y:S01]  /*396b0*/  VIADD R82, R8, 0x100000 ;  /* 0x0010000008527836 */ /* 0x000fe20000000000 */
[----:B------:R-:W-:Y:S04]  /*396c0*/  LDGSTS.E [R85+-0x79a80], desc[UR34][R198.64], P5 ;  /* 0x86580000c6557fae */ /* 0x000fe8000a9a1022 */
[----:B-1----:R-:W4:Y:S04]  /*396d0*/  LDL.LU.64 R80, [R1+0x190] ;  /* 0x0001900001507983 */ /* 0x002f280000300a00 */
[----:B------:R-:W3:Y:S04]  /*396e0*/  LDL.64 R114, [R1+0x380] ;  /* 0x0003800001727983 */ /* 0x000ee80000100a00 */
[----:B------:R-:W-:Y:S04]  /*396f0*/  STL.64 [R1+0x79b0], R198 ;  /* 0x0079b0c601007387 */ /* 0x000fe80000100a00 */
[----:B------:R-:W3:Y:S04]  /*39700*/  LDL.LU.64 R100, [R1+0xd0] ;  /* 0x0000d00001647983 */ /* 0x000ee80000300a00 */
[----:B------:R-:W-:Y:S04]  /*39710*/  STL.64 [R1+0x79b8], R96 ;  /* 0x0079b86001007387 */ /* 0x000fe80000100a00 */
[----:B------:R-:W3:Y:S04]  /*39720*/  LDL.64 R238, [R1+0x340] ;  /* 0x0003400001ee7983 */ /* 0x000ee80000100a00 */
[----:B------:R-:W3:Y:S04]  /*39730*/  LDL.64 R112, [R1+0x300] ;  /* 0x0003000001707983 */ /* 0x000ee80000100a00 */
[----:B------:R-:W-:Y:S04]  /*39740*/  STL.64 [R1+0x79c0], R78 ;  /* 0x0079c04e01007387 */ /* 0x000fe80000100a00 */
[----:B------:R-:W3:Y:S04]  /*39750*/  LDL.LU.64 R218, [R1+0x188] ;  /* 0x0001880001da7983 */ /* 0x000ee80000300a00 */
[----:B------:R-:W3:Y:S04]  /*39760*/  LDL.LU.64 R224, [R1+0x90] ;  /* 0x0000900001e07983 */ /* 0x000ee80000300a00 */
[----:B------:R-:W3:Y:S04]  /*39770*/  LDL.LU.64 R246, [R1+0x50] ;  /* 0x0000500001f67983 */ /* 0x000ee80000300a00 */
[----:B--2---:R-:W-:Y:S04]  /*39780*/  LDGSTS.E [R84+-0x78c00], desc[UR34][R242.64], P1 ;  /* 0x87400000f2547fae */ /* 0x004fe800089a1022 */
[----:B------:R-:W-:Y:S04]  /*39790*/  LDGSTS.E [R83+-0x78b80], desc[UR34][R96.64], P4 ;  /* 0x8748000060537fae */ /* 0x000fe8000a1a1022 */
[----:B------:R1:W-:Y:S04]  /*397a0*/  LDGSTS.E [R82+-0x78b00], desc[UR34][R78.64], P3 ;  /* 0x875000004e527fae */ /* 0x0003e800099a1022 */
[----:B------:R2:W-:Y:S04]  /*397b0*/  LDGSTS.E [R252+-0x78a80], desc[UR34][R196.64], P5 ;  /* 0x87580000c4fc7fae */ /* 0x0005e8000a9a1022 */
[----:B------:R-:W2:Y:S04]  /*397c0*/  LDL.LU.64 R242, [R1+0x10] ;  /* 0x0000100001f27983 */ /* 0x000ea80000300a00 */
[----:B------:R-:W-:Y:S04]  /*397d0*/  STL.64 [R1+0x79c8], R196 ;  /* 0x0079c8c401007387 */ /* 0x000fe80000100a00 */
[----:B-----5:R-:W-:Y:S04]  /*397e0*/  STL.64 [R1+0x7a18], R210 ;  /* 0x007a18d201007387 */ /* 0x020fe80000100a00 */
[----:B------:R-:W-:Y:S04]  /*397f0*/  STL.64 [R1+0x79d0], R248 ;  /* 0x0079d0f801007387 */ /* 0x000fe80000100a00 */
[----:B------:R-:W-:Y:S04]  /*39800*/  STL.64 [R1+0x79d8], R194 ;  /* 0x0079d8c201007387 */ /* 0x000fe80000100a00 */
[----:B------:R-:W5:Y:S04]  /*39810*/  LDL.LU.64 R240, [R1+0x208] ;  /* 0x0002080001f07983 */ /* 0x000f680000300a00 */
[----:B------:R-:W-:Y:S04]  /*39820*/  LDGSTS.E [R4+-0x7fa00], desc[UR34][R234.64], P1 ;  /* 0x80600000ea047fae */ /* 0x000fe800089a1022 */
[----:B------:R-:W-:Y:S04]  /*39830*/  LDGSTS.E [R4+-0x7f980], desc[UR34][R210.64], P4 ;  /* 0x80680000d2047fae */ /* 0x000fe8000a1a1022 */
[----:B------:R-:W-:Y:S04]  /*39840*/  LDGSTS.E [R4+-0x7f900], desc[UR34][R248.64], P3 ;  /* 0x80700000f8047fae */ /* 0x000fe800099a1022 */
[----:B------:R-:W-:Y:S04]  /*39850*/  LDGSTS.E [R4+-0x7f880], desc[UR34][R194.64], P5 ;  /* 0x80780000c2047fae */ /* 0x000fe8000a9a1022 */
[----:B------:R-:W-:Y:S04]  /*39860*/  LDGSTS.E [R4+-0x7ea00], desc[UR34][R110.64], P1 ;  /* 0x816000006e047fae */ /* 0x000fe800089a1022 */
[----:B------:R-:W-:Y:S04]  /*39870*/  LDGSTS.E [R4+-0x7e980], desc[UR34][R236.64], P4 ;  /* 0x81680000ec047fae */ /* 0x000fe8000a1a1022 */
[----:B------:R-:W-:Y:S04]  /*39880*/  LDGSTS.E [R4+-0x7e900], desc[UR34][R76.64], P3 ;  /* 0x817000004c047fae */ /* 0x000fe800099a1022 */
[----:B------:R1:W-:Y:S04]  /*39890*/  STL.64 [R1+0x79e0], R76 ;  /* 0x0079e04c01007387 */ /* 0x0003e80000100a00 */
[----:B------:R-:W-:Y:S04]  /*398a0*/  LDGSTS.E [R4+-0x7e880], desc[UR34][R192.64], P5 ;  /* 0x81780000c0047fae */ /* 0x000fe8000a9a1022 */
[----:B-1----:R-:W2:Y:S04]  /*398b0*/  LDL.LU.64 R76, [R1+0x1c8] ;  /* 0x0001c800014c7983 */ /* 0x002ea80000300a00 */
[----:B------:R-:W-:Y:S04]  /*398c0*/  STL.64 [R1+0x79e8], R192 ;  /* 0x0079e8c001007387 */ /* 0x000fe80000100a00 */
[----:B----4-:R-:W-:Y:S04]  /*398d0*/  STL.64 [R1+0x79f0], R80 ;  /* 0x0079f05001007387 */ /* 0x010fe80000100a00 */
[----:B---3--:R-:W-:Y:S04]  /*398e0*/  LDGSTS.E [R4+-0x7da00], desc[UR34][R114.64], P1 ;  /* 0x8260000072047fae */ /* 0x008fe800089a1022 */
[----:B------:R-:W-:Y:S04]  /*398f0*/  LDGSTS.E [R4+-0x7d980], desc[UR34][R80.64], P4 ;  /* 0x8268000050047fae */ /* 0x000fe8000a1a1022 */
[----:B------:R-:W-:Y:S04]  /*39900*/  LDGSTS.E [R4+-0x7d900], desc[UR34][R74.64], P3 ;  /* 0x827000004a047fae */ /* 0x000fe800099a1022 */
[----:B------:R-:W-:Y:S04]  /*39910*/  STL.64 [R1+0x79f8], R74 ;  /* 0x0079f84a01007387 */ /* 0x000fe80000100a00 */
[----:B------:R-:W-:Y:S04]  /*39920*/  LDGSTS.E [R4+-0x7d880], desc[UR34][R190.64], P5 ;  /* 0x82780000be047fae */ /* 0x000fe8000a9a1022 */
[----:B------:R-:W-:Y:S04]  /*39930*/  STL.64 [R1+0x7a00], R190 ;  /* 0x007a00be01007387 */ /* 0x000fe80000100a00 */
[----:B------:R-:W-:Y:S04]  /*39940*/  LDGSTS.E [R4+-0x7ca00], desc[UR34][R238.64], P1 ;  /* 0x83600000ee047fae */ /* 0x000fe800089a1022 */
[----:B------:R-:W-:Y:S04]  /*39950*/  LDGSTS.E [R4+-0x7c980], desc[UR34][R88.64], P4 ;  /* 0x8368000058047fae */ /* 0x000fe8000a1a1022 */
[----:B------:R-:W-:Y:S04]  /*39960*/  STL.64 [R1+0x7a08], R88 ;  /* 0x007a085801007387 */ /* 0x000fe80000100a00 */
[----:B------:R-:W-:Y:S04]  /*39970*/  LDGSTS.E [R4+-0x7c900], desc[UR34][R72.64], P3 ;  /* 0x8370000048047fae */ /* 0x000fe800099a1022 */
[----:B------:R-:W-:Y:S04]  /*39980*/  STL.64 [R1+0x7a10], R72 ;  /* 0x007a104801007387 */ /* 0x000fe80000100a00 */
[----:B------:R-:W-:Y:S04]  /*39990*/  LDGSTS.E [R4+-0x7c880], desc[UR34][R188.64], P5 ;  /* 0x83780000bc047fae */ /* 0x000fe8000a9a1022 */
[----:B------:R1:W-:Y:S04]  /*399a0*/  STL.64 [R1+0x7a20], R188 ;  /* 0x007a20bc01007387 */ /* 0x0003e80000100a00 */
[----:B------:R-:W-:Y:S04]  /*399b0*/  LDGSTS.E [R4+-0x7ba00], desc[UR34][R112.64], P1 ;  /* 0x8460000070047fae */ /* 0x000fe800089a1022 */
[----:B------:R-:W-:Y:S04]  /*399c0*/  LDGSTS.E [R4+-0x7b980], desc[UR34][R220.64], P4 ;  /* 0x84680000dc047fae */ /* 0x000fe8000a1a1022 */
[----:B-1----:R-:W3:Y:S04]  /*399d0*/  LDL.LU.64 R188, [R1+0x240] ;  /* 0x0002400001bc7983 */ /* 0x002ee80000300a00 */
[----:B------:R-:W4:Y:S04]  /*399e0*/  LDL.64 R114, [R1+0x3f8] ;  /* 0x0003f80001727983 */ /* 0x000f280000100a00 */
[----:B------:R-:W2:Y:S04]  /*399f0*/  LDL.64 R238, [R1+0x3b8] ;  /* 0x0003b80001ee7983 */ /* 0x000ea80000100a00 */
[----:B------:R-:W2:Y:S04]  /*39a00*/  LDL.64 R112, [R1+0x378] ;  /* 0x0003780001707983 */ /* 0x000ea80000100a00 */
[----:B------:R1:W-:Y:S04]  /*39a10*/  STL.64 [R1+0x7a28], R220 ;  /* 0x007a28dc01007387 */ /* 0x0003e80000100a00 */
[----:B------:R-:W-:Y:S04]  /*39a20*/  LDGSTS.E [R4+-0x7b900], desc[UR34][R70.64], P3 ;  /* 0x8470000046047fae */ /* 0x000fe800099a1022 */
[----:B------:R-:W-:Y:S04]  /*39a30*/  LDGSTS.E [R4+-0x7b880], desc[UR34][R186.64], P5 ;  /* 0x84780000ba047fae */ /* 0x000fe8000a9a1022 */
[----:B-1----:R-:W2:Y:S04]  /*39a40*/  LDL.LU.64 R220, [R1+0x280] ;  /* 0x0002800001dc7983 */ /* 0x002ea80000300a00 */
[----:B------:R1:W-:Y:S04]  /*39a50*/  STL.64 [R1+0x7a30], R70 ;  /* 0x007a304601007387 */ /* 0x0003e80000100a00 */
[----:B-1----:R-:W2:Y:S04]  /*39a60*/  LDL.LU.64 R70, [R1+0x2c0] ;  /* 0x0002c00001467983 */ /* 0x002ea80000300a00 */
[----:B------:R-:W-:Y:S04]  /*39a70*/  STL.64 [R1+0x7a38], R186 ;  /* 0x007a38ba01007387 */ /* 0x000fe80000100a00 */
[----:B--2---:R-:W-:Y:S04]  /*39a80*/  STL.64 [R1+0x7a40], R70 ;  /* 0x007a404601007387 */ /* 0x004fe80000100a00 */
[----:B------:R-:W-:Y:S04]  /*39a90*/  LDGSTS.E [R4+-0x7aa00], desc[UR34][R70.64], P1 ;  /* 0x8560000046047fae */ /* 0x000fe800089a1022 */
[----:B------:R-:W-:Y:S04]  /*39aa0*/  STL.64 [R1+0x7a48], R100 ;  /* 0x007a486401007387 */ /* 0x000fe80000100a00 */
[----:B------:R-:W-:Y:S04]  /*39ab0*/  LDGSTS.E [R4+-0x7a980], desc[UR34][R100.64], P4 ;  /* 0x8568000064047fae */ /* 0x000fe8000a1a1022 */
[----:B------:R1:W-:Y:S04]  /*39ac0*/  STL.64 [R1+0x7a50], R68 ;  /* 0x007a504401007387 */ /* 0x0003e80000100a00 */
[----:B------:R1:W-:Y:S04]  /*39ad0*/  LDGSTS.E [R4+-0x7a900], desc[UR34][R68.64], P3 ;  /* 0x8570000044047fae */ /* 0x0003e800099a1022 */
[----:B------:R-:W-:Y:S04]  /*39ae0*/  STL.64 [R1+0x7a58], R184 ;  /* 0x007a58b801007387 */ /* 0x000fe80000100a00 */
[----:B------:R-:W-:Y:S04]  /*39af0*/  LDGSTS.E [R4+-0x7a880], desc[UR34][R184.64], P5 ;  /* 0x85780000b8047fae */ /* 0x000fe8000a9a1022 */
[----:B------:R-:W-:Y:S04]  /*39b00*/  STL.64 [R1+0x7a60], R220 ;  /* 0x007a60dc01007387 */ /* 0x000fe80000100a00 */
[----:B------:R-:W-:Y:S04]  /*39b10*/  LDGSTS.E [R4+-0x79a00], desc[UR34][R220.64], P1 ;  /* 0x86600000dc047fae */ /* 0x000fe800089a1022 */
[----:B------:R-:W-:Y:S04]  /*39b20*/  STL.64 [R1+0x7a78], R224 ;  /* 0x007a78e001007387 */ /* 0x000fe80000100a00 */
[----:B------:R-:W-:Y:S04]  /*39b30*/  LDGSTS.E [R4+-0x79980], desc[UR34][R224.64], P4 ;  /* 0x86680000e0047fae */ /* 0x000fe8000a1a1022 */
[----:B------:R-:W-:Y:S04]  /*39b40*/  STL.64 [R1+0x7a80], R66 ;  /* 0x007a804201007387 */ /* 0x000fe80000100a00 */
[----:B------:R2:W-:Y:S04]  /*39b50*/  LDGSTS.E [R4+-0x79900], desc[UR34][R66.64], P3 ;  /* 0x8670000042047fae */ /* 0x0005e800099a1022 */
[----:B------:R-:W-:Y:S04]  /*39b60*/  STL.64 [R1+0x7a88], R182 ;  /* 0x007a88b601007387 */ /* 0x000fe80000100a00 */
[----:B------:R-:W-:Y:S04]  /*39b70*/  LDGSTS.E [R4+-0x79880], desc[UR34][R182.64], P5 ;  /* 0x86780000b6047fae */ /* 0x000fe8000a9a1022 */
[----:B---3--:R-:W-:Y:S04]  /*39b80*/  STL.64 [R1+0x7a90], R188 ;  /* 0x007a90bc01007387 */ /* 0x008fe80000100a00 */
[----:B------:R-:W-:Y:S04]  /*39b90*/  LDGSTS.E [R4+-0x78a00], desc[UR34][R188.64], P1 ;  /* 0x87600000bc047fae */ /* 0x000fe800089a1022 */
[----:B------:R-:W-:Y:S04]  /*39ba0*/  STL.64 [R1+0x7a98], R246 ;  /* 0x007a98f601007387 */ /* 0x000fe80000100a00 */
[----:B------:R-:W-:Y:S04]  /*39bb0*/  LDGSTS.E [R4+-0x78980], desc[UR34][R246.64], P4 ;  /* 0x87680000f6047fae */ /* 0x000fe8000a1a1022 */
[----:B------:R3:W-:Y:S04]  /*39bc0*/  STL.64 [R1+0x7aa0], R64 ;  /* 0x007aa04001007387 */ /* 0x0007e80000100a00 */
[----:B------:R-:W-:Y:S04]  /*39bd0*/  LDGSTS.E [R4+-0x78900], desc[UR34][R64.64], P3 ;  /* 0x8770000040047fae */ /* 0x000fe800099a1022 */
[----:B------:R2:W-:Y:S01]  /*39be0*/  STL.64 [R1+0x7aa8], R180 ;  /* 0x007aa8b401007387 */ /* 0x0005e20000100a00 */
[C---:B------:R-:W-:Y:S01]  /*39bf0*/  IADD3 R82, PT, PT, R2.reuse, 0x100000, RZ ;  /* 0x0010000002527810 */ /* 0x040fe20007ffe0ff */
[----:B------:R-:W-:-:S02]  /*39c00*/  VIADD R252, R2, 0x100000 ;  /* 0x0010000002fc7836 */ /* 0x000fc40000000000 */
[C---:B-1----:R-:W-:Y:S01]  /*39c10*/  VIADD R69, R2.reuse, 0x100000 ;  /* 0x0010000002457836 */ /* 0x042fe20000000000 */
[----:B------:R-:W-:Y:S04]  /*39c20*/  LDGSTS.E [R4+-0x78880], desc[UR34][R180.64], P5 ;  /* 0x87780000b4047fae */ /* 0x000fe8000a9a1022 */
[----:B---3--:R-:W3:Y:S04]  /*39c30*/  LDL.LU.64 R64, [R1+0x338] ;  /* 0x0003380001407983 */ /* 0x008ee80000300a00 */
[----:B------:R-:W3:Y:S04]  /*39c40*/  LDL.LU.64 R208, [R1+0x148] ;  /* 0x0001480001d07983 */ /* 0x000ee80000300a00 */
[----:B-----5:R-:W-:Y:S04]  /*39c50*/  STL.64 [R1+0x7ab0], R240 ;  /* 0x007ab0f001007387 */ /* 0x020fe80000100a00 */
[----:B------:R-:W-:Y:S04]  /*39c60*/  STL.64 [R1+0x7ab8], R242 ;  /* 0x007ab8f201007387 */ /* 0x000fe80000100a00 */
[----:B------:R-:W5:Y:S04]  /*39c70*/  LDL.LU.64 R100, [R1+0x2f8] ;  /* 0x0002f80001647983 */ /* 0x000f680000300a00 */
[----:B------:R-:W-:Y:S04]  /*39c80*/  STL.64 [R1+0x7ac0], R178 ;  /* 0x007ac0b201007387 */ /* 0x000fe80000100a00 */
[----:B------:R-:W5:Y:S04]  /*39c90*/  LDL.LU.64 R98, [R1+0x108] ;  /* 0x0001080001627983 */ /* 0x000f680000300a00 */
[----:B------:R-:W-:Y:S04]  /*39ca0*/  STL.64 [R1+0x7ac8], R76 ;  /* 0x007ac84c01007387 */ /* 0x000fe80000100a00 */
[----:B------:R-:W5:Y:S04]  /*39cb0*/  LDL.LU.64 R190, [R1+0x2b8] ;  /* 0x0002b80001be7983 */ /* 0x000f680000300a00 */
[----:B------:R-:W5:Y:S04]  /*39cc0*/  LDL.LU.64 R228, [R1+0xc8] ;  /* 0x0000c80001e47983 */ /* 0x000f680000300a00 */
[----:B------:R1:W-:Y:S04]  /*39cd0*/  STL.64 [R1+0x7ad0], R62 ;  /* 0x007ad03e01007387 */ /* 0x0003e80000100a00 */
[----:B------:R-:W-:Y:S01]  /*39ce0*/  STL.64 [R1+0x7ad8], R176 ;  /* 0x007ad8b001007387 */ /* 0x000fe20000100a00 */
[----:B------:R-:W-:-:S03]  /*39cf0*/  VIADD R68, R2, 0x100000 ;  /* 0x0010000002447836 */ /* 0x000fc60000000000 */
[----:B------:R-:W-:Y:S01]  /*39d00*/  STL.64 [R1+0x7ae0], R218 ;  /* 0x007ae0da01007387 */ /* 0x000fe20000100a00 */
[----:B--2---:R-:W-:-:S03]  /*39d10*/  IADD3 R67, PT, PT, R2, 0x100000, RZ ;  /* 0x0010000002437810 */ /* 0x004fc60007ffe0ff */
[----:B------:R-:W-:Y:S01]  /*39d20*/  STL.64 [R1+0x7ae8], R60 ;  /* 0x007ae83c01007387 */ /* 0x000fe20000100a00 */
[----:B------:R-:W-:-:S03]  /*39d30*/  VIADD R66, R2, 0x100000 ;  /* 0x0010000002427836 */ /* 0x000fc60000000000 */
[----:B------:R-:W2:Y:S04]  /*39d40*/  LDL.LU.64 R74, [R1+0x278] ;  /* 0x00027800014a7983 */ /* 0x000ea80000300a00 */
[----:B------:R-:W2:Y:S04]  /*39d50*/  LDL.LU.64 R102, [R1+0x88] ;  /* 0x0000880001667983 */ /* 0x000ea80000300a00 */
[----:B------:R-:W-:Y:S04]  /*39d60*/  STL.64 [R1+0x7af0], R174 ;  /* 0x007af0ae01007387 */ /* 0x000fe80000100a00 */
[----:B----4-:R-:W-:Y:S04]  /*39d70*/  LDGSTS.E [R82+-0x7f800], desc[UR34][R114.64], P1 ;  /* 0x8080000072527fae */ /* 0x010fe800089a1022 */
[----:B------:R-:W-:Y:S04]  /*39d80*/  LDGSTS.E [R252+-0x7f780], desc[UR34][R240.64], P4 ;  /* 0x80880000f0fc7fae */ /* 0x000fe8000a1a1022 */
[----:B------:R-:W-:Y:S04]  /*39d90*/  LDGSTS.E [R69+-0x7f700], desc[UR34][R242.64], P3 ;  /* 0x80900000f2457fae */ /* 0x000fe800099a1022 */
[----:B------:R-:W-:Y:S04]  /*39da0*/  LDGSTS.E [R68+-0x7f680], desc[UR34][R178.64], P5 ;  /* 0x80980000b2447fae */ /* 0x000fe8000a9a1022 */
[----:B------:R-:W-:Y:S04]  /*39db0*/  LDGSTS.E [R67+-0x7e800], desc[UR34][R238.64], P1 ;  /* 0x81800000ee437fae */ /* 0x000fe800089a1022 */
[----:B------:R-:W-:Y:S04]  /*39dc0*/  LDGSTS.E [R66+-0x7e780], desc[UR34][R76.64], P4 ;  /* 0x818800004c427fae */ /* 0x000fe8000a1a1022 */
[----:B------:R1:W-:Y:S04]  /*39dd0*/  LDGSTS.E [R252+-0x7e700], desc[UR34][R62.64], P3 ;  /* 0x819000003efc7fae */ /* 0x0003e800099a1022 */
[----:B------:R-:W-:Y:S04]  /*39de0*/  LDGSTS.E [R69+-0x7e680], desc[UR34][R176.64], P5 ;  /* 0x81980000b0457fae */ /* 0x000fe8000a9a1022 */
[----:B------:R-:W-:Y:S04]  /*39df0*/  LDGSTS.E [R68+-0x7d800], desc[UR34][R112.64], P1 ;  /* 0x8280000070447fae */ /* 0x000fe800089a1022 */
[----:B------:R-:W-:Y:S04]  /*39e00*/  LDGSTS.E [R67+-0x7d780], desc[UR34][R218.64], P4 ;  /* 0x82880000da437fae */ /* 0x000fe8000a1a1022 */
[----:B------:R4:W-:Y:S04]  /*39e10*/  LDGSTS.E [R66+-0x7d700], desc[UR34][R60.64], P3 ;  /* 0x829000003c427fae */ /* 0x0009e800099a1022 */
[----:B------:R-:W-:Y:S04]  /*39e20*/  LDGSTS.E [R252+-0x7d680], desc[UR34][R174.64], P5 ;  /* 0x82980000aefc7fae */ /* 0x000fe8000a9a1022 */
[----:B---3--:R3:W-:Y:S04]  /*39e30*/  STL.64 [R1+0x7af8], R64 ;  /* 0x007af84001007387 */ /* 0x0087e80000100a00 */
[----:B------:R-:W-:Y:S04]  /*39e40*/  STL.64 [R1+0x7b00], R208 ;  /* 0x007b00d001007387 */ /* 0x000fe80000100a00 */
[----:B------:R1:W-:Y:S04]  /*39e50*/  STL.64 [R1+0x7b08], R58 ;  /* 0x007b083a01007387 */ /* 0x0003e80000100a00 */
[----:B------:R-:W2:Y:S04]  /*39e60*/  LDL.LU.64 R230, [R1+0x48] ;  /* 0x0000480001e67983 */ /* 0x000ea80000300a00 */
[----:B------:R-:W-:Y:S04]  /*39e70*/  STL.64 [R1+0x7b10], R172 ;  /* 0x007b10ac01007387 */ /* 0x000fe80000100a00 */
[----:B------:R-:W2:Y:S04]  /*39e80*/  LDL.LU.64 R80, [R1+0x238] ;  /* 0x0002380001507983 */ /* 0x000ea80000300a00 */
[----:B-----5:R-:W-:Y:S04]  /*39e90*/  STL.64 [R1+0x7b18], R100 ;  /* 0x007b186401007387 */ /* 0x020fe80000100a00 */
[----:B------:R-:W-:Y:S04]  /*39ea0*/  STL.64 [R1+0x7b20], R98 ;  /* 0x007b206201007387 */ /* 0x000fe80000100a00 */
[----:B------:R5:W-:Y:S04]  /*39eb0*/  STL.64 [R1+0x7b28], R56 ;  /* 0x007b283801007387 */ /* 0x000be80000100a00 */
[----:B------:R-:W2:Y:S04]  /*39ec0*/  LDL.LU.64 R112, [R1+0x8] ;  /* 0x0000080001707983 */ /* 0x000ea80000300a00 */
[----:B------:R-:W-:Y:S04]  /*39ed0*/  STL.64 [R1+0x7b30], R170 ;  /* 0x007b30aa01007387 */ /* 0x000fe80000100a00 */
[----:B------:R-:W-:Y:S04]  /*39ee0*/  STL.64 [R1+0x7b38], R190 ;  /* 0x007b38be01007387 */ /* 0x000fe80000100a00 */
[----:B------:R-:W2:Y:S04]  /*39ef0*/  LDL.LU.64 R212, [R1+0x200] ;  /* 0x0002000001d47983 */ /* 0x000ea80000300a00 */
[----:B------:R-:W2:Y:S04]  /*39f00*/  LDL.LU.64 R180, [R1+0x3f0] ;  /* 0x0003f00001b47983 */ /* 0x000ea80000300a00 */
[----:B------:R-:W2:Y:S04]  /*39f10*/  LDL.LU.64 R220, [R1+0x3b0] ;  /* 0x0003b00001dc7983 */ /* 0x000ea80000300a00 */
[----:B------:R-:W2:Y:S04]  /*39f20*/  LDL.LU.64 R194, [R1+0x1c0] ;  /* 0x0001c00001c27983 */ /* 0x000ea80000300a00 */
[----:B------:R-:W2:Y:S04]  /*39f30*/  LDL.LU.64 R200, [R1+0x180] ;  /* 0x0001800001c87983 */ /* 0x000ea80000300a00 */
[----:B------:R-:W2:Y:S04]  /*39f40*/  LDL.LU.64 R90, [R1+0x140] ;  /* 0x00014000015a7983 */ /* 0x000ea80000300a00 */
[----:B------:R-:W-:Y:S04]  /*39f50*/  LDGSTS.E [R67+-0x7c800], desc[UR34][R64.64], P1 ;  /* 0x8380000040437fae */ /* 0x000fe800089a1022 */
[----:B------:R-:W2:Y:S01]  /*39f60*/  LDL.LU.64 R222, [R1+0x100] ;  /* 0x0001000001de7983 */ /* 0x000ea20000300a00 */
[----:B-1----:R-:W-:-:S02]  /*39f70*/  VIADD R63, R2, 0x100000 ;  /* 0x00100000023f7836 */ /* 0x002fc40000000000 */
[C---:B------:R-:W-:Y:S01]  /*39f80*/  VIADD R62, R2.reuse, 0x100000 ;  /* 0x00100000023e7836 */ /* 0x040fe20000000000 */
[----:B------:R-:W-:Y:S04]  /*39f90*/  LDGSTS.E [R66+-0x7c780], desc[UR34][R208.64], P4 ;  /* 0x83880000d0427fae */ /* 0x000fe8000a1a1022 */
[----:B---3--:R-:W3:Y:S04]  /*39fa0*/  LDL.LU.64 R64, [R1+0x370] ;  /* 0x0003700001407983 */ /* 0x008ee80000300a00 */
        /* <DEDUP_REMOVED lines=16> */
[C---:B----4-:R-:W-:Y:S01]  /*3a0b0*/  IADD3 R61, PT, PT, R2.reuse, 0x100000, RZ ;  /* 0x00100000023d7810 */ /* 0x050fe20007ffe0ff */
[----:B------:R-:W-:-:S02]  /*3a0c0*/  VIADD R60, R2, 0x100000 ;  /* 0x00100000023c7836 */ /* 0x000fc40000000000 */
[----:B------:R1:W-:Y:S04]  /*3a0d0*/  LDGSTS.E [R63+-0x7c700], desc[UR34][R58.64], P3 ;  /* 0x839000003a3f7fae */ /* 0x0003e800099a1022 */
[----:B------:R-:W-:Y:S04]  /*3a0e0*/  LDGSTS.E [R62+-0x7c680], desc[UR34][R172.64], P5 ;  /* 0x83980000ac3e7fae */ /* 0x000fe8000a9a1022 */
[----:B------:R-:W-:Y:S01]  /*3a0f0*/  LDGSTS.E [R252+-0x7b800], desc[UR34][R100.64], P1 ;  /* 0x8480000064fc7fae */ /* 0x000fe200089a1022 */
[----:B-1----:R-:W-:-:S03]  /*3a100*/  VIADD R59, R2, 0x100000 ;  /* 0x00100000023b7836 */ /* 0x002fc60000000000 */
[----:B------:R-:W-:Y:S01]  /*3a110*/  LDGSTS.E [R61+-0x7b780], desc[UR34][R98.64], P4 ;  /* 0x84880000623d7fae */ /* 0x000fe2000a1a1022 */
[----:B------:R-:W-:-:S03]  /*3a120*/  VIADD R58, R2, 0x100000 ;  /* 0x00100000023a7836 */ /* 0x000fc60000000000 */
[----:B------:R5:W-:Y:S04]  /*3a130*/  LDGSTS.E [R60+-0x7b700], desc[UR34][R56.64], P3 ;  /* 0x84900000383c7fae */ /* 0x000be800099a1022 */
[----:B------:R-:W-:Y:S04]  /*3a140*/  LDGSTS.E [R59+-0x7b680], desc[UR34][R170.64], P5 ;  /* 0x84980000aa3b7fae */ /* 0x000fe8000a9a1022 */
[----:B------:R-:W-:Y:S01]  /*3a150*/  LDGSTS.E [R58+-0x7a800], desc[UR34][R190.64], P1 ;  /* 0x85800000be3a7fae */ /* 0x000fe200089a1022 */
[C---:B-----5:R-:W-:Y:S01]  /*3a160*/  IADD3 R57, PT, PT, R2.reuse, 0x100000, RZ ;  /* 0x0010000002397810 */ /* 0x060fe20007ffe0ff */
[----:B------:R-:W-:-:S02]  /*3a170*/  VIADD R56, R2, 0x100000 ;  /* 0x0010000002387836 */ /* 0x000fc40000000000 */
[----:B------:R-:W-:Y:S04]  /*3a180*/  LDGSTS.E [R252+-0x7a780], desc[UR34][R228.64], P4 ;  /* 0x85880000e4fc7fae */ /* 0x000fe8000a1a1022 */
[----:B------:R-:W-:Y:S04]  /*3a190*/  LDGSTS.E [R59+-0x7a700], desc[UR34][R54.64], P3 ;  /* 0x85900000363b7fae */ /* 0x000fe800099a1022 */
[----:B------:R-:W-:Y:S04]  /*3a1a0*/  LDGSTS.E [R58+-0x7a680], desc[UR34][R168.64], P5 ;  /* 0x85980000a83a7fae */ /* 0x000fe8000a9a1022 */
[----:B--2---:R-:W-:Y:S04]  /*3a1b0*/  LDGSTS.E [R57+-0x79800], desc[UR34][R74.64], P1 ;  /* 0x868000004a397fae */ /* 0x004fe800089a1022 */
[----:B------:R-:W-:Y:S04]  /*3a1c0*/  LDGSTS.E [R56+-0x79780], desc[UR34][R102.64], P4 ;  /* 0x8688000066387fae */ /* 0x000fe8000a1a1022 */
[----:B------:R-:W-:Y:S04]  /*3a1d0*/  LDGSTS.E [R252+-0x79700], desc[UR34][R52.64], P3 ;  /* 0x8690000034fc7fae */ /* 0x000fe800099a1022 */
[----:B------:R1:W-:Y:S04]  /*3a1e0*/  LDGSTS.E [R59+-0x79680], desc[UR34][R166.64], P5 ;  /* 0x86980000a63b7fae */ /* 0x0003e8000a9a1022 */
[----:B------:R2:W-:Y:S04]  /*3a1f0*/  STL.64 [R1+0x7790], R4 ;  /* 0x0077900401007387 */ /* 0x0005e80000100a00 */
[----:B------:R-:W-:Y:S04]  /*3a200*/  LDGSTS.E [R58+-0x78800], desc[UR34][R80.64], P1 ;  /* 0x87800000503a7fae */ /* 0x000fe800089a1022 */
[----:B------:R4:W-:Y:S04]  /*3a210*/  LDGSTS.E [R57+-0x78780], desc[UR34][R230.64], P4 ;  /* 0x87880000e6397fae */ /* 0x0009e8000a1a1022 */
[----:B------:R5:W-:Y:S04]  /*3a220*/  LDGSTS.E [R56+-0x78700], desc[UR34][R50.64], P3 ;  /* 0x8790000032387fae */ /* 0x000be800099a1022 */
[----:B------:R1:W-:Y:S04]  /*3a230*/  LDGSTS.E [R252+-0x78680], desc[UR34][R164.64], P5 ;  /* 0x87980000a4fc7fae */ /* 0x0003e8000a9a1022 */
[----:B------:R-:W-:Y:S04]  /*3a240*/  LDGSTS.E [R5+-0x7f600], desc[UR34][R180.64], P1 ;  /* 0x80a00000b4057fae */ /* 0x000fe800089a1022 */
[----:B------:R-:W-:Y:S04]  /*3a250*/  LDGSTS.E [R5+-0x7f580], desc[UR34][R212.64], P4 ;  /* 0x80a80000d4057fae */ /* 0x000fe8000a1a1022 */
[----:B------:R-:W-:Y:S04]  /*3a260*/  LDGSTS.E [R5+-0x7f500], desc[UR34][R112.64], P3 ;  /* 0x80b0000070057fae */ /* 0x000fe800099a1022 */
[----:B------:R-:W-:Y:S04]  /*3a270*/  LDGSTS.E [R5+-0x7f480], desc[UR34][R162.64], P5 ;  /* 0x80b80000a2057fae */ /* 0x000fe8000a9a1022 */
[----:B------:R-:W-:Y:S04]  /*3a280*/  LDGSTS.E [R5+-0x7e600], desc[UR34][R220.64], P1 ;  /* 0x81a00000dc057fae */ /* 0x000fe800089a1022 */
[----:B------:R-:W-:Y:S04]  /*3a290*/  LDGSTS.E [R5+-0x7e580], desc[UR34][R194.64], P4 ;  /* 0x81a80000c2057fae */ /* 0x000fe8000a1a1022 */
[----:B------:R-:W-:Y:S04]  /*3a2a0*/  LDGSTS.E [R5+-0x7e500], desc[UR34][R48.64], P3 ;  /* 0x81b0000030057fae */ /* 0x000fe800099a1022 */
[----:B------:R-:W-:Y:S04]  /*3a2b0*/  LDGSTS.E [R5+-0x7e480], desc[UR34][R160.64], P5 ;  /* 0x81b80000a0057fae */ /* 0x000fe8000a9a1022 */
[----:B---3--:R-:W-:Y:S04]  /*3a2c0*/  LDGSTS.E [R5+-0x7d600], desc[UR34][R64.64], P1 ;  /* 0x82a0000040057fae */ /* 0x008fe800089a1022 */
        /* <DEDUP_REMOVED lines=23> */
[----:B--2---:R-:W2:Y:S04]  /*3a440*/  LDL.LU.64 R4, [R1] ;  /* 0x0000000001047983 */ /* 0x004ea80000300a00 */
        /* <DEDUP_REMOVED lines=31> */
[C---:B-1----:R-:W-:Y:S01]  /*3a640*/  VIADD R59, R0.reuse, 0x100000 ;  /* 0x00100000003b7836 */ /* 0x042fe20000000000 */
[C---:B----4-:R-:W-:Y:S01]  /*3a650*/  IADD3 R57, PT, PT, R0.reuse, 0x100000, RZ ;  /* 0x0010000000397810 */ /* 0x050fe20007ffe0ff */
[C---:B------:R-:W-:Y:S01]  /*3a660*/  VIADD R58, R0.reuse, 0x100000 ;  /* 0x00100000003a7836 */ /* 0x040fe20000000000 */
[----:B------:R-:W-:Y:S01]  /*3a670*/  USHF.L.U32 UR9, UR9, 0x7, URZ ;  /* 0x0000000709097899 */ /* 0x000fe200080006ff */
[C---:B-----5:R-:W-:Y:S01]  /*3a680*/  VIADD R56, R0.reuse, 0x100000 ;  /* 0x0010000000387836 */ /* 0x060fe20000000000 */
[----:B------:R-:W-:Y:S01]  /*3a690*/  LDGSTS.E [R59+-0x7f400], desc[UR34][R188.64], P1 ;  /* 0x80c00000bc3b7fae */ /* 0x000fe200089a1022 */
[----:B------:R-:W-:-:S03]  /*3a6a0*/  VIADD R252, R0, 0x100000 ;  /* 0x0010000000fc7836 */ /* 0x000fc60000000000 */
[----:B------:R-:W-:Y:S04]  /*3a6b0*/  LDGSTS.E [R58+-0x7f380], desc[UR34][R72.64], P4 ;  /* 0x80c80000483a7fae */ /* 0x000fe8000a1a1022 */
[----:B------:R-:W4:Y:S04]  /*3a6c0*/  LDL.LU.64 R66, [R1+0x3d8] ;  /* 0x0003d80001427983 */ /* 0x000f280000300a00 */
[----:B------:R-:W5:Y:S04]  /*3a6d0*/  LDL.LU.64 R224, [R1+0x3d0] ;  /* 0x0003d00001e07983 */ /* 0x000f680000300a00 */
[----:B------:R-:W4:Y:S04]  /*3a6e0*/  LDL.LU.64 R190, [R1+0x3c8] ;  /* 0x0003c80001be7983 */ /* 0x000f280000300a00 */
[----:B--2---:R-:W-:Y:S04]  /*3a6f0*/  LDGSTS.E [R57+-0x7f300], desc[UR34][R4.64], P3 ;  /* 0x80d0000004397fae */ /* 0x004fe800099a1022 */
        /* <DEDUP_REMOVED lines=26> */
[----:B------:R1:W-:Y:S04]  /*3a8a0*/  LDGSTS.E [R57+-0x78380], desc[UR34][R238.64], P4 ;  /* 0x87c80000ee397fae */ /* 0x0003e8000a1a1022 */
[----:B------:R2:W-:Y:S04]  /*3a8b0*/  LDGSTS.E [R56+-0x78300], desc[UR34][R22.64], P3 ;  /* 0x87d0000016387fae */ /* 0x0005e800099a1022 */
[----:B------:R3:W-:Y:S04]  /*3a8c0*/  LDGSTS.E [R252+-0x78280], desc[UR34][R132.64], P5 ;  /* 0x87d8000084fc7fae */ /* 0x0007e8000a9a1022 */
[----:B------:R4:W-:Y:S01]  /*3a8d0*/  LDGSTS.E [R6+-0x7f200], desc[UR34][R182.64], P1 ;  /* 0x80e00000b6067fae */ /* 0x0009e200089a1022 */
[----:B-1----:R-:W1:Y:S03]  /*3a8e0*/  LDC R57, c[0x0][0x3a0] ;  /* 0x0000e800ff397b82 */ /* 0x002e660000000800 */
[----:B------:R-:W-:Y:S04]  /*3a8f0*/  LDGSTS.E [R6+-0x7f180], desc[UR34][R88.64], P4 ;  /* 0x80e8000058067fae */ /* 0x000fe8000a1a1022 */
[----:B------:R-:W-:Y:S01]  /*3a900*/  LDGSTS.E [R6+-0x7f100], desc[UR34][R250.64], P3 ;  /* 0x80f00000fa067fae */ /* 0x000fe200099a1022 */
[----:B--2---:R-:W2:Y:S03]  /*3a910*/  LDC R56, c[0x0][0x3a0] ;  /* 0x0000e800ff387b82 */ /* 0x004ea60000000800 */
[----:B------:R-:W-:Y:S04]  /*3a920*/  LDGSTS.E [R6+-0x7f080], desc[UR34][R130.64], P5 ;  /* 0x80f8000082067fae */ /* 0x000fe8000a9a1022 */
[----:B------:R1:W-:Y:S04]  /*3a930*/  LDGSTS.E [R6+-0x7e200], desc[UR34][R68.64], P1 ;  /* 0x81e0000044067fae */ /* 0x0003e800089a1022 */
[----:B------:R-:W-:Y:S04]  /*3a940*/  LDGSTS.E [R6+-0x7e180], desc[UR34][R196.64], P4 ;  /* 0x81e80000c4067fae */ /* 0x000fe8000a1a1022 */
[----:B------:R-:W-:Y:S04]  /*3a950*/  LDGSTS.E [R6+-0x7e100], desc[UR34][R20.64], P3 ;  /* 0x81f0000014067fae */ /* 0x000fe800099a1022 */
[----:B------:R-:W-:Y:S04]  /*3a960*/  LDGSTS.E [R6+-0x7e080], desc[UR34][R128.64], P5 ;  /* 0x81f8000080067fae */ /* 0x000fe8000a9a1022 */
[----:B------:R1:W-:Y:S04]  /*3a970*/  LDGSTS.E [R6+-0x7d200], desc[UR34][R60.64], P1 ;  /* 0x82e000003c067fae */ /* 0x0003e800089a1022 */
[----:B------:R-:W-:Y:S04]  /*3a980*/  LDGSTS.E [R6+-0x7d180], desc[UR34][R94.64], P4 ;  /* 0x82e800005e067fae */ /* 0x000fe8000a1a1022 */
[----:B------:R-:W-:Y:S04]  /*3a990*/  LDGSTS.E [R6+-0x7d100], desc[UR34][R18.64], P3 ;  /* 0x82f0000012067fae */ /* 0x000fe800099a1022 */
[----:B------:R-:W-:Y:S01]  /*3a9a0*/  LDGSTS.E [R6+-0x7d080], desc[UR34][R126.64], P5 ;  /* 0x82f800007e067fae */ /* 0x000fe2000a9a1022 */
[----:B------:R-:W-:-:S03]  /*3a9b0*/  SEL R58, RZ, 0x4, P6 ;  /* 0x00000004ff3a7807 */ /* 0x000fc60003000000 */
[----:B------:R1:W-:Y:S01]  /*3a9c0*/  LDGSTS.E [R6+-0x7c200], desc[UR34][R206.64], P1 ;  /* 0x83e00000ce067fae */ /* 0x0003e200089a1022 */
[----:B------:R-:W-:-:S03]  /*3a9d0*/  PLOP3.LUT P6, PT, PT, PT, UP0, 0x80, 0x8 ;  /* 0x000000000008781c */ /* 0x000fc60003fcf008 */
[----:B------:R-:W-:Y:S04]  /*3a9e0*/  LDGSTS.E [R6+-0x7c180], desc[UR34][R92.64], P4 ;  /* 0x83e800005c067fae */ /* 0x000fe8000a1a1022 */
[----:B------:R-:W-:Y:S04]  /*3a9f0*/  LDGSTS.E [R6+-0x7c100], desc[UR34][R16.64], P3 ;  /* 0x83f0000010067fae */ /* 0x000fe800099a1022 */
[----:B------:R-:W-:Y:S04]  /*3aa00*/  LDGSTS.E [R6+-0x7c080], desc[UR34][R124.64], P5 ;  /* 0x83f800007c067fae */ /* 0x000fe8000a9a1022 */
[----:B------:R1:W-:Y:S01]  /*3aa10*/  LDGSTS.E [R6+-0x7b200], desc[UR34][R210.64], P1 ;  /* 0x84e00000d2067fae */ /* 0x0003e200089a1022 */
[----:B---3--:R-:W-:-:S03]  /*3aa20*/  SEL R252, R9, RZ, P6 ;  /* 0x000000ff09fc7207 */ /* 0x008fc60003000000 */
[----:B------:R-:W-:Y:S01]  /*3aa30*/  LDGSTS.E [R6+-0x7b180], desc[UR34][R116.64], P4 ;  /* 0x84e8000074067fae */ /* 0x000fe2000a1a1022 */
[----:B------:R-:W-:-:S03]  /*3aa40*/  PLOP3.LUT P6, PT, PT, PT, UP0, 0x80, 0x8 ;  /* 0x000000000008781c */ /* 0x000fc60003fcf008 */
[----:B------:R-:W-:Y:S04]  /*3aa50*/  LDGSTS.E [R6+-0x7b100], desc[UR34][R14.64], P3 ;  /* 0x84f000000e067fae */ /* 0x000fe800099a1022 */
[----:B------:R-:W-:Y:S04]  /*3aa60*/  LDGSTS.E [R6+-0x7b080], desc[UR34][R122.64], P5 ;  /* 0x84f800007a067fae */ /* 0x000fe8000a9a1022 */
[----:B------:R3:W-:Y:S04]  /*3aa70*/  LDGSTS.E [R6+-0x7a200], desc[UR34][R96.64], P1 ;  /* 0x85e0000060067fae */ /* 0x0007e800089a1022 */
[----:B------:R-:W-:Y:S01]  /*3aa80*/  LDGSTS.E [R6+-0x7a180], desc[UR34][R108.64], P4 ;  /* 0x85e800006c067fae */ /* 0x000fe2000a1a1022 */
[----:B------:R-:W-:-:S03]  /*3aa90*/  SEL R9, R58, RZ, P6 ;  /* 0x000000ff3a097207 */ /* 0x000fc60003000000 */
[----:B------:R-:W-:Y:S04]  /*3aaa0*/  LDGSTS.E [R6+-0x7a100], desc[UR34][R12.64], P3 ;  /* 0x85f000000c067fae */ /* 0x000fe800099a1022 */
[----:B------:R-:W-:Y:S04]  /*3aab0*/  LDGSTS.E [R6+-0x7a080], desc[UR34][R120.64], P5 ;  /* 0x85f8000078067fae */ /* 0x000fe8000a9a1022 */
[----:B------:R-:W-:Y:S04]  /*3aac0*/  LDGSTS.E [R6+-0x79200], desc[UR34][R216.64], P1 ;  /* 0x86e00000d8067fae */ /* 0x000fe800089a1022 */
[----:B------:R-:W-:Y:S01]  /*3aad0*/  LDGSTS.E [R6+-0x79180], desc[UR34][R114.64], P4 ;  /* 0x86e8000072067fae */ /* 0x000fe2000a1a1022 */
[----:B------:R-:W-:-:S03]  /*3aae0*/  ISETP.NE.U32.AND P6, PT, R9, RZ, PT ;  /* 0x000000ff0900720c */ /* 0x000fc60003fc5070 */
[----:B------:R-:W-:Y:S01]  /*3aaf0*/  LDGSTS.E [R6+-0x79100], desc[UR34][R10.64], P3 ;  /* 0x86f000000a067fae */ /* 0x000fe200099a1022 */
[----:B------:R-:W-:-:S03]  /*3ab00*/  MOV R9, UR9 ;  /* 0x0000000900097c02 */ /* 0x000fc60008000f00 */
[----:B------:R-:W-:Y:S04]  /*3ab10*/  LDGSTS.E [R6+-0x79080], desc[UR34][R106.64], P5 ;  /* 0x86f800006a067fae */ /* 0x000fe8000a9a1022 */
[----:B------:R3:W-:Y:S01]  /*3ab20*/  LDGSTS.E [R6+-0x78200], desc[UR34][R86.64], P1 ;  /* 0x87e0000056067fae */ /* 0x0007e200089a1022 */
[----:B------:R-:W-:Y:S01]  /*3ab30*/  ISETP.NE.U32.AND P1, PT, R252, RZ, PT ;  /* 0x000000fffc00720c */ /* 0x000fe20003f25070 */
[----:B-1----:R-:W-:Y:S02]  /*3ab40*/  VIADD R252, R57, 0xffffff7f ;  /* 0xffffff7f39fc7836 */ /* 0x002fe40000000000 */
[----:B------:R1:W-:Y:S01]  /*3ab50*/  LDGSTS.E [R6+-0x78180], desc[UR34][R118.64], P4 ;  /* 0x87e8000076067fae */ /* 0x0003e2000a1a1022 */
[----:B------:R-:W-:Y:S02]  /*3ab60*/  IMAD.WIDE R58, R9, 0x4, R208 ;  /* 0x00000004093a7825 */ /* 0x000fe400078e02d0 */
[----:B------:R-:W-:-:S02]  /*3ab70*/  ISETP.GE.U32.AND P4, PT, R252, 0x7fffff00, PT ;  /* 0x7fffff00fc00780c */ /* 0x000fc40003f86070 */
[----:B--2---:R-:W-:Y:S02]  /*3ab80*/  VIADD R252, R56, 0xffffff77 ;  /* 0xffffff7738fc7836 */ /* 0x004fe40000000000 */
[C---:B------:R-:W-:Y:S01]  /*3ab90*/  IMAD.WIDE R56, R9.reuse, 0x4, R218 ;  /* 0x0000000409387825 */ /* 0x040fe200078e02da */
[----:B------:R2:W-:Y:S03]  /*3aba0*/  STL.64 [R1+0x6e48], R58 ;  /* 0x006e483a01007387 */ /* 0x0005e60000100a00 */
[C---:B------:R-:W-:Y:S01]  /*3abb0*/  IMAD.WIDE R98, R9.reuse, 0x4, R176 ;  /* 0x0000000409627825 */ /* 0x040fe200078e02b0 */
[----:B------:R-:W3:Y:S03]  /*3abc0*/  LDL.LU.64 R170, [R1+0x3c0] ;  /* 0x0003c00001aa7983 */ /* 0x000ee60000300a00 */
[C---:B------:R-:W-:Y:S01]  /*3abd0*/  IMAD.WIDE R62, R9.reuse, 0x4, R62 ;  /* 0x00000004093e7825 */ /* 0x040fe200078e023e */
[----:B------:R1:W-:Y:S03]  /*3abe0*/  STL.64 [R1+0x6e40], R56 ;  /* 0x006e403801007387 */ /* 0x0003e60000100a00 */
[----:B--2---:R-:W-:-:S04]  /*3abf0*/  IMAD.WIDE R58, R9, 0x4, R76 ;  /* 0x00000004093a7825 */ /* 0x004fc800078e024c */
[C---:B------:R-:W-:Y:S01]  /*3ac00*/  IMAD.WIDE R76, R9.reuse, 0x4, R178 ;  /* 0x00000004094c7825 */ /* 0x040fe200078e02b2 */
[----:B-1----:R-:W2:Y:S04]  /*3ac10*/  LDL.LU.64 R56, [R1+0x3b8] ;  /* 0x0003b80001387983 */ /* 0x002ea80000300a00 */
[----:B------:R-:W-:Y:S04]  /*3ac20*/  STL.64 [R1+0x6e38], R98 ;  /* 0x006e386201007387 */ /* 0x000fe80000100a00 */
[----:B------:R1:W-:Y:S04]  /*3ac30*/  STL.64 [R1+0x6e30], R62 ;  /* 0x006e303e01007387 */ /* 0x0003e80000100a00 */
[----:B------:R4:W-:Y:S04]  /*3ac40*/  STL.64 [R1+0x6e28], R58 ;  /* 0x006e283a01007387 */ /* 0x0009e80000100a00 */
[----:B------:R-:W-:Y:S01]  /*3ac50*/  STL.64 [R1+0x6e58], R76 ;  /* 0x006e584c01007387 */ /* 0x000fe20000100a00 */
[----:B-1----:R-:W-:-:S03]  /*3ac60*/  IMAD.WIDE R62, R9, 0x4, R242 ;  /* 0x00000004093e7825 */ /* 0x002fc600078e02f2 */
[----:B------:R-:W2:Y:S01]  /*3ac70*/  LDL.LU.64 R98, [R1+0x398] ;  /* 0x0003980001627983 */ /* 0x000ea20000300a00 */
[----:B----4-:R-:W-:-:S03]  /*3ac80*/  IMAD.WIDE R58, R9, 0x4, R240 ;  /* 0x00000004093a7825 */ /* 0x010fc600078e02f0 */
[----:B------:R-:W-:Y:S04]  /*3ac90*/  STL.64 [R1+0x6e68], R62 ;  /* 0x006e683e01007387 */ /* 0x000fe80000100a00 */
[----:B------:R-:W4:Y:S04]  /*3aca0*/  LDL.LU.64 R100, [R1+0x390] ;  /* 0x0003900001647983 */ /* 0x000f280000300a00 */
[----:B------:R1:W-:Y:S04]  /*3acb0*/  STL.64 [R1+0x6e78], R58 ;  /* 0x006e783a01007387 */ /* 0x0003e80000100a00 */
[----:B------:R-:W4:Y:S04]  /*3acc0*/  LDL.LU.64 R172, [R1+0x388] ;  /* 0x0003880001ac7983 */ /* 0x000f280000300a00 */
[----:B-1----:R-:W4:Y:S04]  /*3acd0*/  LDL.LU.64 R58, [R1+0x380] ;  /* 0x00038000013a7983 */ /* 0x002f280000300a00 */
[----:B------:R-:W4:Y:S01]  /*3ace0*/  LDL.LU.64 R208, [R1+0x378] ;  /* 0x0003780001d07983 */ /* 0x000f220000300a00 */
[----:B------:R-:W-:-:S04]  /*3acf0*/  IMAD.WIDE R176, R9, 0x4, R180 ;  /* 0x0000000409b07825 */ /* 0x000fc800078e02b4 */
[C---:B------:R-:W-:Y:S01]  /*3ad00*/  IMAD.WIDE R76, R9.reuse, 0x4, R188 ;  /* 0x00000004094c7825 */ /* 0x040fe200078e02bc */
[----:B------:R1:W-:Y:S03]  /*3ad10*/  STL.64 [R1+0x6e80], R176 ;  /* 0x006e80b001007387 */ /* 0x0003e60000100a00 */
[C---:B------:R-:W-:Y:S01]  /*3ad20*/  IMAD.WIDE R62, R9.reuse, 0x4, R182 ;  /* 0x00000004093e7825 */ /* 0x040fe200078e02b6 */
[----:B------:R-:W4:Y:S04]  /*3ad30*/  LDL.LU.64 R218, [R1+0x358] ;  /* 0x0003580001da7983 */ /* 0x000f280000300a00 */
[----:B------:R-:W-:Y:S04]  /*3ad40*/  STL.64 [R1+0x6e88], R76 ;  /* 0x006e884c01007387 */ /* 0x000fe80000100a00 */
[----:B-1----:R-:W4:Y:S01]  /*3ad50*/  LDL.LU.64 R176, [R1+0x350] ;  /* 0x0003500001b07983 */ /* 0x002f220000300a00 */
[----:B------:R-:W-:-:S03]  /*3ad60*/  IMAD.WIDE R182, R9, 0x4, R66 ;  /* 0x0000000409b67825 */ /* 0x000fc600078e0242 */
[----:B------:R1:W-:Y:S01]  /*3ad70*/  STL.64 [R1+0x6e98], R62 ;  /* 0x006e983e01007387 */ /* 0x0003e20000100a00 */
[----:B-----5:R-:W-:-:S04]  /*3ad80*/  IMAD.WIDE R66, R9, 0x4, R224 ;  /* 0x0000000409427825 */ /* 0x020fc800078e02e0 */
[C---:B------:R-:W-:Y:S01]  /*3ad90*/  IMAD.WIDE R190, R9.reuse, 0x4, R190 ;  /* 0x0000000409be7825 */ /* 0x040fe200078e02be */
[----:B-1----:R-:W5:Y:S04]  /*3ada0*/  LDL.LU.64 R62, [R1+0x318] ;  /* 0x00031800013e7983 */ /* 0x002f680000300a00 */
[----:B------:R-:W5:Y:S04]  /*3adb0*/  LDL.LU.64 R76, [R1+0x2d8] ;  /* 0x0002d800014c7983 */ /* 0x000f680000300a00 */
[----:B------:R-:W5:Y:S04]  /*3adc0*/  LDL.LU.64 R178, [R1+0x298] ;  /* 0x0002980001b27983 */ /* 0x000f680000300a00 */
[----:B------:R-:W5:Y:S04]  /*3add0*/  LDL.LU.64 R242, [R1+0x258] ;  /* 0x0002580001f27983 */ /* 0x000f680000300a00 */
[----:B------:R-:W5:Y:S04]  /*3ade0*/  LDL.LU.64 R240, [R1+0x348] ;  /* 0x0003480001f07983 */ /* 0x000f680000300a00 */
[----:B------:R-:W5:Y:S04]  /*3adf0*/  LDL.LU.64 R180, [R1+0x340] ;  /* 0x0003400001b47983 */ /* 0x000f680000300a00 */
[----:B------:R-:W5:Y:S04]  /*3ae00*/  LDL.LU.64 R188, [R1+0x310] ;  /* 0x0003100001bc7983 */ /* 0x000f680000300a00 */
[----:B------:R1:W-:Y:S01]  /*3ae10*/  STL.64 [R1+0x6ea8], R182 ;  /* 0x006ea8b601007387 */ /* 0x0003e20000100a00 */
[----:B------:R-:W-:-:S04]  /*3ae20*/  IMAD.WIDE R220, R9, 0x4, R220 ;  /* 0x0000000409dc7825 */ /* 0x000fc800078e02dc */
[C---:B------:R-:W-:Y:S01]  /*3ae30*/  IMAD.WIDE R184, R9.reuse, 0x4, R184 ;  /* 0x0000000409b87825 */ /* 0x040fe200078e02b8 */
[----:B-1----:R-:W5:Y:S04]  /*3ae40*/  LDL.LU.64 R182, [R1+0x2d0] ;  /* 0x0002d00001b67983 */ /* 0x002f680000300a00 */
[----:B------:R1:W-:Y:S01]  /*3ae50*/  STL.64 [R1+0x6eb8], R66 ;  /* 0x006eb84201007387 */ /* 0x0003e20000100a00 */
[----:B------:R-:W-:-:S03]  /*3ae60*/  IMAD.WIDE R68, R9, 0x4, R68 ;  /* 0x0000000409447825 */ /* 0x000fc600078e0244 */
[----:B-1----:R-:W5:Y:S04]  /*3ae70*/  LDL.LU.64 R66, [R1+0x290] ;  /* 0x0002900001427983 */ /* 0x002f680000300a00 */
[----:B------:R-:W5:Y:S04]  /*3ae80*/  LDL.LU.64 R224, [R1+0x250] ;  /* 0x0002500001e07983 */ /* 0x000f680000300a00 */
[----:B------:R1:W-:Y:S04]  /*3ae90*/  STL.64 [R1+0x6ec8], R190 ;  /* 0x006ec8be01007387 */ /* 0x0003e80000100a00 */
[----:B-1----:R-:W5:Y:S01]  /*3aea0*/  LDL.LU.64 R190, [R1+0x7b38] ;  /* 0x007b380001be7983 */ /* 0x002f620000300a00 */
[----:B------:R-:W-:-:S04]  /*3aeb0*/  IMAD.WIDE R64, R9, 0x4, R64 ;  /* 0x0000000409407825 */ /* 0x000fc800078e0240 */
[----:B---3--:R-:W-:-:S05]  /*3aec0*/  IMAD.WIDE R170, R9, 0x4, R170 ;  /* 0x0000000409aa7825 */ /* 0x008fca00078e02aa */
[----:B------:R1:W-:Y:S01]  /*3aed0*/  STL.64 [R1+0x6ed8], R170 ;  /* 0x006ed8aa01007387 */ /* 0x0003e20000100a00 */
[----:B--2---:R-:W-:-:S03]  /*3aee0*/  IMAD.WIDE R56, R9, 0x4, R56 ;  /* 0x0000000409387825 */ /* 0x004fc600078e0238 */
[----:B-1----:R-:W2:Y:S04]  /*3aef0*/  LDL.LU.64 R170, [R1+0x7b30] ;  /* 0x007b300001aa7983 */ /* 0x002ea80000300a00 */
[----:B------:R1:W-:Y:S04]  /*3af00*/  STL.64 [R1+0x6ee8], R56 ;  /* 0x006ee83801007387 */ /* 0x0003e80000100a00 */
[----:B-1----:R-:W3:Y:S04]  /*3af10*/  LDL.LU.64 R56, [R1+0x7b28] ;  /* 0x007b280001387983 */ /* 0x002ee80000300a00 */
[----:B------:R1:W-:Y:S01]  /*3af20*/  STL.64 [R1+0x6ef0], R220 ;  /* 0x006ef0dc01007387 */ /* 0x0003e20000100a00 */
[----:B------:R-:W-:-:S04]  /*3af30*/  IMAD.WIDE R98, R9, 0x4, R98 ;  /* 0x0000000409627825 */ /* 0x000fc800078e0262 */
[C---:B----4-:R-:W-:Y:S01]  /*3af40*/  IMAD.WIDE R100, R9.reuse, 0x4, R100 ;  /* 0x0000000409647825 */ /* 0x050fe200078e0264 */
[----:B-1----:R-:W4:Y:S04]  /*3af50*/  LDL.LU.64 R220, [R1+0x288] ;  /* 0x0002880001dc7983 */ /* 0x002f280000300a00 */
        /* <DEDUP_REMOVED lines=21> */
[----:B------:R1:W-:Y:S03]  /*3b0b0*/  STL.64 [R1+0x6f80], R174 ;  /* 0x006f80ae01007387 */ /* 0x0003e60000100a00 */
[----:B------:R-:W-:-:S04]  /*3b0c0*/  IMAD.WIDE R218, R9, 0x4, R218 ;  /* 0x0000000409da7825 */ /* 0x000fc800078e02da */
[C---:B------:R-:W-:Y:S01]  /*3b0d0*/  IMAD.WIDE R176, R9.reuse, 0x4, R176 ;  /* 0x0000000409b07825 */ /* 0x040fe200078e02b0 */
[----:B-1----:R-:W3:Y:S03]  /*3b0e0*/  LDL.LU.64 R174, [R1+0x7af0] ;  /* 0x007af00001ae7983 */ /* 0x002ee60000300a00 */
[C---:B-----5:R-:W-:Y:S01]  /*3b0f0*/  IMAD.WIDE R62, R9.reuse, 0x4, R62 ;  /* 0x00000004093e7825 */ /* 0x060fe200078e023e */
[----:B------:R1:W-:Y:S03]  /*3b100*/  STL.64 [R1+0x6f90], R60 ;  /* 0x006f903c01007387 */ /* 0x0003e60000100a00 */
[----:B------:R-:W-:-:S04]  /*3b110*/  IMAD.WIDE R76, R9, 0x4, R76 ;  /* 0x00000004094c7825 */ /* 0x000fc800078e024c */
[C---:B------:R-:W-:Y:S01]  /*3b120*/  IMAD.WIDE R178, R9.reuse, 0x4, R178 ;  /* 0x0000000409b27825 */ /* 0x040fe200078e02b2 */
[----:B-1----:R-:W5:Y:S04]  /*3b130*/  LDL.LU.64 R60, [R1+0x7ae8] ;  /* 0x007ae800013c7983 */ /* 0x002f680000300a00 */
[----:B------:R1:W-:Y:S01]  /*3b140*/  STL.64 [R1+0x6fa0], R218 ;  /* 0x006fa0da01007387 */ /* 0x0003e20000100a00 */
[----:B------:R-:W-:-:S04]  /*3b150*/  IMAD.WIDE R242, R9, 0x4, R242 ;  /* 0x0000000409f27825 */ /* 0x000fc800078e02f2 */
[C---:B------:R-:W-:Y:S01]  /*3b160*/  IMAD.WIDE R240, R9.reuse, 0x4, R240 ;  /* 0x0000000409f07825 */ /* 0x040fe200078e02f0 */
[----:B-1----:R-:W3:Y:S04]  /*3b170*/  LDL.LU.64 R218, [R1+0x7ae0] ;  /* 0x007ae00001da7983 */ /* 0x002ee80000300a00 */
[----:B------:R1:W-:Y:S01]  /*3b180*/  STL.64 [R1+0x6fb8], R176 ;  /* 0x006fb8b001007387 */ /* 0x0003e20000100a00 */
[----:B------:R-:W-:-:S03]  /*3b190*/  IMAD.WIDE R180, R9, 0x4, R180 ;  /* 0x0000000409b47825 */ /* 0x000fc600078e02b4 */
        /* <DEDUP_REMOVED lines=18> */
[----:B-1----:R-:W3:Y:S01]  /*3b2c0*/  LDL.LU.64 R180, [R1+0x7aa8] ;  /* 0x007aa80001b47983 */ /* 0x002ee20000300a00 */
[----:B------:R-:W-:-:S04]  /*3b2d0*/  IMAD.WIDE R206, R9, 0x4, R206 ;  /* 0x0000000409ce7825 */ /* 0x000fc800078e02ce */
[----:B--2---:R-:W-:-:S05]  /*3b2e0*/  IMAD.WIDE R64, R9, 0x4, R64 ;  /* 0x0000000409407825 */ /* 0x004fca00078e0240 */
        /* <DEDUP_REMOVED lines=15> */
[----:B-1----:R-:W3:Y:S01]  /*3b3e0*/  LDL.LU.64 R206, [R1+0x7a68] ;  /* 0x007a680001ce7983 */ /* 0x002ee20000300a00 */
[----:B----4-:R-:W-:-:S04]  /*3b3f0*/  IMAD.WIDE R220, R9, 0x4, R220 ;  /* 0x0000000409dc7825 */ /* 0x010fc800078e02dc */
[----:B------:R-:W-:-:S04]  /*3b400*/  IMAD.WIDE R184, R9, 0x4, R184 ;  /* 0x0000000409b87825 */ /* 0x000fc800078e02b8 */
[----:B------:R-:W-:-:S04]  /*3b410*/  IMAD.WIDE R68, R9, 0x4, R68 ;  /* 0x0000000409447825 */ /* 0x000fc800078e0244 */
[----:B------:R-:W-:-:S04]  /*3b420*/  IMAD.WIDE R100, R9, 0x4, R100 ;  /* 0x0000000409647825 */ /* 0x000fc800078e0264 */
[----:B------:R-:W-:-:S04]  /*3b430*/  IMAD.WIDE R70, R9, 0x4, R70 ;  /* 0x0000000409467825 */ /* 0x000fc800078e0246 */
[----:B--2---:R-:W-:-:S04]  /*3b440*/  IMAD.WIDE R244, R9, 0x4, R244 ;  /* 0x0000000409f47825 */ /* 0x004fc800078e02f4 */
[----:B---3--:R-:W-:-:S05]  /*3b450*/  IMAD.WIDE R206, R9, 0x4, R206 ;  /* 0x0000000409ce7825 */ /* 0x008fca00078e02ce */
[----:B------:R1:W-:Y:S04]  /*3b460*/  STL.64 [R1+0x70a0], R206 ;  /* 0x0070a0ce01007387 */ /* 0x0003e80000100a00 */
[----:B-1----:R-:W2:Y:S04]  /*3b470*/  LDL.LU.64 R206, [R1+0x220] ;  /* 0x0002200001ce7983 */ /* 0x002ea80000300a00 */
[----:B------:R1:W-:Y:S04]  /*3b480*/  STL.64 [R1+0x70b0], R244 ;  /* 0x0070b0f401007387 */ /* 0x0003e80000100a00 */
[----:B-1----:R-:W3:Y:S04]  /*3b490*/  LDL.LU.64 R244, [R1+0x218] ;  /* 0x0002180001f47983 */ /* 0x002ee80000300a00 */
[----:B------:R1:W-:Y:S04]  /*3b4a0*/  STL.64 [R1+0x70c0], R220 ;  /* 0x0070c0dc01007387 */ /* 0x0003e80000100a00 */
[----:B-1----:R-:W4:Y:S04]  /*3b4b0*/  LDL.LU.64 R220, [R1+0x7a60] ;  /* 0x007a600001dc7983 */ /* 0x002f280000300a00 */
        /* <DEDUP_REMOVED lines=11> */
[C---:B------:R-:W-:Y:S01]  /*3b570*/  IMAD.WIDE R210, R9.reuse, 0x4, R210 ;  /* 0x0000000409d27825 */ /* 0x040fe200078e02d2 */
[----:B-1----:R-:W3:Y:S03]  /*3b580*/  LDL.LU.64 R186, [R1+0x7a38] ;  /* 0x007a380001ba7983 */ /* 0x002ee60000300a00 */
        /* <DEDUP_REMOVED lines=8> */
[----:B-1----:R-:W4:Y:S04]  /*3b610*/  LDL.LU.64 R220, [R1+0x7a28] ;  /* 0x007a280001dc7983 */ /* 0x002f280000300a00 */
[----:B------:R1:W-:Y:S04]  /*3b620*/  STL.64 [R1+0x7108], R188 ;  /* 0x007108bc01007387 */ /* 0x0003e80000100a00 */
[----:B-1----:R-:W2:Y:S04]  /*3b630*/  LDL.LU.64 R188, [R1+0x7a20] ;  /* 0x007a200001bc7983 */ /* 0x002ea80000300a00 */
[----:B------:R1:W-:Y:S04]  /*3b640*/  STL.64 [R1+0x7110], R210 ;  /* 0x007110d201007387 */ /* 0x0003e80000100a00 */
[----:B-1----:R-:W2:Y:S04]  /*3b650*/  LDL.LU.64 R210, [R1+0x7a18] ;  /* 0x007a180001d27983 */ /* 0x002ea80000300a00 */
[----:B------:R1:W-:Y:S02]  /*3b660*/  STL.64 [R1+0x7118], R190 ;  /* 0x007118be01007387 */ /* 0x0003e40000100a00 */
[----:B-1----:R-:W-:-:S04]  /*3b670*/  IMAD.WIDE R190, R9, 0x4, R74 ;  /* 0x0000000409be7825 */ /* 0x002fc800078e024a */
[C---:B------:R-:W-:Y:S01]  /*3b680*/  IMAD.WIDE R74, R9.reuse, 0x4, R192 ;  /* 0x00000004094a7825 */ /* 0x040fe200078e02c0 */
[----:B------:R1:W-:Y:S04]  /*3b690*/  STL.64 [R1+0x7120], R190 ;  /* 0x007120be01007387 */ /* 0x0003e80000100a00 */
[----:B------:R-:W-:Y:S04]  /*3b6a0*/  STL.64 [R1+0x7128], R80 ;  /* 0x0071285001007387 */ /* 0x000fe80000100a00 */
[----:B-1----:R-:W4:Y:S04]  /*3b6b0*/  LDL.LU.64 R190, [R1+0x1e8] ;  /* 0x0001e80001be7983 */ /* 0x002f280000300a00 */
[----:B------:R1:W-:Y:S04]  /*3b6c0*/  STL.64 [R1+0x7130], R74 ;  /* 0x0071304a01007387 */ /* 0x0003e80000100a00 */
[----:B-1----:R-:W5:Y:S04]  /*3b6d0*/  LDL.LU.64 R74, [R1+0x1e0] ;  /* 0x0001e000014a7983 */ /* 0x002f680000300a00 */
[----:B------:R1:W-:Y:S04]  /*3b6e0*/  STL.64 [R1+0x7138], R78 ;  /* 0x0071384e01007387 */ /* 0x0003e80000100a00 */
[----:B------:R-:W5:Y:S01]  /*3b6f0*/  LDL.LU.64 R80, [R1+0x1d8] ;  /* 0x0001d80001507983 */ /* 0x000f620000300a00 */
[----:B------:R-:W-:-:S03]  /*3b700*/  IMAD.WIDE R96, R9, 0x4, R96 ;  /* 0x0000000409607825 */ /* 0x000fc600078e0260 */
[----:B------:R-:W5:Y:S01]  /*3b710*/  LDL.LU.64 R192, [R1+0x1d0] ;  /* 0x0001d00001c07983 */ /* 0x000f620000300a00 */
[----:B-1----:R-:W-:-:S03]  /*3b720*/  IMAD.WIDE R78, R9, 0x4, R198 ;  /* 0x00000004094e7825 */ /* 0x002fc600078e02c6 */
[----:B------:R1:W-:Y:S01]  /*3b730*/  STL.64 [R1+0x7140], R96 ;  /* 0x0071406001007387 */ /* 0x0003e20000100a00 */
[----:B------:R-:W-:-:S03]  /*3b740*/  IMAD.WIDE R84, R9, 0x4, R84 ;  /* 0x0000000409547825 */ /* 0x000fc600078e0254 */
[----:B------:R3:W-:Y:S01]  /*3b750*/  STL.64 [R1+0x7148], R78 ;  /* 0x0071484e01007387 */ /* 0x0007e20000100a00 */
[----:B-1----:R-:W-:-:S03]  /*3b760*/  IMAD.WIDE R96, R9, 0x4, R202 ;  /* 0x0000000409607825 */ /* 0x002fc600078e02ca */
[----:B---3--:R-:W3:Y:S04]  /*3b770*/  LDL.LU.64 R78, [R1+0x1a8] ;  /* 0x0001a800014e7983 */ /* 0x008ee80000300a00 */
[----:B------:R1:W-:Y:S01]  /*3b780*/  STL.64 [R1+0x7150], R96 ;  /* 0x0071506001007387 */ /* 0x0003e20000100a00 */
[----:B------:R-:W-:-:S04]  /*3b790*/  IMAD.WIDE R204, R9, 0x4, R204 ;  /* 0x0000000409cc7825 */ /* 0x000fc800078e02cc */
[C---:B------:R-:W-:Y:S01]  /*3b7a0*/  IMAD.WIDE R202, R9.reuse, 0x4, R86 ;  /* 0x0000000409ca7825 */ /* 0x040fe200078e0256 */
[----:B-1----:R-:W3:Y:S04]  /*3b7b0*/  LDL.LU.64 R96, [R1+0x1a0] ;  /* 0x0001a00001607983 */ /* 0x002ee80000300a00 */
[----:B------:R1:W-:Y:S04]  /*3b7c0*/  STL.64 [R1+0x7158], R84 ;  /* 0x0071585401007387 */ /* 0x0003e80000100a00 */
[----:B------:R-:W3:Y:S01]  /*3b7d0*/  LDL.LU.64 R198, [R1+0x198] ;  /* 0x0001980001c67983 */ /* 0x000ee20000300a00 */
[----:B-1----:R-:W-:-:S05]  /*3b7e0*/  IMAD.WIDE R84, R9, 0x4, R216 ;  /* 0x0000000409547825 */ /* 0x002fca00078e02d8 */
[----:B------:R1:W-:Y:S01]  /*3b7f0*/  STL.64 [R1+0x7160], R84 ;  /* 0x0071605401007387 */ /* 0x0003e20000100a00 */
[----:B------:R-:W-:-:S03]  /*3b800*/  IMAD.WIDE R86, R9, 0x4, R244 ;  /* 0x0000000409567825 */ /* 0x000fc600078e02f4 */
[----:B------:R-:W-:Y:S04]  /*3b810*/  STL.64 [R1+0x7168], R204 ;  /* 0x007168cc01007387 */ /* 0x000fe80000100a00 */
[----:B------:R1:W-:Y:S02]  /*3b820*/  STL.64 [R1+0x7170], R202 ;  /* 0x007170ca01007387 */ /* 0x0003e40000100a00 */
[C---:B-1----:R-:W-:Y:S02]  /*3b830*/  IMAD.WIDE R84, R9.reuse, 0x4, R206 ;  /* 0x0000000409547825 */ /* 0x042fe400078e02ce */
[----:B------:R-:W3:Y:S04]  /*3b840*/  LDL.LU.64 R202, [R1+0x168] ;  /* 0x0001680001ca7983 */ /* 0x000ee80000300a00 */
[----:B------:R1:W-:Y:S01]  /*3b850*/  STL.64 [R1+0x2d0], R84 ;  /* 0x0002d05401007387 */ /* 0x0003e20000100a00 */
[----:B------:R-:W-:-:S03]  /*3b860*/  IMAD.WIDE R212, R9, 0x4, R212 ;  /* 0x0000000409d47825 */ /* 0x000fc600078e02d4 */
[----:B-1----:R-:W3:Y:S04]  /*3b870*/  LDL.LU.64 R84, [R1+0x128] ;  /* 0x0001280001547983 */ /* 0x002ee80000300a00 */
[----:B------:R1:W-:Y:S04]  /*3b880*/  STL.64 [R1+0x2d8], R86 ;  /* 0x0002d85601007387 */ /* 0x0003e80000100a00 */
[----:B------:R-:W3:Y:S04]  /*3b890*/  LDL.LU.64 R216, [R1+0xe8] ;  /* 0x0000e80001d87983 */ /* 0x000ee80000300a00 */
[----:B------:R-:W3:Y:S04]  /*3b8a0*/  LDL.LU.64 R204, [R1+0xa8] ;  /* 0x0000a80001cc7983 */ /* 0x000ee80000300a00 */
[----:B-1----:R-:W3:Y:S01]  /*3b8b0*/  LDL.LU.64 R86, [R1+0x68] ;  /* 0x0000680001567983 */ /* 0x002ee20000300a00 */
[----:B------:R-:W-:-:S03]  /*3b8c0*/  IMAD.WIDE R72, R9, 0x4, R72 ;  /* 0x0000000409487825 */ /* 0x000fc600078e0248 */
[----:B------:R-:W3:Y:S01]  /*3b8d0*/  LDL.LU.64 R206, [R1+0x160] ;  /* 0x0001600001ce7983 */ /* 0x000ee20000300a00 */
[----:B------:R-:W-:-:S04]  /*3b8e0*/  IMAD.WIDE R88, R9, 0x4, R88 ;  /* 0x0000000409587825 */ /* 0x000fc800078e0258 */
[----:B--2---:R-:W-:-:S04]  /*3b8f0*/  IMAD.WIDE R244, R9, 0x4, R210 ;  /* 0x0000000409f47825 */ /* 0x004fc800078e02d2 */
[C---:B------:R-:W-:Y:S01]  /*3b900*/  IMAD.WIDE R210, R9.reuse, 0x4, R240 ;  /* 0x0000000409d27825 */ /* 0x040fe200078e02f0 */
[----:B------:R1:W-:Y:S04]  /*3b910*/  STL.64 [R1+0x2e0], R244 ;  /* 0x0002e0f401007387 */ /* 0x0003e80000100a00 */
[----:B-1----:R-:W2:Y:S04]  /*3b920*/  LDL.LU.64 R244, [R1+0x120] ;  /* 0x0001200001f47983 */ /* 0x002ea80000300a00 */
[----:B------:R1:W-:Y:S04]  /*3b930*/  STL.64 [R1+0x2e8], R210 ;  /* 0x0002e8d201007387 */ /* 0x0003e80000100a00 */
[----:B-1----:R-:W2:Y:S01]  /*3b940*/  LDL.LU.64 R210, [R1+0xe0] ;  /* 0x0000e00001d27983 */ /* 0x002ea20000300a00 */
[----:B----4-:R-:W-:-:S03]  /*3b950*/  IMAD.WIDE R190, R9, 0x4, R190 ;  /* 0x0000000409be7825 */ /* 0x010fc600078e02be */
[----:B------:R1:W-:Y:S04]  /*3b960*/  STL.64 [R1+0x300], R212 ;  /* 0x000300d401007387 */ /* 0x0003e80000100a00 */
[----:B------:R-:W4:Y:S04]  /*3b970*/  LDL.LU.64 R240, [R1+0xa0] ;  /* 0x0000a00001f07983 */ /* 0x000f280000300a00 */
[----:B-1----:R-:W2:Y:S01]  /*3b980*/  LDL.LU.64 R212, [R1+0x60] ;  /* 0x0000600001d47983 */ /* 0x002ea20000300a00 */
[----:B-----5:R-:W-:-:S03]  /*3b990*/  IMAD.WIDE R74, R9, 0x4, R74 ;  /* 0x00000004094a7825 */ /* 0x020fc600078e024a */
[----:B------:R1:W-:Y:S01]  /*3b9a0*/  STL.64 [R1+0x308], R72 ;  /* 0x0003084801007387 */ /* 0x0003e20000100a00 */
[----:B------:R-:W-:-:S03]  /*3b9b0*/  IMAD.WIDE R80, R9, 0x4, R80 ;  /* 0x0000000409507825 */ /* 0x000fc600078e0250 */
[----:B-1----:R-:W5:Y:S04]  /*3b9c0*/  LDL.LU.64 R72, [R1+0x7a10] ;  /* 0x007a100001487983 */ /* 0x002f680000300a00 */
        /* <DEDUP_REMOVED lines=13> */
[----:B-1----:R-:W4:Y:S03]  /*3baa0*/  LDL.LU.64 R192, [R1+0x79e8] ;  /* 0x0079e80001c07983 */ /* 0x002f260000300a00 */
[C---:B------:R-:W-:Y:S01]  /*3bab0*/  IMAD.WIDE R196, R9.reuse, 0x4, R196 ;  /* 0x0000000409c47825 */ /* 0x040fe200078e02c4 */
[----:B------:R1:W-:Y:S03]  /*3bac0*/  STL.64 [R1+0x398], R76 ;  /* 0x0003984c01007387 */ /* 0x0003e60000100a00 */
[----:B---3--:R-:W-:-:S04]  /*3bad0*/  IMAD.WIDE R78, R9, 0x4, R78 ;  /* 0x00000004094e7825 */ /* 0x008fc800078e024e */
        /* <DEDUP_REMOVED lines=28> */
[----:B------:R1:W-:Y:S04]  /*3bca0*/  STL.64 [R1+0x6e18], R218 ;  /* 0x006e18da01007387 */ /* 0x0003e80000100a00 */
[----:B-1----:R-:W2:Y:S04]  /*3bcb0*/  LDL.LU.64 R218, [R1+0x79a0] ;  /* 0x0079a00001da7983 */ /* 0x002ea80000300a00 */
        /* <DEDUP_REMOVED lines=18> */
[----:B------:R-:W-:-:S04]  /*3bde0*/  IMAD.WIDE R88, R9, 0x4, R88 ;  /* 0x0000000409587825 */ /* 0x000fc800078e0258 */
[----:B------:R-:W-:-:S04]  /*3bdf0*/  IMAD.WIDE R208, R9, 0x4, R208 ;  /* 0x0000000409d07825 */ /* 0x000fc800078e02d0 */
[----:B------:R-:W-:-:S04]  /*3be00*/  IMAD.WIDE R244, R9, 0x4, R244 ;  /* 0x0000000409f47825 */ /* 0x000fc800078e02f4 */
[----:B------:R-:W-:-:S04]  /*3be10*/  IMAD.WIDE R210, R9, 0x4, R210 ;  /* 0x0000000409d27825 */ /* 0x000fc800078e02d2 */
[----:B----4-:R-:W-:-:S04]  /*3be20*/  IMAD.WIDE R240, R9, 0x4, R240 ;  /* 0x0000000409f07825 */ /* 0x010fc800078e02f0 */
        /* <DEDUP_REMOVED lines=13> */
[----:B--2---:R-:W-:-:S04]  /*3bf00*/  IMAD.WIDE R218, R9, 0x4, R218 ;  /* 0x0000000409da7825 */ /* 0x004fc800078e02da */
[----:B-----5:R-:W-:-:S04]  /*3bf10*/  IMAD.WIDE R94, R9, 0x4, R94 ;  /* 0x00000004095e7825 */ /* 0x020fc800078e025e */
        /* <DEDUP_REMOVED lines=52> */
[C---:B------:R-:W-:Y:S01]  /*3c260*/  IMAD.WIDE R232, R9.reuse, 0x4, R232 ;  /* 0x0000000409e87825 */ /* 0x040fe200078e02e8 */
[----:B------:R1:W-:Y:S03]  /*3c270*/  STL.64 [R1+0x7028], R102 ;  /* 0x0070286601007387 */ /* 0x0003e60000100a00 */
[----:B------:R-:W-:-:S04]  /*3c280*/  IMAD.WIDE R108, R9, 0x4, R108 ;  /* 0x00000004096c7825 */ /* 0x000fc800078e026c */
[C---:B------:R-:W-:Y:S01]  /*3c290*/  IMAD.WIDE R234, R9.reuse, 0x4, R234 ;  /* 0x0000000409ea7825 */ /* 0x040fe200078e02ea */
[----:B-1----:R-:W3:Y:S04]  /*3c2a0*/  LDL.LU.64 R102, [R1+0x7898] ;  /* 0x0078980001667983 */ /* 0x002ee80000300a00 */
        /* <DEDUP_REMOVED lines=13> */
[----:B------:R1:W-:Y:S04]  /*3c380*/  STL.64 [R1+0x7078], R234 ;  /* 0x007078ea01007387 */ /* 0x0003e80000100a00 */
[----:B-1----:R-:W3:Y:S04]  /*3c390*/  LDL.LU.64 R234, [R1+0x7870] ;  /* 0x0078700001ea7983 */ /* 0x002ee80000300a00 */
        /* <DEDUP_REMOVED lines=9> */
[----:B--2---:R-:W-:-:S02]  /*3c430*/  IMAD.WIDE R118, R9, 0x4, R116 ;  /* 0x0000000409767825 */ /* 0x004fc400078e0274 */
[----:B------:R-:W2:Y:S04]  /*3c440*/  LDL.LU.64 R116, [R1+0x7848] ;  /* 0x0078480001747983 */ /* 0x000ea80000300a00 */
[----:B------:R1:W-:Y:S02]  /*3c450*/  STL.64 [R1+0x7798], R118 ;  /* 0x0077987601007387 */ /* 0x0003e40000100a00 */
[C---:B-1----:R-:W-:Y:S02]  /*3c460*/  IMAD.WIDE R118, R9.reuse, 0x4, R240 ;  /* 0x0000000409767825 */ /* 0x042fe400078e02f0 */
[----:B------:R-:W2:Y:S04]  /*3c470*/  LDL.LU.64 R240, [R1+0x7840] ;  /* 0x0078400001f07983 */ /* 0x000ea80000300a00 */
[----:B------:R1:W-:Y:S02]  /*3c480*/  STL.64 [R1+0x20], R118 ;  /* 0x0000207601007387 */ /* 0x0003e40000100a00 */
[----:B-1----:R-:W-:-:S02]  /*3c490*/  IMAD.WIDE R118, R9, 0x4, R248 ;  /* 0x0000000409767825 */ /* 0x002fc400078e02f8 */
[----:B------:R-:W2:Y:S04]  /*3c4a0*/  LDL.LU.64 R248, [R1+0x7838] ;  /* 0x0078380001f87983 */ /* 0x000ea80000300a00 */
[----:B------:R1:W-:Y:S02]  /*3c4b0*/  STL.64 [R1+0x18], R118 ;  /* 0x0000187601007387 */ /* 0x0003e40000100a00 */
[C---:B-1----:R-:W-:Y:S02]  /*3c4c0*/  IMAD.WIDE R118, R9.reuse, 0x4, R242 ;  /* 0x0000000409767825 */ /* 0x042fe400078e02f2 */
[----:B------:R-:W2:Y:S02]  /*3c4d0*/  LDL.LU.64 R242, [R1+0x7830] ;  /* 0x0078300001f27983 */ /* 0x000ea40000300a00 */
[----:B------:R-:W-:-:S02]  /*3c4e0*/  IMAD.WIDE R250, R9, 0x4, R250 ;  /* 0x0000000409fa7825 */ /* 0x000fc400078e02fa */
[----:B------:R1:W-:Y:S02]  /*3c4f0*/  STL.64 [R1+0x10], R118 ;  /* 0x0000107601007387 */ /* 0x0003e40000100a00 */
[----:B------:R-:W-:-:S04]  /*3c500*/  IMAD.WIDE R4, R9, 0x4, R4 ;  /* 0x0000000409047825 */ /* 0x000fc800078e0204 */
[----:B------:R-:W-:-:S04]  /*3c510*/  IMAD.WIDE R246, R9, 0x4, R246 ;  /* 0x0000000409f67825 */ /* 0x000fc800078e02f6 */
[C---:B-1----:R-:W-:Y:S02]  /*3c520*/  IMAD.WIDE R118, R9.reuse, 0x4, R112 ;  /* 0x0000000409767825 */ /* 0x042fe400078e0270 */
[----:B------:R-:W2:Y:S02]  /*3c530*/  LDL.LU.64 R112, [R1+0x7828] ;  /* 0x0078280001707983 */ /* 0x000ea40000300a00 */
[C---:B-----5:R-:W-:Y:S02]  /*3c540*/  IMAD.WIDE R244, R9.reuse, 0x4, R244 ;  /* 0x0000000409f47825 */ /* 0x060fe400078e02f4 */
[----:B------:R-:W-:Y:S02]  /*3c550*/  STL.64 [R1+0x8], R118 ;  /* 0x0000087601007387 */ /* 0x000fe40000100a00 */
[C---:B------:R-:W-:Y:S02]  /*3c560*/  IMAD.WIDE R76, R9.reuse, 0x4, R76 ;  /* 0x00000004094c7825 */ /* 0x040fe400078e024c */
[----:B------:R-:W-:Y:S02]  /*3c570*/  STL.64 [R1+0x77a0], R250 ;  /* 0x0077a0fa01007387 */ /* 0x000fe40000100a00 */
[----:B------:R-:W-:-:S02]  /*3c580*/  IMAD.WIDE R62, R9, 0x4, R62 ;  /* 0x00000004093e7825 */ /* 0x000fc400078e023e */
[----:B------:R1:W-:Y:S02]  /*3c590*/  STL.64 [R1], R4 ;  /* 0x0000000401007387 */ /* 0x0003e40000100a00 */
        /* <DEDUP_REMOVED lines=8> */
[----:B---3--:R-:W-:-:S04]  /*3c620*/  IMAD.WIDE R108, R9, 0x4, R108 ;  /* 0x00000004096c7825 */ /* 0x008fc800078e026c */
[----:B----4-:R-:W-:-:S04]  /*3c630*/  IMAD.WIDE R110, R9, 0x4, R110 ;  /* 0x00000004096e7825 */ /* 0x010fc800078e026e */
[----:B------:R-:W-:-:S04]  /*3c640*/  IMAD.WIDE R20, R9, 0x4, R28 ;  /* 0x0000000409147825 */ /* 0x000fc800078e021c */
[C---:B------:R-:W-:Y:S02]  /*3c650*/  IMAD.WIDE R28, R9.reuse, 0x4, R14 ;  /* 0x00000004091c7825 */ /* 0x040fe400078e020e */
[----:B------:R-:W1:Y:S02]  /*3c660*/  LDC R14, c[0x0][0x3a0] ;  /* 0x0000e800ff0e7b82 */ /* 0x000e640000000800 */
[----:B------:R-:W-:-:S04]  /*3c670*/  IMAD.WIDE R114, R9, 0x4, R114 ;  /* 0x0000000409727825 */ /* 0x000fc800078e0272 */
[----:B------:R-:W-:-:S04]  /*3c680*/  IMAD.WIDE R26, R9, 0x4, R26 ;  /* 0x00000004091a7825 */ /* 0x000fc800078e021a */
[----:B------:R-:W-:-:S04]  /*3c690*/  IMAD.WIDE R24, R9, 0x4, R24 ;  /* 0x0000000409187825 */ /* 0x000fc800078e0218 */
[----:B--2---:R-:W-:-:S04]  /*3c6a0*/  IMAD.WIDE R116, R9, 0x4, R116 ;  /* 0x0000000409747825 */ /* 0x004fc800078e0274 */
[----:B------:R-:W-:-:S05]  /*3c6b0*/  IMAD.WIDE R248, R9, 0x4, R248 ;  /* 0x0000000409f87825 */ /* 0x000fca00078e02f8 */
[----:B------:R2:W-:Y:S04]  /*3c6c0*/  STL.64 [R1+0x77a8], R248 ;  /* 0x0077a8f801007387 */ /* 0x0005e80000100a00 */
[----:B------:R-:W-:Y:S04]  /*3c6d0*/  STL.64 [R1+0x77b0], R246 ;  /* 0x0077b0f601007387 */ /* 0x000fe80000100a00 */
[----:B------:R-:W-:Y:S04]  /*3c6e0*/  STL.64 [R1+0x77b8], R244 ;  /* 0x0077b8f401007387 */ /* 0x000fe80000100a00 */
[----:B------:R-:W-:Y:S01]  /*3c6f0*/  STL.64 [R1+0x77c0], R76 ;  /* 0x0077c04c01007387 */ /* 0x000fe20000100a00 */
[----:B--2---:R-:W2:Y:S03]  /*3c700*/  LDC R249, c[0x0][0x3a0] ;  /* 0x0000e800fff97b82 */ /* 0x004ea60000000800 */
[----:B------:R-:W-:Y:S04]  /*3c710*/  STL.64 [R1+0x77c8], R62 ;  /* 0x0077c83e01007387 */ /* 0x000fe80000100a00 */
[----:B------:R-:W-:Y:S04]  /*3c720*/  STL.64 [R1+0x77d0], R48 ;  /* 0x0077d03001007387 */ /* 0x000fe80000100a00 */
[----:B------:R-:W-:Y:S04]  /*3c730*/  STL.64 [R1+0x77d8], R116 ;  /* 0x0077d87401007387 */ /* 0x000fe80000100a00 */
[----:B------:R3:W-:Y:S04]  /*3c740*/  STL.64 [R1+0x30], R4 ;  /* 0x0000300401007387 */ /* 0x0007e80000100a00 */
[----:B------:R-:W-:Y:S04]  /*3c750*/  STL.64 [R1+0x77e0], R100 ;  /* 0x0077e06401007387 */ /* 0x000fe80000100a00 */
[----:B------:R-:W-:Y:S01]  /*3c760*/  STL.64 [R1+0x28], R34 ;  /* 0x0000282201007387 */ /* 0x000fe20000100a00 */
[----:B---3--:R-:W-:-:S03]  /*3c770*/  IMAD.WIDE R4, R9, 0x4, R88 ;  /* 0x0000000409047825 */ /* 0x008fc600078e0258 */
[----:B------:R-:W-:Y:S04]  /*3c780*/  STL.64 [R1+0x77e8], R34 ;  /* 0x0077e82201007387 */ /* 0x000fe80000100a00 */
[----:B------:R-:W-:Y:S04]  /*3c790*/  STL.64 [R1+0x77f0], R74 ;  /* 0x0077f04a01007387 */ /* 0x000fe80000100a00 */
[----:B------:R3:W-:Y:S04]  /*3c7a0*/  STL.64 [R1+0x38], R4 ;  /* 0x0000380401007387 */ /* 0x0007e80000100a00 */
[----:B------:R-:W-:Y:S04]  /*3c7b0*/  STL.64 [R1+0x77f8], R60 ;  /* 0x0077f83c01007387 */ /* 0x000fe80000100a00 */
[----:B------:R-:W-:Y:S01]  /*3c7c0*/  STL.64 [R1+0x7800], R46 ;  /* 0x0078002e01007387 */ /* 0x000fe20000100a00 */
[----:B---3--:R-:W-:-:S03]  /*3c7d0*/  IMAD.WIDE R4, R9, 0x4, R18 ;  /* 0x0000000409047825 */ /* 0x008fc600078e0212 */
[----:B------:R-:W-:Y:S04]  /*3c7e0*/  STL.64 [R1+0x7808], R114 ;  /* 0x0078087201007387 */ /* 0x000fe80000100a00 */
[----:B------:R3:W-:Y:S04]  /*3c7f0*/  STL.64 [R1+0x58], R4 ;  /* 0x0000580401007387 */ /* 0x0007e80000100a00 */
[----:B------:R4:W-:Y:S01]  /*3c800*/  STL.64 [R1+0x7810], R110 ;  /* 0x0078106e01007387 */ /* 0x0009e20000100a00 */
[----:B------:R-:W-:-:S03]  /*3c810*/  IMAD.WIDE R18, R9, 0x4, R30 ;  /* 0x0000000409127825 */ /* 0x000fc600078e021e */
[----:B------:R-:W-:Y:S01]  /*3c820*/  STL.64 [R1+0x50], R32 ;  /* 0x0000502001007387 */ /* 0x000fe20000100a00 */
[----:B---3--:R-:W-:-:S03]  /*3c830*/  IMAD.WIDE R4, R9, 0x4, R90 ;  /* 0x0000000409047825 */ /* 0x008fc600078e025a */
[----:B------:R-:W-:Y:S04]  /*3c840*/  STL.64 [R1+0x7818], R32 ;  /* 0x0078182001007387 */ /* 0x000fe80000100a00 */
[----:B------:R-:W-:Y:S01]  /*3c850*/  LDGSTS.E [R6+-0x78100], desc[UR34][R242.64], P3 ;  /* 0x87f00000f2067fae */ /* 0x000fe200099a1022 */
[C---:B------:R-:W-:Y:S01]  /*3c860*/  IMAD.WIDE R88, R9.reuse, 0x4, R10 ;  /* 0x0000000409587825 */ /* 0x040fe200078e020a */
[----:B----4-:R-:W3:Y:S02]  /*3c870*/  LDC R111, c[0x0][0x3a0] ;  /* 0x0000e800ff6f7b82 */ /* 0x010ee40000000800 */
[----:B------:R-:W-:Y:S04]  /*3c880*/  STL.64 [R1+0x7820], R108 ;  /* 0x0078206c01007387 */ /* 0x000fe80000100a00 */
[----:B------:R4:W-:Y:S01]  /*3c890*/  STL.64 [R1+0x70], R4 ;  /* 0x0000700401007387 */ /* 0x0009e20000100a00 */
[----:B------:R-:W-:-:S04]  /*3c8a0*/  IMAD.WIDE R30, R9, 0x4, R38 ;  /* 0x00000004091e7825 */ /* 0x000fc800078e0226 */
[----:B------:R-:W-:Y:S01]  /*3c8b0*/  IMAD.WIDE R90, R9, 0x4, R12 ;  /* 0x00000004095a7825 */ /* 0x000fe200078e020c */
[----:B------:R-:W-:Y:S03]  /*3c8c0*/  STL.64 [R1+0x78], R18 ;  /* 0x0000781201007387 */ /* 0x000fe60000100a00 */
[----:B--2---:R-:W-:Y:S01]  /*3c8d0*/  VIADD R249, R249, 0xffffff7b ;  /* 0xffffff7bf9f97836 */ /* 0x004fe20000000000 */
[----:B------:R-:W-:Y:S01]  /*3c8e0*/  LDGSTS.E [R6+-0x78080], desc[UR34][R112.64], P5 ;  /* 0x87f8000070067fae */ /* 0x000fe2000a9a1022 */
[----:B------:R-:W-:Y:S01]  /*3c8f0*/  ISETP.GE.U32.AND P3, PT, R252, 0x7ffffef8, PT ;  /* 0x7ffffef8fc00780c */ /* 0x000fe20003f66070 */
[C---:B----4-:R-:W-:Y:S01]  /*3c900*/  IMAD.WIDE R4, R9.reuse, 0x4, R16 ;  /* 0x0000000409047825 */ /* 0x050fe200078e0210 */
[----:B------:R-:W2:Y:S01]  /*3c910*/  LDC R10, c[0x0][0x3a0] ;  /* 0x0000e800ff0a7b82 */ /* 0x000ea20000000800 */
[----:B------:R-:W0:Y:S04]  /*3c920*/  LDGDEPBAR ;  /* 0x00000000000079af */ /* 0x000e280000000000 */
[----:B------:R4:W-:Y:S01]  /*3c930*/  STL.64 [R1+0xc0], R4 ;  /* 0x0000c00401007387 */ /* 0x0009e20000100a00 */
[----:B------:R-:W-:-:S02]  /*3c940*/  IMAD.WIDE R104, R9, 0x4, R104 ;  /* 0x0000000409687825 */ /* 0x000fc400078e0268 */
[----:B------:R-:W5:Y:S02]  /*3c950*/  LDC R11, c[0x0][0x3a0] ;  /* 0x0000e800ff0b7b82 */ /* 0x000f640000000800 */
[----:B------:R-:W-:-:S04]  /*3c960*/  IMAD.WIDE R102, R9, 0x4, R102 ;  /* 0x0000000409667825 */ /* 0x000fc800078e0266 */
[C---:B------:R-:W-:Y:S02]  /*3c970*/  IMAD.WIDE R98, R9.reuse, 0x4, R98 ;  /* 0x0000000409627825 */ /* 0x040fe400078e0262 */
[----:B------:R-:W1:Y:S02]  /*3c980*/  LDC R12, c[0x0][0x3a0] ;  /* 0x0000e800ff0c7b82 */ /* 0x000e640000000800 */
[----:B----4-:R-:W-:-:S05]  /*3c990*/  IMAD.WIDE R4, R9, 0x4, R42 ;  /* 0x0000000409047825 */ /* 0x010fca00078e022a */
[----:B------:R4:W-:Y:S01]  /*3c9a0*/  STL.64 [R1+0xc8], R4 ;  /* 0x0000c80401007387 */ /* 0x0009e20000100a00 */
[C---:B------:R-:W-:Y:S01]  /*3c9b0*/  IMAD.WIDE R86, R9.reuse, 0x4, R86 ;  /* 0x0000000409567825 */ /* 0x040fe200078e0256 */
[----:B------:R-:W1:Y:S02]  /*3c9c0*/  LDC R13, c[0x0][0x3a0] ;  /* 0x0000e800ff0d7b82 */ /* 0x000e640000000800 */
[----:B------:R-:W-:Y:S04]  /*3c9d0*/  STL.64 [R1+0xd0], R20 ;  /* 0x0000d01401007387 */ /* 0x000fe80000100a00 */
[----:B------:R-:W-:Y:S01]  /*3c9e0*/  STL.64 [R1+0xd8], R28 ;  /* 0x0000d81c01007387 */ /* 0x000fe20000100a00 */
[----:B----4-:R-:W-:-:S05]  /*3c9f0*/  IMAD.WIDE R4, R9, 0x4, R40 ;  /* 0x0000000409047825 */ /* 0x010fca00078e0228 */
[----:B------:R4:W-:Y:S04]  /*3ca00*/  STL.64 [R1+0xe0], R4 ;  /* 0x0000e00401007387 */ /* 0x0009e80000100a00 */
[----:B------:R-:W-:Y:S01]  /*3ca10*/  STL.64 [R1+0xf0], R26 ;  /* 0x0000f01a01007387 */ /* 0x000fe20000100a00 */
[----:B----4-:R-:W-:-:S05]  /*3ca20*/  IMAD.WIDE R4, R9, 0x4, R36 ;  /* 0x0000000409047825 */ /* 0x010fca00078e0224 */
[----:B------:R4:W-:Y:S04]  /*3ca30*/  STL.64 [R1+0x108], R4 ;  /* 0x0001080401007387 */ /* 0x0009e80000100a00 */
[----:B------:R-:W-:Y:S04]  /*3ca40*/  STL.64 [R1+0x100], R30 ;  /* 0x0001001e01007387 */ /* 0x000fe80000100a00 */
[----:B------:R-:W-:Y:S01]  /*3ca50*/  STL.64 [R1+0xf8], R90 ;  /* 0x0000f85a01007387 */ /* 0x000fe20000100a00 */
[----:B----4-:R-:W-:-:S03]  /*3ca60*/  IMAD.WIDE R4, R9, 0x4, R242 ;  /* 0x0000000409047825 */ /* 0x010fc600078e02f2 */
[----:B------:R-:W-:Y:S04]  /*3ca70*/  STL.64 [R1+0x110], R24 ;  /* 0x0001101801007387 */ /* 0x000fe80000100a00 */
[----:B------:R-:W4:Y:S04]  /*3ca80*/  LDL.64 R60, [R1+0x3dc8] ;  /* 0x003dc800013c7983 */ /* 0x000f280000100a00 */
[----:B------:R-:W2:Y:S04]  /*3ca90*/  LDL.64 R76, [R1+0x3dd0] ;  /* 0x003dd000014c7983 */ /* 0x000ea80000100a00 */
[----:B------:R1:W-:Y:S04]  /*3caa0*/  STL.64 [R1+0x6f78], R4 ;  /* 0x006f780401007387 */ /* 0x0003e80000100a00 */
[----:B------:R-:W3:Y:S04]  /*3cab0*/  LDL.64 R244, [R1+0x3e00] ;  /* 0x003e000001f47983 */ /* 0x000ee80000100a00 */
[----:B------:R-:W3:Y:S04]  /*3cac0*/  LDL.64 R250, [R1+0x3e10] ;  /* 0x003e100001fa7983 */ /* 0x000ee80000100a00 */
[----:B------:R-:W5:Y:S04]  /*3cad0*/  LDL.64 R46, [R1+0x3dd8] ;  /* 0x003dd800012e7983 */ /* 0x000f680000100a00 */
[----:B------:R-:W5:Y:S04]  /*3cae0*/  LDL.64 R116, [R1+0x3e08] ;  /* 0x003e080001747983 */ /* 0x000f680000100a00 */
[----:B------:R-:W5:Y:S04]  /*3caf0*/  LDL.64 R246, [R1+0x3e18] ;  /* 0x003e180001f67983 */ /* 0x000f680000100a00 */
[----:B------:R-:W5:Y:S04]  /*3cb00*/  LDL.64 R118, [R1+0x3e20] ;  /* 0x003e200001767983 */ /* 0x000f680000100a00 */
[----:B------:R-:W5:Y:S04]  /*3cb10*/  LDL.64 R114, [R1+0x3e28] ;  /* 0x003e280001727983 */ /* 0x000f680000100a00 */
[----:B------:R-:W5:Y:S04]  /*3cb20*/  LDL.64 R74, [R1+0x3e38] ;  /* 0x003e3800014a7983 */ /* 0x000f680000100a00 */
[----:B------:R-:W5:Y:S04]  /*3cb30*/  LDL.64 R48, [R1+0x3e40] ;  /* 0x003e400001307983 */ /* 0x000f680000100a00 */
[----:B-1----:R-:W5:Y:S01]  /*3cb40*/  LDL.64 R4, [R1+0x3e48] ;  /* 0x003e480001047983 */ /* 0x002f620000100a00 */
[----:B------:R-:W-:Y:S01]  /*3cb50*/  BAR.SYNC.DEFER_BLOCKING 0x0 ;  /* 0x0000000000007b1d */ /* 0x000fe20000010000 */
[----:B------:R-:W-:Y:S01]  /*3cb60*/  IMAD.WIDE R18, R9, 0x4, R22 ;  /* 0x0000000409127825 */ /* 0x000fe200078e0216 */
[----:B------:R-:W-:-:S04]  /*3cb70*/  ISETP.GE.U32.AND P5, PT, R249, 0x7ffffefc, PT ;  /* 0x7ffffefcf900780c */ /* 0x000fc80003fa6070 */
[----:B------:R-:W-:Y:S04]  /*3cb80*/  STL.64 [R1+0x6f48], R88 ;  /* 0x006f485801007387 */ /* 0x000fe80000100a00 */
[----:B------:R-:W-:Y:S04]  /*3cb90*/  STL.64 [R1+0x6f60], R18 ;  /* 0x006f601201007387 */ /* 0x000fe80000100a00 */
[----:B------:R-:W5:Y:S04]  /*3cba0*/  LDL.64 R34, [R1+0x3e50] ;  /* 0x003e500001227983 */ /* 0x000f680000100a00 */
[----:B------:R-:W5:Y:S04]  /*3cbb0*/  LDL.64 R100, [R1+0x3e58] ;  /* 0x003e580001647983 */ /* 0x000f680000100a00 */
[----:B------:R-:W5:Y:S04]  /*3cbc0*/  LDL.64 R62, [R1+0x3e80] ;  /* 0x003e8000013e7983 */ /* 0x000f680000100a00 */
[----:B------:R-:W5:Y:S01]  /*3cbd0*/  LDL.64 R248, [R1+0x3e30] ;  /* 0x003e300001f87983 */ /* 0x000f620000100a00 */
[----:B------:R-:W-:-:S03]  /*3cbe0*/  IMAD.WIDE R72, R9, 0x4, R72 ;  /* 0x0000000409487825 */ /* 0x000fc600078e0248 */
        /* <DEDUP_REMOVED lines=8> */
[----:B------:R-:W5:Y:S04]  /*3cc70*/  LDL.64 R242, [R1+0x6838] ;  /* 0x0068380001f27983 */ /* 0x000f680000100a00 */
[----:B------:R-:W-:Y:S01]  /*3cc80*/  @!PT LDS RZ, [RZ] ;  /* 0x00000000fffff984 */ /* 0x000fe20000000800 */
[----:B------:R-:W-:Y:S01]  /*3cc90*/  @!PT LDS RZ, [RZ] ;  /* 0x00000000fffff984 */ /* 0x000fe20000000800 */
[----:B------:R-:W-:Y:S01]  /*3cca0*/  @!PT LDS RZ, [RZ] ;  /* 0x00000000fffff984 */ /* 0x000fe20000000800 */
[----:B----4-:R-:W-:Y:S04]  /*3ccb0*/  LDGSTS.E [R7+0x40000], desc[UR34][R60.64], !P4 ;  /* 0x400000003c077fae */ /* 0x010fe8000e1a1022 */
[----:B--2---:R-:W-:Y:S04]  /*3ccc0*/  LDGSTS.E [R7+0x40080], desc[UR34][R76.64], !P4 ;  /* 0x400800004c077fae */ /* 0x004fe8000e1a1022 */
[----:B------:R-:W2:Y:S04]  /*3ccd0*/  LDL.64 R60, [R1+0x3c48] ;  /* 0x003c4800013c7983 */ /* 0x000ea80000100a00 */
[----:B---3--:R-:W-:Y:S04]  /*3cce0*/  LDGSTS.E [R7+0x40100], desc[UR34][R244.64], !P4 ;  /* 0x40100000f4077fae */ /* 0x008fe8000e1a1022 */
[----:B------:R-:W3:Y:S04]  /*3ccf0*/  LDL.64 R76, [R1+0x3c50] ;  /* 0x003c5000014c7983 */ /* 0x000ee80000100a00 */
[----:B------:R-:W-:Y:S04]  /*3cd00*/  LDGSTS.E [R7+0x40180], desc[UR34][R250.64], !P4 ;  /* 0x40180000fa077fae */ /* 0x000fe8000e1a1022 */
[----:B------:R-:W4:Y:S04]  /*3cd10*/  LDL.64 R244, [R1+0x3c58] ;  /* 0x003c580001f47983 */ /* 0x000f280000100a00 */
[----:B-----5:R-:W-:Y:S04]  /*3cd20*/  LDGSTS.E [R7+0x40200], desc[UR34][R46.64], !P4 ;  /* 0x402000002e077fae */ /* 0x020fe8000e1a1022 */
[----:B------:R-:W5:Y:S04]  /*3cd30*/  LDL.64 R250, [R1+0x3c60] ;  /* 0x003c600001fa7983 */ /* 0x000f680000100a00 */
[----:B------:R-:W-:Y:S04]  /*3cd40*/  LDGSTS.E [R7+0x40280], desc[UR34][R116.64], !P4 ;  /* 0x4028000074077fae */ /* 0x000fe8000e1a1022 */
        /* <DEDUP_REMOVED lines=21> */
[----:B------:R-:W5:Y:S04]  /*3cea0*/  LDL.64 R248, [R1+0xae8] ;  /* 0x000ae80001f87983 */ /* 0x000f680000100a00 */
[----:B--2---:R-:W-:Y:S04]  /*3ceb0*/  LDGSTS.E [R7+0x42000], desc[UR34][R60.64], !P5 ;  /* 0x420000003c077fae */ /* 0x004fe8000e9a1022 */
[----:B---3--:R-:W-:Y:S04]  /*3cec0*/  LDGSTS.E [R7+0x42080], desc[UR34][R76.64], !P5 ;  /* 0x420800004c077fae */ /* 0x008fe8000e9a1022 */
[----:B------:R-:W2:Y:S04]  /*3ced0*/  LDL.64 R60, [R1+0x3d08] ;  /* 0x003d0800013c7983 */ /* 0x000ea80000100a00 */
[----:B----4-:R-:W-:Y:S04]  /*3cee0*/  LDGSTS.E [R7+0x42100], desc[UR34][R244.64], !P5 ;  /* 0x42100000f4077fae */ /* 0x010fe8000e9a1022 */
[----:B------:R-:W3:Y:S04]  /*3cef0*/  LDL.64 R76, [R1+0x3d10] ;  /* 0x003d1000014c7983 */ /* 0x000ee80000100a00 */
[----:B-----5:R-:W-:Y:S04]  /*3cf00*/  LDGSTS.E [R7+0x42180], desc[UR34][R250.64], !P5 ;  /* 0x42180000fa077fae */ /* 0x020fe8000e9a1022 */
[----:B------:R-:W4:Y:S04]  /*3cf10*/  LDL.64 R244, [R1+0x3d18] ;  /* 0x003d180001f47983 */ /* 0x000f280000100a00 */
        /* <DEDUP_REMOVED lines=35> */
[----:B------:R-:W2:Y:S04]  /*3d150*/  LDL.64 R46, [R1+0xce8] ;  /* 0x000ce800012e7983 */ /* 0x000ea80000100a00 */
        /* <DEDUP_REMOVED lines=11> */
[----:B------:R-:W2:Y:S01]  /*3d210*/  LDL.64 R48, [R1+0xd18] ;  /* 0x000d180001307983 */ /* 0x000ea20000100a00 */
[----:B------:R-:W-:-:S03]  /*3d220*/  IMAD.WIDE R44, R9, 0x4, R44 ;  /* 0x00000004092c7825 */ /* 0x000fc600078e022c */
[----:B------:R-:W-:Y:S04]  /*3d230*/  LDGSTS.E [R7+0x44600], desc[UR34][R34.64], !P3 ;  /* 0x4460000022077fae */ /* 0x000fe8000d9a1022 */
[----:B------:R-:W2:Y:S01]  /*3d240*/  LDL.64 R4, [R1+0xd20] ;  /* 0x000d200001047983 */ /* 0x000ea20000100a00 */
[----:B------:R-:W-:-:S03]  /*3d250*/  IMAD.WIDE R84, R9, 0x4, R84 ;  /* 0x0000000409547825 */ /* 0x000fc600078e0254 */
[----:B------:R-:W-:Y:S01]  /*3d260*/  LDGSTS.E [R7+0x44680], desc[UR34][R100.64], !P3 ;  /* 0x4468000064077fae */ /* 0x000fe2000d9a1022 */
[----:B------:R-:W-:-:S03]  /*3d270*/  IMAD.WIDE R82, R9, 0x4, R82 ;  /* 0x0000000409527825 */ /* 0x000fc600078e0252 */
        /* <DEDUP_REMOVED lines=8> */
[----:B------:R-:W3:Y:S01]  /*3d300*/  LDL.64 R62, [R1+0xd38] ;  /* 0x000d3800013e7983 */ /* 0x000ee20000100a00 */
[----:B------:R-:W-:-:S04]  /*3d310*/  IMAD.WIDE R68, R9, 0x4, R68 ;  /* 0x0000000409447825 */ /* 0x000fc800078e0244 */
[C---:B------:R-:W-:Y:S01]  /*3d320*/  IMAD.WIDE R66, R9.reuse, 0x4, R66 ;  /* 0x0000000409427825 */ /* 0x040fe200078e0242 */
[----:B------:R-:W5:Y:S03]  /*3d330*/  LDL.64 R248, [R1+0xd40] ;  /* 0x000d400001f87983 */ /* 0x000f660000100a00 */
[----:B------:R-:W-:-:S04]  /*3d340*/  IMAD.WIDE R64, R9, 0x4, R64 ;  /* 0x0000000409407825 */ /* 0x000fc800078e0240 */
[----:B------:R-:W-:-:S04]  /*3d350*/  IMAD.WIDE R54, R9, 0x4, R54 ;  /* 0x0000000409367825 */ /* 0x000fc800078e0236 */
[----:B------:R-:W-:-:S04]  /*3d360*/  IMAD.WIDE R52, R9, 0x4, R52 ;  /* 0x0000000409347825 */ /* 0x000fc800078e0234 */
[----:B------:R-:W-:-:S04]  /*3d370*/  IMAD.WIDE R50, R9, 0x4, R50 ;  /* 0x0000000409327825 */ /* 0x000fc800078e0232 */
[C---:B------:R-:W-:Y:S02]  /*3d380*/  IMAD.WIDE R36, R9.reuse, 0x4, R226 ;  /* 0x0000000409247825 */ /* 0x040fe400078e02e2 */
[----:B------:R-:W5:Y:S02]  /*3d390*/  LDL.64 R226, [R1+0x6840] ;  /* 0x0068400001e27983 */ /* 0x000f640000100a00 */
[----:B------:R-:W-:-:S04]  /*3d3a0*/  IMAD.WIDE R210, R9, 0x4, R210 ;  /* 0x0000000409d27825 */ /* 0x000fc800078e02d2 */
[----:B------:R-:W-:-:S04]  /*3d3b0*/  IMAD.WIDE R194, R9, 0x4, R194 ;  /* 0x0000000409c27825 */ /* 0x000fc800078e02c2 */
[----:B------:R-:W-:-:S04]  /*3d3c0*/  IMAD.WIDE R178, R9, 0x4, R178 ;  /* 0x0000000409b27825 */ /* 0x000fc800078e02b2 */
[----:B------:R-:W-:-:S04]  /*3d3d0*/  IMAD.WIDE R162, R9, 0x4, R162 ;  /* 0x0000000409a27825 */ /* 0x000fc800078e02a2 */
[----:B------:R-:W-:-:S04]  /*3d3e0*/  IMAD.WIDE R146, R9, 0x4, R146 ;  /* 0x0000000409927825 */ /* 0x000fc800078e0292 */
[----:B------:R-:W-:-:S04]  /*3d3f0*/  IMAD.WIDE R130, R9, 0x4, R130 ;  /* 0x0000000409827825 */ /* 0x000fc800078e0282 */
[C---:B------:R-:W-:Y:S02]  /*3d400*/  IMAD.WIDE R38, R9.reuse, 0x4, R240 ;  /* 0x0000000409267825 */ /* 0x040fe400078e02f0 */
[----:B------:R-:W5:Y:S02]  /*3d410*/  LDL.64 R240, [R1+0x6850] ;  /* 0x0068500001f07983 */ /* 0x000f640000100a00 */
        /* <DEDUP_REMOVED lines=55> */
[----:B------:R-:W-:Y:S02]  /*3d790*/  IMAD.WIDE R42, R9, 0x4, R112 ;  /* 0x00000004092a7825 */ /* 0x000fe400078e0270 */
[----:B------:R-:W5:Y:S02]  /*3d7a0*/  LDL.64 R112, [R1+0x6cc8] ;  /* 0x006cc80001707983 */ /* 0x000f640000100a00 */
[----:B------:R-:W-:Y:S02]  /*3d7b0*/  VIADD R9, R111, 0xffffff73 ;  /* 0xffffff736f097836 */ /* 0x000fe40000000000 */
[----:B------:R-:W5:Y:S03]  /*3d7c0*/  LDL.64 R110, [R1+0x24c8] ;  /* 0x0024c800016e7983 */ /* 0x000f660000100a00 */
[----:B------:R-:W-:-:S13]  /*3d7d0*/  ISETP.GE.U32.AND P4, PT, R9, 0x7ffffef4, PT ;  /* 0x7ffffef40900780c */ /* 0x000fda0003f86070 */
[----:B--2---:R-:W-:Y:S04]  /*3d7e0*/  LDGSTS.E [R7+0x46000], desc[UR34][R60.64], !P4 ;  /* 0x460000003c077fae */ /* 0x004fe8000e1a1022 */
[----:B---3--:R-:W-:Y:S04]  /*3d7f0*/  LDGSTS.E [R7+0x46080], desc[UR34][R76.64], !P4 ;  /* 0x460800004c077fae */ /* 0x008fe8000e1a1022 */
[----:B----4-:R-:W-:Y:S04]  /*3d800*/  LDGSTS.E [R7+0x46100], desc[UR34][R244.64], !P4 ;  /* 0x46100000f4077fae */ /* 0x010fe8000e1a1022 */
[----:B------:R-:W2:Y:S04]  /*3d810*/  LDL.64 R60, [R1+0x3ee0] ;  /* 0x003ee000013c7983 */ /* 0x000ea80000100a00 */
        /* <DEDUP_REMOVED lines=18> */
[----:B------:R-:W5:Y:S01]  /*3d940*/  LDL.64 R48, [R1+0xf18] ;  /* 0x000f180001307983 */ /* 0x000f620000100a00 */
[----:B------:R-:W-:-:S02]  /*3d950*/  IADD3 R9, PT, PT, R10, -0x91, RZ ;  /* 0xffffff6f0a097810 */ /* 0x000fc40007ffe0ff */
[----:B------:R-:W1:Y:S01]  /*3d960*/  LDC R10, c[0x0][0x3a0] ;  /* 0x0000e800ff0a7b82 */ /* 0x000e620000000800 */
[----:B------:R-:W-:Y:S04]  /*3d970*/  LDGSTS.E [R7+0x46600], desc[UR34][R34.64], !P4 ;  /* 0x4660000022077fae */ /* 0x000fe8000e1a1022 */
[----:B------:R-:W5:Y:S01]  /*3d980*/  LDL.64 R4, [R1+0xf20] ;  /* 0x000f200001047983 */ /* 0x000f620000100a00 */
[----:B------:R-:W-:-:S03]  /*3d990*/  ISETP.GE.U32.AND P5, PT, R9, 0x7ffffef0, PT ;  /* 0x7ffffef00900780c */ /* 0x000fc60003fa6070 */
        /* <DEDUP_REMOVED lines=30> */
[----:B------:R-:W-:-:S02]  /*3db80*/  VIADD R9, R11, 0xffffff6b ;  /* 0xffffff6b0b097836 */ /* 0x000fc40000000000 */
        /* <DEDUP_REMOVED lines=69> */
[----:B-1----:R-:W-:-:S02]  /*3dfe0*/  VIADD R9, R10, 0xffffff63 ;  /* 0xffffff630a097836 */ /* 0x002fc40000000000 */
        /* <DEDUP_REMOVED lines=353> */
[----:B------:R-:W-:Y:S01]  /*3f600*/  ISETP.GE.U32.AND P3, PT, R9, 0x7ffffe84, PT ;  /* 0x7ffffe840900780c */ /* 0x000fe20003f66070 */
[----:B------:R-:W-:Y:S02]  /*3f610*/  VIADD R9, R11, 0xffffff3b ;  /* 0xffffff3b0b097836 */ /* 0x000fe40000000000 */
[----:B------:R-:W-:Y:S01]  /*3f620*/  LDGSTS.E [R7+0x60680], desc[UR34][R100.64], !P5 ;  /* 0x6068000064077fae */ /* 0x000fe2000e9a1022 */
[----:B------:R-:W1:Y:S02]  /*3f630*/  LDC R11, c[0x0][0x3a0] ;  /* 0x0000e800ff0b7b82 */ /* 0x000e640000000800 */
[----:B------:R-:W-:Y:S01]  /*3f640*/  ISETP.GE.U32.AND P4, PT, R9, 0x7ffffebc, PT ;  /* 0x7ffffebc0900780c */ /* 0x000fe20003f86070 */
        /* <DEDUP_REMOVED lines=64> */
[----:B-1----:R-:W-:-:S02]  /*3fa50*/  IADD3 R9, PT, PT, R10, -0xcd, RZ ;  /* 0xffffff330a097810 */ /* 0x002fc40007ffe0ff */
        /* <DEDUP_REMOVED lines=3223> */
[----:B------:R-:W5:Y:S04]  /*4c3d0*/  LDL.64 R100, [R1+0x3a68] ;  /* 0x003a680001647983 */ /* 0x000f680000100a00 */
[----:B------:R-:W-:Y:S04]  /*4c3e0*/  LDGSTS.E [R0+0x5df00], desc[UR34][R248.64], !P4 ;  /* 0x5df00000f8007fae */ /* 0x000fe8000e1a1022 */
        /* <DEDUP_REMOVED lines=20> */
[----:B------:R-:W-:Y:S01]  /*4c530*/  LDGSTS.E [R0+0x5fc80], desc[UR34][R74.64], !P5 ;  /* 0x5fc800004a007fae */ /* 0x000fe2000e9a1022 */
[----:B------:R-:W-:-:S02]  /*4c540*/  IADD3 R9, PT, PT, R11, -0xc4, RZ ;  /* 0xffffff3c0b097810 */ /* 0x000fc40007ffe0ff */
[----:B------:R-:W1:Y:S01]  /*4c550*/  LDC R11, c[0x0][0x3a0] ;  /* 0x0000e800ff0b7b82 */ /* 0x000e620000000800 */
[----:B------:R-:W5:Y:S04]  /*4c560*/  LDL.64 R114, [R1+0x25b8] ;  /* 0x0025b80001727983 */ /* 0x000f680000100a00 */
[----:B------:R-:W-:Y:S04]  /*4c570*/  LDGSTS.E [R0+0x5fd00], desc[UR34][R48.64], !P5 ;  /* 0x5fd0000030007fae */ /* 0x000fe8000e9a1022 */
[----:B------:R-:W5:Y:S04]  /*4c580*/  LDL.64 R74, [R1+0x24a8] ;  /* 0x0024a800014a7983 */ /* 0x000f680000100a00 */
[----:B------:R-:W-:Y:S04]  /*4c590*/  LDGSTS.E [R0+0x5fd80], desc[UR34][R4.64], !P5 ;  /* 0x5fd8000004007fae */ /* 0x000fe8000e9a1022 */
[----:B------:R-:W5:Y:S04]  /*4c5a0*/  LDL.64 R48, [R1+0x24b0] ;  /* 0x0024b00001307983 */ /* 0x000f680000100a00 */
[----:B------:R-:W5:Y:S01]  /*4c5b0*/  LDL.64 R4, [R1+0x24b8] ;  /* 0x0024b80001047983 */ /* 0x000f620000100a00 */
[----:B------:R-:W-:-:S03]  /*4c5c0*/  ISETP.GE.U32.AND P3, PT, R9, 0x7ffffebd, PT ;  /* 0x7ffffebd0900780c */ /* 0x000fc60003f66070 */
[----:B------:R-:W-:Y:S04]  /*4c5d0*/  LDGSTS.E [R0+0x5fe00], desc[UR34][R248.64], !P5 ;  /* 0x5fe00000f8007fae */ /* 0x000fe8000e9a1022 */
[----:B------:R-:W-:Y:S04]  /*4c5e0*/  LDGSTS.E [R0+0x5fe80], desc[UR34][R34.64], !P5 ;  /* 0x5fe8000022007fae */ /* 0x000fe8000e9a1022 */
[----:B------:R-:W-:Y:S04]  /*4c5f0*/  LDGSTS.E [R0+0x5ff00], desc[UR34][R100.64], !P5 ;  /* 0x5ff0000064007fae */ /* 0x000fe8000e9a1022 */
[----:B------:R-:W5:Y:S04]  /*4c600*/  LDL.64 R248, [R1+0x24c0] ;  /* 0x0024c00001f87983 */ /* 0x000f680000100a00 */
[----:B------:R-:W-:Y:S04]  /*4c610*/  LDGSTS.E [R0+0x5ff80], desc[UR34][R62.64], !P5 ;  /* 0x5ff800003e007fae */ /* 0x000fe8000e9a1022 */
[----:B------:R-:W5:Y:S04]  /*4c620*/  LDL.64 R34, [R1+0x24e0] ;  /* 0x0024e00001227983 */ /* 0x000f680000100a00 */
        /* <DEDUP_REMOVED lines=11> */
[----:B------:R-:W-:Y:S01]  /*4c6e0*/  LDGSTS.E [R0+0x61a80], desc[UR34][R116.64], !P3 ;  /* 0x61a8000074007fae */ /* 0x000fe2000d9a1022 */
[----:B------:R-:W-:-:S02]  /*4c6f0*/  VIADD R9, R12, 0xffffff38 ;  /* 0xffffff380c097836 */ /* 0x000fc40000000000 */
[----:B------:R-:W1:Y:S01]  /*4c700*/  LDC R12, c[0x0][0x3a0] ;  /* 0x0000e800ff0c7b82 */ /* 0x000e620000000800 */
[----:B------:R-:W5:Y:S04]  /*4c710*/  LDL.64 R46, [R1+0x25e0] ;  /* 0x0025e000012e7983 */ /* 0x000f680000100a00 */
[----:B------:R-:W-:Y:S04]  /*4c720*/  LDGSTS.E [R0+0x61b00], desc[UR34][R246.64], !P3 ;  /* 0x61b00000f6007fae */ /* 0x000fe8000d9a1022 */
[----:B------:R-:W5:Y:S04]  /*4c730*/  LDL.64 R116, [R1+0x25c0] ;  /* 0x0025c00001747983 */ /* 0x000f680000100a00 */
[----:B------:R-:W-:Y:S04]  /*4c740*/  LDGSTS.E [R0+0x61b80], desc[UR34][R118.64], !P3 ;  /* 0x61b8000076007fae */ /* 0x000fe8000d9a1022 */
[----:B------:R-:W5:Y:S04]  /*4c750*/  LDL.64 R246, [R1+0x25c8] ;  /* 0x0025c80001f67983 */ /* 0x000f680000100a00 */
[----:B------:R-:W5:Y:S04]  /*4c760*/  LDL.64 R118, [R1+0x25d0] ;  /* 0x0025d00001767983 */ /* 0x000f680000100a00 */
[----:B------:R-:W-:Y:S04]  /*4c770*/  LDGSTS.E [R0+0x61c00], desc[UR34][R74.64], !P3 ;  /* 0x61c000004a007fae */ /* 0x000fe8000d9a1022 */
[----:B------:R-:W-:Y:S01]  /*4c780*/  LDGSTS.E [R0+0x61c80], desc[UR34][R48.64], !P3 ;  /* 0x61c8000030007fae */ /* 0x000fe2000d9a1022 */
[----:B------:R-:W-:-:S03]  /*4c790*/  ISETP.GE.U32.AND P4, PT, R9, 0x7ffffeb9, PT ;  /* 0x7ffffeb90900780c */ /* 0x000fc60003f86070 */
[----:B------:R-:W5:Y:S04]  /*4c7a0*/  LDL.64 R74, [R1+0x25e8] ;  /* 0x0025e800014a7983 */ /* 0x000f680000100a00 */
[----:B------:R-:W-:Y:S04]  /*4c7b0*/  LDGSTS.E [R0+0x61d00], desc[UR34][R4.64], !P3 ;  /* 0x61d0000004007fae */ /* 0x000fe8000d9a1022 */
[----:B------:R-:W5:Y:S04]  /*4c7c0*/  LDL.64 R48, [R1+0x25f0] ;  /* 0x0025f00001307983 */ /* 0x000f680000100a00 */
[----:B------:R-:W5:Y:S04]  /*4c7d0*/  LDL.64 R4, [R1+0x25d8] ;  /* 0x0025d80001047983 */ /* 0x000f680000100a00 */
[----:B------:R-:W-:Y:S04]  /*4c7e0*/  LDGSTS.E [R0+0x61d80], desc[UR34][R248.64], !P3 ;  /* 0x61d80000f8007fae */ /* 0x000fe8000d9a1022 */
[----:B------:R-:W-:Y:S04]  /*4c7f0*/  LDGSTS.E [R0+0x61e00], desc[UR34][R110.64], !P3 ;  /* 0x61e000006e007fae */ /* 0x000fe8000d9a1022 */
[----:B------:R-:W5:Y:S04]  /*4c800*/  LDL.64 R248, [R1+0x25f8] ;  /* 0x0025f80001f87983 */ /* 0x000f680000100a00 */
[----:B------:R-:W-:Y:S04]  /*4c810*/  LDGSTS.E [R0+0x61e80], desc[UR34][R62.64], !P3 ;  /* 0x61e800003e007fae */ /* 0x000fe8000d9a1022 */
[----:B------:R-:W-:Y:S04]  /*4c820*/  LDGSTS.E [R0+0x61f00], desc[UR34][R34.64], !P3 ;  /* 0x61f0000022007fae */ /* 0x000fe8000d9a1022 */
[----:B------:R-:W-:Y:S04]  /*4c830*/  LDGSTS.E [R0+0x61f80], desc[UR34][R100.64], !P3 ;  /* 0x61f8000064007fae */ /* 0x000fe8000d9a1022 */
[----:B------:R-:W5:Y:S04]  /*4c840*/  LDL.64 R62, [R1+0x2600] ;  /* 0x00260000013e7983 */ /* 0x000f680000100a00 */
[----:B------:R-:W5:Y:S04]  /*4c850*/  LDL.64 R34, [R1+0x2608] ;  /* 0x0026080001227983 */ /* 0x000f680000100a00 */
[----:B------:R-:W5:Y:S01]  /*4c860*/  LDL.64 R100, [R1+0x2610] ;  /* 0x0026100001647983 */ /* 0x000f620000100a00 */
[----:B-1----:R-:W-:-:S02]  /*4c870*/  VIADD R9, R10, 0xffffff34 ;  /* 0xffffff340a097836 */ /* 0x002fc40000000000 */
[----:B------:R-:W1:Y:S01]  /*4c880*/  LDC R10, c[0x0][0x3a0] ;  /* 0x0000e800ff0a7b82 */ /* 0x000e620000000800 */
        /* <DEDUP_REMOVED lines=11> */
[----:B------:R-:W-:-:S03]  /*4c940*/  ISETP.GE.U32.AND P5, PT, R9, 0x7ffffeb5, PT ;  /* 0x7ffffeb50900780c */ /* 0x000fc60003fa6070 */
[----:B------:R-:W5:Y:S04]  /*4c950*/  LDL.64 R114, [R1+0x5e88] ;  /* 0x005e880001727983 */ /* 0x000f680000100a00 */
[----:B------:R-:W-:Y:S04]  /*4c960*/  LDGSTS.E [R0+0x63b00], desc[UR34][R246.64], !P4 ;  /* 0x63b00000f6007fae */ /* 0x000fe8000e1a1022 */
[----:B------:R-:W5:Y:S04]  /*4c970*/  LDL.64 R116, [R1+0x26e0] ;  /* 0x0026e00001747983 */ /* 0x000f680000100a00 */
[----:B------:R-:W-:Y:S04]  /*4c980*/  LDGSTS.E [R0+0x63b80], desc[UR34][R118.64], !P4 ;  /* 0x63b8000076007fae */ /* 0x000fe8000e1a1022 */
[----:B------:R-:W5:Y:S04]  /*4c990*/  LDL.64 R246, [R1+0x26e8] ;  /* 0x0026e80001f67983 */ /* 0x000f680000100a00 */
[----:B------:R-:W5:Y:S04]  /*4c9a0*/  LDL.64 R118, [R1+0x26f0] ;  /* 0x0026f00001767983 */ /* 0x000f680000100a00 */
        /* <DEDUP_REMOVED lines=8> */
[----:B------:R-:W-:Y:S04]  /*4ca30*/  LDGSTS.E [R0+0x63e00], desc[UR34][R248.64], !P4 ;  /* 0x63e00000f8007fae */ /* 0x000fe8000e1a1022 */
[----:B------:R-:W5:Y:S04]  /*4ca40*/  LDL.64 R248, [R1+0x2708] ;  /* 0x0027080001f87983 */ /* 0x000f680000100a00 */
[----:B------:R-:W-:Y:S04]  /*4ca50*/  LDGSTS.E [R0+0x63e80], desc[UR34][R62.64], !P4 ;  /* 0x63e800003e007fae */ /* 0x000fe8000e1a1022 */
[----:B------:R-:W-:Y:S04]  /*4ca60*/  LDGSTS.E [R0+0x63f00], desc[UR34][R34.64], !P4 ;  /* 0x63f0000022007fae */ /* 0x000fe8000e1a1022 */
[----:B------:R-:W-:Y:S04]  /*4ca70*/  LDGSTS.E [R0+0x63f80], desc[UR34][R100.64], !P4 ;  /* 0x63f8000064007fae */ /* 0x000fe8000e1a1022 */
[----:B------:R-:W5:Y:S04]  /*4ca80*/  LDL.64 R62, [R1+0x2718] ;  /* 0x00271800013e7983 */ /* 0x000f680000100a00 */
[----:B------:R-:W5:Y:S04]  /*4ca90*/  LDL.64 R34, [R1+0x2730] ;  /* 0x0027300001227983 */ /* 0x000f680000100a00 */
[----:B------:R-:W5:Y:S04]  /*4caa0*/  LDL.64 R100, [R1+0x2738] ;  /* 0x0027380001647983 */ /* 0x000f680000100a00 */
[----:B--2---:R-:W-:Y:S04]  /*4cab0*/  LDGSTS.E [R0+0x65800], desc[UR34][R60.64], !P5 ;  /* 0x658000003c007fae */ /* 0x004fe8000e9a1022 */
[----:B---3--:R-:W-:Y:S01]  /*4cac0*/  LDGSTS.E [R0+0x65880], desc[UR34][R76.64], !P5 ;  /* 0x658800004c007fae */ /* 0x008fe2000e9a1022 */
[----:B------:R-:W-:-:S02]  /*4cad0*/  VIADD R9, R11, 0xffffff30 ;  /* 0xffffff300b097836 */ /* 0x000fc40000000000 */
[----:B------:R-:W2:Y:S01]  /*4cae0*/  LDC R11, c[0x0][0x3a0] ;  /* 0x0000e800ff0b7b82 */ /* 0x000ea20000000800 */
[----:B------:R-:W3:Y:S04]  /*4caf0*/  LDL.64 R60, [R1+0x2788] ;  /* 0x00278800013c7983 */ /* 0x000ee80000100a00 */
[----:B----4-:R-:W-:Y:S04]  /*4cb00*/  LDGSTS.E [R0+0x65900], desc[UR34][R244.64], !P5 ;  /* 0x65900000f4007fae */ /* 0x010fe8000e9a1022 */
[----:B------:R-:W4:Y:S04]  /*4cb10*/  LDL.64 R76, [R1+0x5e90] ;  /* 0x005e9000014c7983 */ /* 0x000f280000100a00 */
[----:B-----5:R-:W-:Y:S04]  /*4cb20*/  LDGSTS.E [R0+0x65980], desc[UR34][R250.64], !P5 ;  /* 0x65980000fa007fae */ /* 0x020fe8000e9a1022 */
[----:B------:R-:W5:Y:S04]  /*4cb30*/  LDL.64 R244, [R1+0x5e98] ;  /* 0x005e980001f47983 */ /* 0x000f680000100a00 */
[----:B------:R-:W2:Y:S04]  /*4cb40*/  LDL.64 R250, [R1+0x5ea0] ;  /* 0x005ea00001fa7983 */ /* 0x000ea80000100a00 */
[----:B------:R-:W-:Y:S04]  /*4cb50*/  LDGSTS.E [R0+0x65a00], desc[UR34][R116.64], !P5 ;  /* 0x65a0000074007fae */ /* 0x000fe8000e9a1022 */
[----:B------:R-:W-:Y:S04]  /*4cb60*/  LDGSTS.E [R0+0x65a80], desc[UR34][R246.64], !P5 ;  /* 0x65a80000f6007fae */ /* 0x000fe8000e9a1022 */
[----:B------:R-:W3:Y:S04]  /*4cb70*/  LDL.64 R116, [R1+0x2768] ;  /* 0x0027680001747983 */ /* 0x000ee80000100a00 */
[----:B------:R-:W-:Y:S04]  /*4cb80*/  LDGSTS.E [R0+0x65b00], desc[UR34][R118.64], !P5 ;  /* 0x65b0000076007fae */ /* 0x000fe8000e9a1022 */
[----:B------:R-:W3:Y:S04]  /*4cb90*/  LDL.64 R246, [R1+0x2770] ;  /* 0x0027700001f67983 */ /* 0x000ee80000100a00 */
[----:B------:R-:W3:Y:S04]  /*4cba0*/  LDL.64 R118, [R1+0x2758] ;  /* 0x0027580001767983 */ /* 0x000ee80000100a00 */
[----:B------:R-:W-:Y:S01]  /*4cbb0*/  LDGSTS.E [R0+0x65b80], desc[UR34][R4.64], !P5 ;  /* 0x65b8000004007fae */ /* 0x000fe2000e9a1022 */
[----:B------:R-:W-:-:S03]  /*4cbc0*/  ISETP.GE.U32.AND P3, PT, R9, 0x7ffffeb1, PT ;  /* 0x7ffffeb10900780c */ /* 0x000fc60003f66070 */
[----:B------:R-:W-:Y:S04]  /*4cbd0*/  LDGSTS.E [R0+0x65c00], desc[UR34][R74.64], !P5 ;  /* 0x65c000004a007fae */ /* 0x000fe8000e9a1022 */
[----:B------:R-:W3:Y:S04]  /*4cbe0*/  LDL.64 R4, [R1+0x2778] ;  /* 0x0027780001047983 */ /* 0x000ee80000100a00 */
[----:B------:R-:W3:Y:S04]  /*4cbf0*/  LDL.64 R74, [R1+0x2790] ;  /* 0x00279000014a7983 */ /* 0x000ee80000100a00 */
[----:B------:R-:W-:Y:S04]  /*4cc00*/  LDGSTS.E [R0+0x65c80], desc[UR34][R248.64], !P5 ;  /* 0x65c80000f8007fae */ /* 0x000fe8000e9a1022 */
[----:B------:R-:W-:Y:S04]  /*4cc10*/  LDGSTS.E [R0+0x65d00], desc[UR34][R48.64], !P5 ;  /* 0x65d0000030007fae */ /* 0x000fe8000e9a1022 */
[----:B------:R-:W3:Y:S04]  /*4cc20*/  LDL.64 R248, [R1+0x2780] ;  /* 0x0027800001f87983 */ /* 0x000ee80000100a00 */
[----:B------:R-:W-:Y:S04]  /*4cc30*/  LDGSTS.E [R0+0x65d80], desc[UR34][R62.64], !P5 ;  /* 0x65d800003e007fae */ /* 0x000fe8000e9a1022 */
[----:B------:R-:W-:Y:S04]  /*4cc40*/  LDGSTS.E [R0+0x65e00], desc[UR34][R32.64], !P5 ;  /* 0x65e0000020007fae */ /* 0x000fe8000e9a1022 */
[----:B------:R-:W-:Y:S04]  /*4cc50*/  LDGSTS.E [R0+0x65e80], desc[UR34][R110.64], !P5 ;  /* 0x65e800006e007fae */ /* 0x000fe8000e9a1022 */
[----:B------:R-:W3:Y:S04]  /*4cc60*/  LDL.64 R48, [R1+0x2798] ;  /* 0x0027980001307983 */ /* 0x000ee80000100a00 */
[----:B------:R-:W-:Y:S04]  /*4cc70*/  LDGSTS.E [R0+0x65f00], desc[UR34][R34.64], !P5 ;  /* 0x65f0000022007fae */ /* 0x000fe8000e9a1022 */
[----:B------:R-:W3:Y:S04]  /*4cc80*/  LDL.64 R62, [R1+0x27a0] ;  /* 0x0027a000013e7983 */ /* 0x000ee80000100a00 */
[----:B------:R-:W-:Y:S04]  /*4cc90*/  LDGSTS.E [R0+0x65f80], desc[UR34][R100.64], !P5 ;  /* 0x65f8000064007fae */ /* 0x000fe8000e9a1022 */
[----:B------:R-:W3:Y:S04]  /*4cca0*/  LDL.64 R34, [R1+0x27a8] ;  /* 0x0027a80001227983 */ /* 0x000ee80000100a00 */
[----:B------:R-:W-:Y:S04]  /*4ccb0*/  LDGSTS.E [R0+0x67800], desc[UR34][R114.64], !P3 ;  /* 0x6780000072007fae */ /* 0x000fe8000d9a1022 */
[----:B------:R-:W3:Y:S01]  /*4ccc0*/  LDL.64 R100, [R1+0x27b0] ;  /* 0x0027b00001647983 */ /* 0x000ee20000100a00 */
[----:B------:R-:W-:-:S02]  /*4ccd0*/  IADD3 R9, PT, PT, R13, -0xd4, RZ ;  /* 0xffffff2c0d097810 */ /* 0x000fc40007ffe0ff */
[----:B------:R-:W1:Y:S01]  /*4cce0*/  LDC R13, c[0x0][0x3a0] ;  /* 0x0000e800ff0d7b82 */ /* 0x000e620000000800 */
[----:B------:R-:W3:Y:S04]  /*4ccf0*/  LDL.64 R32, [R1+0x3480] ;  /* 0x0034800001207983 */ /* 0x000ee80000100a00 */
[----:B------:R-:W3:Y:S04]  /*4cd00*/  LDL.64 R110, [R1+0x2cc8] ;  /* 0x002cc800016e7983 */ /* 0x000ee80000100a00 */
[----:B------:R-:W3:Y:S04]  /*4cd10*/  LDL.64 R114, [R1+0x2cc0] ;  /* 0x002cc00001727983 */ /* 0x000ee80000100a00 */
[----:B----4-:R-:W-:Y:S04]  /*4cd20*/  LDGSTS.E [R0+0x67880], desc[UR34][R76.64], !P3 ;  /* 0x678800004c007fae */ /* 0x010fe8000d9a1022 */
[----:B-----5:R-:W-:Y:S04]  /*4cd30*/  LDGSTS.E [R0+0x67900], desc[UR34][R244.64], !P3 ;  /* 0x67900000f4007fae */ /* 0x020fe8000d9a1022 */
[----:B------:R-:W4:Y:S04]  /*4cd40*/  LDL.64 R76, [R1+0x7310] ;  /* 0x00731000014c7983 */ /* 0x000f280000100a00 */
[----:B--2---:R-:W-:Y:S04]  /*4cd50*/  LDGSTS.E [R0+0x67980], desc[UR34][R250.64], !P3 ;  /* 0x67980000fa007fae */ /* 0x004fe8000d9a1022 */
[----:B------:R-:W2:Y:S04]  /*4cd60*/  LDL.64 R244, [R1+0x7308] ;  /* 0x0073080001f47983 */ /* 0x000ea80000100a00 */
[----:B------:R-:W5:Y:S04]  /*4cd70*/  LDL.64 R250, [R1+0x7300] ;  /* 0x0073000001fa7983 */ /* 0x000f680000100a00 */
[----:B---3--:R-:W-:Y:S04]  /*4cd80*/  LDGSTS.E [R0+0x67a00], desc[UR34][R118.64], !P3 ;  /* 0x67a0000076007fae */ /* 0x008fe8000d9a1022 */
[----:B------:R-:W-:Y:S04]  /*4cd90*/  LDGSTS.E [R0+0x67a80], desc[UR34][R46.64], !P3 ;  /* 0x67a800002e007fae */ /* 0x000fe8000d9a1022 */
[----:B------:R-:W-:Y:S04]  /*4cda0*/  LDGSTS.E [R0+0x67b00], desc[UR34][R116.64], !P3 ;  /* 0x67b0000074007fae */ /* 0x000fe8000d9a1022 */
[----:B------:R-:W3:Y:S04]  /*4cdb0*/  LDL.64 R118, [R1+0x72f8] ;  /* 0x0072f80001767983 */ /* 0x000ee80000100a00 */
[----:B------:R-:W-:Y:S04]  /*4cdc0*/  LDGSTS.E [R0+0x67b80], desc[UR34][R246.64], !P3 ;  /* 0x67b80000f6007fae */ /* 0x000fe8000d9a1022 */
[----:B------:R-:W3:Y:S01]  /*4cdd0*/  LDL.64 R116, [R1+0x34a0] ;  /* 0x0034a00001747983 */ /* 0x000ee20000100a00 */
[----:B------:R-:W-:-:S03]  /*4cde0*/  ISETP.GE.U32.AND P4, PT, R9, 0x7ffffead, PT ;  /* 0x7ffffead0900780c */ /* 0x000fc60003f86070 */
[----:B------:R-:W3:Y:S04]  /*4cdf0*/  LDL.64 R46, [R1+0x74c8] ;  /* 0x0074c800012e7983 */ /* 0x000ee80000100a00 */
[----:B------:R-:W3:Y:S04]  /*4ce00*/  LDL.64 R246, [R1+0x3490] ;  /* 0x0034900001f67983 */ /* 0x000ee80000100a00 */
        /* <DEDUP_REMOVED lines=14> */
[----:B-1----:R-:W-:-:S02]  /*4cef0*/  VIADD R9, R10, 0xffffff28 ;  /* 0xffffff280a097836 */ /* 0x002fc40000000000 */
[----:B------:R-:W1:Y:S01]  /*4cf00*/  LDC R10, c[0x0][0x3a0] ;  /* 0x0000e800ff0a7b82 */ /* 0x000e620000000800 */
[----:B------:R-:W3:Y:S04]  /*4cf10*/  LDL.64 R60, [R1+0x3ad0] ;  /* 0x003ad000013c7983 */ /* 0x000ee80000100a00 */
[----:B------:R-:W3:Y:S04]  /*4cf20*/  LDL.64 R100, [R1+0x1f08] ;  /* 0x001f080001647983 */ /* 0x000ee80000100a00 */
[----:B----4-:R-:W-:Y:S04]  /*4cf30*/  LDGSTS.E [R0+0x69800], desc[UR34][R76.64], !P4 ;  /* 0x698000004c007fae */ /* 0x010fe8000e1a1022 */
[----:B--2---:R-:W-:Y:S04]  /*4cf40*/  LDGSTS.E [R0+0x69880], desc[UR34][R244.64], !P4 ;  /* 0x69880000f4007fae */ /* 0x004fe8000e1a1022 */
[----:B------:R-:W2:Y:S04]  /*4cf50*/  LDL.64 R76, [R1+0x74c0] ;  /* 0x0074c000014c7983 */ /* 0x000ea80000100a00 */
[----:B-----5:R-:W-:Y:S04]  /*4cf60*/  LDGSTS.E [R0+0x69900], desc[UR34][R250.64], !P4 ;  /* 0x69900000fa007fae */ /* 0x020fe8000e1a1022 */
[----:B------:R-:W4:Y:S04]  /*4cf70*/  LDL.64 R244, [R1+0x74b8] ;  /* 0x0074b80001f47983 */ /* 0x000f280000100a00 */
[----:B------:R-:W5:Y:S04]  /*4cf80*/  LDL.64 R250, [R1+0x74d0] ;  /* 0x0074d00001fa7983 */ /* 0x000f680000100a00 */
[----:B---3--:R-:W-:Y:S04]  /*4cf90*/  LDGSTS.E [R0+0x69980], desc[UR34][R118.64], !P4 ;  /* 0x6998000076007fae */ /* 0x008fe8000e1a1022 */
[----:B------:R-:W-:Y:S04]  /*4cfa0*/  LDGSTS.E [R0+0x69a00], desc[UR34][R116.64], !P4 ;  /* 0x69a0000074007fae */ /* 0x000fe8000e1a1022 */
[----:B------:R-:W3:Y:S01]  /*4cfb0*/  LDL.64 R118, [R1+0x3ae0] ;  /* 0x003ae00001767983 */ /* 0x000ee20000100a00 */
[----:B------:R-:W-:-:S03]  /*4cfc0*/  ISETP.GE.U32.AND P5, PT, R9, 0x7ffffea9, PT ;  /* 0x7ffffea90900780c */ /* 0x000fc60003fa6070 */
[----:B------:R-:W3:Y:S04]  /*4cfd0*/  LDL.64 R116, [R1+0x3ac8] ;  /* 0x003ac80001747983 */ /* 0x000ee80000100a00 */
[----:B------:R-:W-:Y:S04]  /*4cfe0*/  LDGSTS.E [R0+0x69a80], desc[UR34][R4.64], !P4 ;  /* 0x69a8000004007fae */ /* 0x000fe8000e1a1022 */
[----:B------:R-:W-:Y:S04]  /*4cff0*/  LDGSTS.E [R0+0x69b00], desc[UR34][R246.64], !P4 ;  /* 0x69b00000f6007fae */ /* 0x000fe8000e1a1022 */
[----:B------:R-:W3:Y:S04]  /*4d000*/  LDL.64 R4, [R1+0x3ad8] ;  /* 0x003ad80001047983 */ /* 0x000ee80000100a00 */
        /* <DEDUP_REMOVED lines=12> */
[----:B------:R-:W-:Y:S04]  /*4d0d0*/  LDGSTS.E [R0+0x69f00], desc[UR34][R34.64], !P4 ;  /* 0x69f0000022007fae */ /* 0x000fe8000e1a1022 */
[----:B------:R-:W-:Y:S01]  /*4d0e0*/  LDGSTS.E [R0+0x69f80], desc[UR34][R100.64], !P4 ;  /* 0x69f8000064007fae */ /* 0x000fe2000e1a1022 */
[----:B------:R-:W-:-:S02]  /*4d0f0*/  VIADD R9, R12, 0xffffff24 ;  /* 0xffffff240c097836 */ /* 0x000fc40000000000 */
[----:B------:R-:W1:Y:S01]  /*4d100*/  LDC R12, c[0x0][0x3a0] ;  /* 0x0000e800ff0c7b82 */ /* 0x000e620000000800 */
[----:B------:R-:W3:Y:S04]  /*4d110*/  LDL.64 R32, [R1+0x3ba8] ;  /* 0x003ba80001207983 */ /* 0x000ee80000100a00 */
[----:B------:R-:W3:Y:S04]  /*4d120*/  LDL.64 R34, [R1+0x3a98] ;  /* 0x003a980001227983 */ /* 0x000ee80000100a00 */
[----:B------:R-:W3:Y:S04]  /*4d130*/  LDL.64 R100, [R1+0x3a90] ;  /* 0x003a900001647983 */ /* 0x000ee80000100a00 */
[----:B------:R-:W3:Y:S04]  /*4d140*/  LDL.64 R110, [R1+0x3b88] ;  /* 0x003b8800016e7983 */ /* 0x000ee80000100a00 */
[----:B------:R-:W3:Y:S04]  /*4d150*/  LDL.64 R114, [R1+0x3b80] ;  /* 0x003b800001727983 */ /* 0x000ee80000100a00 */
[----:B-----5:R-:W-:Y:S04]  /*4d160*/  LDGSTS.E [R0+0x6b800], desc[UR34][R250.64], !P5 ;  /* 0x6b800000fa007fae */ /* 0x020fe8000e9a1022 */
[----:B------:R-:W-:Y:S04]  /*4d170*/  LDGSTS.E [R0+0x6b880], desc[UR34][R46.64], !P5 ;  /* 0x6b8800002e007fae */ /* 0x000fe8000e9a1022 */
[----:B--2---:R-:W-:Y:S04]  /*4d180*/  LDGSTS.E [R0+0x6b900], desc[UR34][R76.64], !P5 ;  /* 0x6b9000004c007fae */ /* 0x004fe8000e9a1022 */
[----:B------:R-:W2:Y:S04]  /*4d190*/  LDL.64 R250, [R1+0x2cf8] ;  /* 0x002cf80001fa7983 */ /* 0x000ea80000100a00 */
[----:B----4-:R-:W-:Y:S04]  /*4d1a0*/  LDGSTS.E [R0+0x6b980], desc[UR34][R244.64], !P5 ;  /* 0x6b980000f4007fae */ /* 0x010fe8000e9a1022 */
[----:B------:R-:W4:Y:S01]  /*4d1b0*/  LDL.64 R76, [R1+0x7510] ;  /* 0x00751000014c7983 */ /* 0x000f220000100a00 */
[----:B------:R-:W-:-:S03]  /*4d1c0*/  ISETP.GE.U32.AND P3, PT, R9, 0x7ffffea5, PT ;  /* 0x7ffffea50900780c */ /* 0x000fc60003f66070 */
[----:B------:R-:W5:Y:S04]  /*4d1d0*/  LDL.64 R46, [R1+0x3b68] ;  /* 0x003b6800012e7983 */ /* 0x000f680000100a00 */
[----:B------:R-:W5:Y:S04]  /*4d1e0*/  LDL.64 R244, [R1+0x7508] ;  /* 0x0075080001f47983 */ /* 0x000f680000100a00 */
[----:B---3--:R-:W-:Y:S04]  /*4d1f0*/  LDGSTS.E [R0+0x6ba00], desc[UR34][R118.64], !P5 ;  /* 0x6ba0000076007fae */ /* 0x008fe8000e9a1022 */
[----:B------:R-:W3:Y:S04]  /*4d200*/  LDL.64 R118, [R1+0x7500] ;  /* 0x0075000001767983 */ /* 0x000ee80000100a00 */
[----:B------:R-:W-:Y:S04]  /*4d210*/  LDGSTS.E [R0+0x6ba80], desc[UR34][R4.64], !P5 ;  /* 0x6ba8000004007fae */ /* 0x000fe8000e9a1022 */
[----:B------:R-:W-:Y:S04]  /*4d220*/  LDGSTS.E [R0+0x6bb00], desc[UR34][R60.64], !P5 ;  /* 0x6bb000003c007fae */ /* 0x000fe8000e9a1022 */
[----:B------:R-:W-:Y:S04]  /*4d230*/  LDGSTS.E [R0+0x6bb80], desc[UR34][R116.64], !P5 ;  /* 0x6bb8000074007fae */ /* 0x000fe8000e9a1022 */
[----:B------:R-:W3:Y:S04]  /*4d240*/  LDL.64 R4, [R1+0x74f8] ;  /* 0x0074f80001047983 */ /* 0x000ee80000100a00 */
[----:B------:R-:W-:Y:S04]  /*4d250*/  LDGSTS.E [R0+0x6bc00], desc[UR34][R246.64], !P5 ;  /* 0x6bc00000f6007fae */ /* 0x000fe8000e9a1022 */
[----:B------:R-:W3:Y:S04]  /*4d260*/  LDL.64 R116, [R1+0x3ba0] ;  /* 0x003ba00001747983 */ /* 0x000ee80000100a00 */
[----:B------:R-:W3:Y:S04]  /*4d270*/  LDL.64 R60, [R1+0x3b60] ;  /* 0x003b6000013c7983 */ /* 0x000ee80000100a00 */
[----:B------:R-:W3:Y:S04]  /*4d280*/  LDL.64 R246, [R1+0x3b98] ;  /* 0x003b980001f67983 */ /* 0x000ee80000100a00 */
[----:B------:R-:W-:Y:S04]  /*4d290*/  LDGSTS.E [R0+0x6bc80], desc[UR34][R248.64], !P5 ;  /* 0x6bc80000f8007fae */ /* 0x000fe8000e9a1022 */
[----:B------:R-:W-:Y:S04]  /*4d2a0*/  LDGSTS.E [R0+0x6bd00], desc[UR34][R74.64], !P5 ;  /* 0x6bd000004a007fae */ /* 0x000fe8000e9a1022 */
[----:B------:R-:W3:Y:S04]  /*4d2b0*/  LDL.64 R248, [R1+0x3b90] ;  /* 0x003b900001f87983 */ /* 0x000ee80000100a00 */
[----:B------:R-:W-:Y:S04]  /*4d2c0*/  LDGSTS.E [R0+0x6bd80], desc[UR34][R48.64], !P5 ;  /* 0x6bd8000030007fae */ /* 0x000fe8000e9a1022 */
[----:B------:R-:W3:Y:S04]  /*4d2d0*/  LDL.64 R74, [R1+0x3b58] ;  /* 0x003b5800014a7983 */ /* 0x000ee80000100a00 */
[----:B------:R-:W-:Y:S04]  /*4d2e0*/  LDGSTS.E [R0+0x6be00], desc[UR34][R62.64], !P5 ;  /* 0x6be000003e007fae */ /* 0x000fe8000e9a1022 */
[----:B------:R-:W3:Y:S04]  /*4d2f0*/  LDL.64 R48, [R1+0x3b78] ;  /* 0x003b780001307983 */ /* 0x000ee80000100a00 */
[----:B------:R-:W3:Y:S04]  /*4d300*/  LDL.64 R62, [R1+0x3b70] ;  /* 0x003b7000013e7983 */ /* 0x000ee80000100a00 */
[----:B------:R-:W-:Y:S04]  /*4d310*/  LDGSTS.E [R0+0x6be80], desc[UR34][R34.64], !P5 ;  /* 0x6be8000022007fae */ /* 0x000fe8000e9a1022 */
[----:B------:R-:W-:Y:S04]  /*4d320*/  LDGSTS.E [R0+0x6bf00], desc[UR34][R100.64], !P5 ;  /* 0x6bf0000064007fae */ /* 0x000fe8000e9a1022 */
[----:B------:R-:W3:Y:S04]  /*4d330*/  LDL.64 R34, [R1+0x3b50] ;  /* 0x003b500001227983 */ /* 0x000ee80000100a00 */
[----:B------:R-:W3:Y:S04]  /*4d340*/  LDL.64 R100, [R1+0x7540] ;  /* 0x0075400001647983 */ /* 0x000ee80000100a00 */
[----:B--2---:R-:W-:Y:S04]  /*4d350*/  LDGSTS.E [R0+0x6bf80], desc[UR34][R250.64], !P5 ;  /* 0x6bf80000fa007fae */ /* 0x004fe8000e9a1022 */
[----:B----4-:R-:W-:Y:S04]  /*4d360*/  LDGSTS.E [R0+0x6d800], desc[UR34][R76.64], !P3 ;  /* 0x6d8000004c007fae */ /* 0x010fe8000d9a1022 */
[----:B------:R-:W2:Y:S04]  /*4d370*/  LDL.64 R250, [R1+0x7550] ;  /* 0x0075500001fa7983 */ /* 0x000ea80000100a00 */
[----:B-----5:R-:W-:Y:S04]  /*4d380*/  LDGSTS.E [R0+0x6d880], desc[UR34][R244.64], !P3 ;  /* 0x6d880000f4007fae */ /* 0x020fe8000d9a1022 */
[----:B------:R-:W4:Y:S04]  /*4d390*/  LDL.64 R76, [R1+0x7548] ;  /* 0x00754800014c7983 */ /* 0x000f280000100a00 */
[----:B------:R-:W5:Y:S04]  /*4d3a0*/  LDL.64 R244, [R1+0x7538] ;  /* 0x0075380001f47983 */ /* 0x000f680000100a00 */
[----:B---3--:R-:W-:Y:S04]  /*4d3b0*/  LDGSTS.E [R0+0x6d900], desc[UR34][R118.64], !P3 ;  /* 0x6d90000076007fae */ /* 0x008fe8000d9a1022 */
[----:B------:R-:W3:Y:S04]  /*4d3c0*/  LDL.64 R118, [R1+0x65d8] ;  /* 0x0065d80001767983 */ /* 0x000ee80000100a00 */
[----:B------:R-:W-:Y:S01]  /*4d3d0*/  LDGSTS.E [R0+0x6d980], desc[UR34][R4.64], !P3 ;  /* 0x6d98000004007fae */ /* 0x000fe2000d9a1022 */
[----:B------:R-:W-:-:S02]  /*4d3e0*/  VIADD R9, R13, 0xffffff20 ;  /* 0xffffff200d097836 */ /* 0x000fc40000000000 */
[----:B------:R-:W1:Y:S01]  /*4d3f0*/  LDC R13, c[0x0][0x3a0] ;  /* 0x0000e800ff0d7b82 */ /* 0x000e620000000800 */
[----:B------:R-:W-:Y:S04]  /*4d400*/  LDGSTS.E [R0+0x6da00], desc[UR34][R32.64], !P3 ;  /* 0x6da0000020007fae */ /* 0x000fe8000d9a1022 */
[----:B------:R-:W3:Y:S01]  /*4d410*/  LDL.64 R4, [R1+0x65d0] ;  /* 0x0065d00001047983 */ /* 0x000ee20000100a00 */
[----:B------:R-:W-:-:S03]  /*4d420*/  ISETP.GE.U32.AND P4, PT, R9, 0x7ffffea1, PT ;  /* 0x7ffffea10900780c */ /* 0x000fc60003f86070 */
[----:B------:R-:W-:Y:S04]  /*4d430*/  LDGSTS.E [R0+0x6da80], desc[UR34][R116.64], !P3 ;  /* 0x6da8000074007fae */ /* 0x000fe8000d9a1022 */
[----:B------:R-:W-:Y:S04]  /*4d440*/  LDGSTS.E [R0+0x6db00], desc[UR34][R246.64], !P3 ;  /* 0x6db00000f6007fae */ /* 0x000fe8000d9a1022 */
[----:B------:R-:W3:Y:S04]  /*4d450*/  LDL.64 R32, [R1+0x7590] ;  /* 0x0075900001207983 */ /* 0x000ee80000100a00 */
[----:B------:R-:W3:Y:S04]  /*4d460*/  LDL.64 R116, [R1+0x65c8] ;  /* 0x0065c80001747983 */ /* 0x000ee80000100a00 */
[----:B------:R-:W-:Y:S04]  /*4d470*/  LDGSTS.E [R0+0x6db80], desc[UR34][R248.64], !P3 ;  /* 0x6db80000f8007fae */ /* 0x000fe8000d9a1022 */
[----:B------:R-:W3:Y:S04]  /*4d480*/  LDL.64 R246, [R1+0x65c0] ;  /* 0x0065c00001f67983 */ /* 0x000ee80000100a00 */
[----:B------:R-:W-:Y:S04]  /*4d490*/  LDGSTS.E [R0+0x6dc00], desc[UR34][R110.64], !P3 ;  /* 0x6dc000006e007fae */ /* 0x000fe8000d9a1022 */
[----:B------:R-:W3:Y:S04]  /*4d4a0*/  LDL.64 R248, [R1+0x65b8] ;  /* 0x0065b80001f87983 */ /* 0x000ee80000100a00 */
[----:B------:R-:W-:Y:S04]  /*4d4b0*/  LDGSTS.E [R0+0x6dc80], desc[UR34][R114.64], !P3 ;  /* 0x6dc8000072007fae */ /* 0x000fe8000d9a1022 */
[----:B------:R-:W-:Y:S04]  /*4d4c0*/  LDGSTS.E [R0+0x6dd00], desc[UR34][R48.64], !P3 ;  /* 0x6dd0000030007fae */ /* 0x000fe8000d9a1022 */
[----:B------:R-:W-:Y:S04]  /*4d4d0*/  LDGSTS.E [R0+0x6dd80], desc[UR34][R62.64], !P3 ;  /* 0x6dd800003e007fae */ /* 0x000fe8000d9a1022 */
[----:B------:R-:W-:Y:S04]  /*4d4e0*/  LDGSTS.E [R0+0x6de00], desc[UR34][R46.64], !P3 ;  /* 0x6de000002e007fae */ /* 0x000fe8000d9a1022 */
[----:B------:R-:W3:Y:S04]  /*4d4f0*/  LDL.64 R48, [R1+0x65b0] ;  /* 0x0065b00001307983 */ /* 0x000ee80000100a00 */
[----:B------:R-:W-:Y:S04]  /*4d500*/  LDGSTS.E [R0+0x6de80], desc[UR34][R60.64], !P3 ;  /* 0x6de800003c007fae */ /* 0x000fe8000d9a1022 */
[----:B------:R-:W3:Y:S04]  /*4d510*/  LDL.64 R62, [R1+0x65a8] ;  /* 0x0065a800013e7983 */ /* 0x000ee80000100a00 */
[----:B------:R-:W-:Y:S04]  /*4d520*/  LDGSTS.E [R0+0x6df00], desc[UR34][R74.64], !P3 ;  /* 0x6df000004a007fae */ /* 0x000fe8000d9a1022 */
[----:B------:R-:W-:Y:S01]  /*4d530*/  LDGSTS.E [R0+0x6df80], desc[UR34][R34.64], !P3 ;  /* 0x6df8000022007fae */ /* 0x000fe2000d9a1022 */
[----:B------:R-:W-:-:S02]  /*4d540*/  IADD3 R9, PT, PT, R11, -0xe4, RZ ;  /* 0xffffff1c0b097810 */ /* 0x000fc40007ffe0ff */
[----:B------:R-:W1:Y:S01]  /*4d550*/  LDC R11, c[0x0][0x3a0] ;  /* 0x0000e800ff0b7b82 */ /* 0x000e620000000800 */
[----:B------:R-:W3:Y:S04]  /*4d560*/  LDL.64 R110, [R1+0x66f8] ;  /* 0x0066f800016e7983 */ /* 0x000ee80000100a00 */
[----:B------:R-:W3:Y:S04]  /*4d570*/  LDL.64 R114, [R1+0x66f0] ;  /* 0x0066f00001727983 */ /* 0x000ee80000100a00 */
[----:B------:R-:W3:Y:S04]  /*4d580*/  LDL.64 R46, [R1+0x66d8] ;  /* 0x0066d800012e7983 */ /* 0x000ee80000100a00 */
[----:B------:R-:W3:Y:S04]  /*4d590*/  LDL.64 R60, [R1+0x66d0] ;  /* 0x0066d000013c7983 */ /* 0x000ee80000100a00 */
[----:B------:R-:W3:Y:S04]  /*4d5a0*/  LDL.64 R74, [R1+0x66c8] ;  /* 0x0066c800014a7983 */ /* 0x000ee80000100a00 */
[----:B------:R-:W3:Y:S04]  /*4d5b0*/  LDL.64 R34, [R1+0x66c0] ;  /* 0x0066c00001227983 */ /* 0x000ee80000100a00 */
[----:B--2---:R-:W-:Y:S04]  /*4d5c0*/  LDGSTS.E [R0+0x6f800], desc[UR34][R250.64], !P4 ;  /* 0x6f800000fa007fae */ /* 0x004fe8000e1a1022 */
[----:B----4-:R-:W-:Y:S04]  /*4d5d0*/  LDGSTS.E [R0+0x6f880], desc[UR34][R76.64], !P4 ;  /* 0x6f8800004c007fae */ /* 0x010fe8000e1a1022 */
[----:B------:R-:W2:Y:S04]  /*4d5e0*/  LDL.64 R250, [R1+0x6590] ;  /* 0x0065900001fa7983 */ /* 0x000ea80000100a00 */
[----:B------:R-:W-:Y:S04]  /*4d5f0*/  LDGSTS.E [R0+0x6f900], desc[UR34][R100.64], !P4 ;  /* 0x6f90000064007fae */ /* 0x000fe8000e1a1022 */
[----:B------:R-:W4:Y:S04]  /*4d600*/  LDL.64 R76, [R1+0x6580] ;  /* 0x00658000014c7983 */ /* 0x000f280000100a00 */
[----:B-----5:R-:W-:Y:S01]  /*4d610*/  LDGSTS.E [R0+0x6f980], desc[UR34][R244.64], !P4 ;  /* 0x6f980000f4007fae */ /* 0x020fe2000e1a1022 */
[----:B------:R-:W-:-:S03]  /*4d620*/  ISETP.GE.U32.AND P5, PT, R9, 0x7ffffe9d, PT ;  /* 0x7ffffe9d0900780c */ /* 0x000fc60003fa6070 */
[----:B------:R-:W5:Y:S04]  /*4d630*/  LDL.64 R100, [R1+0x66b8] ;  /* 0x0066b80001647983 */ /* 0x000f680000100a00 */
[----:B---3--:R-:W-:Y:S04]  /*4d640*/  LDGSTS.E [R0+0x6fa00], desc[UR34][R118.64], !P4 ;  /* 0x6fa0000076007fae */ /* 0x008fe8000e1a1022 */
[----:B------:R-:W3:Y:S04]  /*4d650*/  LDL.64 R244, [R1+0x7588] ;  /* 0x0075880001f47983 */ /* 0x000ee80000100a00 */
[----:B------:R-:W5:Y:S04]  /*4d660*/  LDL.64 R118, [R1+0x7580] ;  /* 0x0075800001767983 */ /* 0x000f680000100a00 */
[----:B------:R-:W-:Y:S04]  /*4d670*/  LDGSTS.E [R0+0x6fa80], desc[UR34][R4.64], !P4 ;  /* 0x6fa8000004007fae */ /* 0x000fe8000e1a1022 */
[----:B------:R-:W5:Y:S04]  /*4d680*/  LDL.64 R4, [R1+0x7578] ;  /* 0x0075780001047983 */ /* 0x000f680000100a00 */
[----:B------:R-:W-:Y:S04]  /*4d690*/  LDGSTS.E [R0+0x6fb00], desc[UR34][R116.64], !P4 ;  /* 0x6fb0000074007fae */ /* 0x000fe8000e1a1022 */
        /* <DEDUP_REMOVED lines=10> */
[----:B------:R-:W5:Y:S01]  /*4d740*/  LDL.64 R62, [R1+0x66a0] ;  /* 0x0066a000013e7983 */ /* 0x000f620000100a00 */
[----:B-1----:R-:W-:-:S02]  /*4d750*/  VIADD R9, R10, 0xffffff18 ;  /* 0xffffff180a097836 */ /* 0x002fc40000000000 */
[----:B------:R-:W1:Y:S01]  /*4d760*/  LDC R10, c[0x0][0x3a0] ;  /* 0x0000e800ff0a7b82 */ /* 0x000e620000000800 */
[----:B------:R-:W5:Y:S04]  /*4d770*/  LDL.64 R22, [R1+0x6830] ;  /* 0x0068300001167983 */ /* 0x000f680000100a00 */
[----:B------:R-:W5:Y:S04]  /*4d780*/  LDL.64 R16, [R1+0x6828] ;  /* 0x0068280001107983 */ /* 0x000f680000100a00 */
[----:B--2---:R-:W-:Y:S04]  /*4d790*/  LDGSTS.E [R0+0x6fe80], desc[UR34][R250.64], !P4 ;  /* 0x6fe80000fa007fae */ /* 0x004fe8000e1a1022 */
[----:B------:R-:W-:Y:S04]  /*4d7a0*/  LDGSTS.E [R0+0x6ff00], desc[UR34][R108.64], !P4 ;  /* 0x6ff000006c007fae */ /* 0x000fe8000e1a1022 */
[----:B----4-:R-:W-:Y:S04]  /*4d7b0*/  LDGSTS.E [R0+0x6ff80], desc[UR34][R76.64], !P4 ;  /* 0x6ff800004c007fae */ /* 0x010fe8000e1a1022 */
[----:B------:R-:W2:Y:S04]  /*4d7c0*/  LDL.64 R250, [R1+0x75d0] ;  /* 0x0075d00001fa7983 */ /* 0x000ea80000100a00 */
[----:B------:R-:W-:Y:S04]  /*4d7d0*/  LDGSTS.E [R0+0x71800], desc[UR34][R32.64], !P5 ;  /* 0x7180000020007fae */ /* 0x000fe8000e9a1022 */
[----:B------:R-:W4:Y:S04]  /*4d7e0*/  LDL.64 R76, [R1+0x75c8] ;  /* 0x0075c800014c7983 */ /* 0x000f280000100a00 */
[----:B---3--:R-:W-:Y:S01]  /*4d7f0*/  LDGSTS.E [R0+0x71880], desc[UR34][R244.64], !P5 ;  /* 0x71880000f4007fae */ /* 0x008fe2000e9a1022 */
[----:B------:R-:W-:-:S03]  /*4d800*/  ISETP.GE.U32.AND P3, PT, R9, 0x7ffffe99, PT ;  /* 0x7ffffe990900780c */ /* 0x000fc60003f66070 */
[----:B------:R-:W3:Y:S04]  /*4d810*/  LDL.64 R108, [R1+0x6820] ;  /* 0x00682000016c7983 */ /* 0x000ee80000100a00 */
[----:B-----5:R-:W-:Y:S04]  /*4d820*/  LDGSTS.E [R0+0x71900], desc[UR34][R118.64], !P5 ;  /* 0x7190000076007fae */ /* 0x020fe8000e9a1022 */
[----:B------:R-:W5:Y:S04]  /*4d830*/  LDL.64 R244, [R1+0x75c0] ;  /* 0x0075c00001f47983 */ /* 0x000f680000100a00 */
[----:B------:R-:W3:Y:S04]  /*4d840*/  LDL.64 R32, [R1+0x6818] ;  /* 0x0068180001207983 */ /* 0x000ee80000100a00 */
[----:B------:R-:W3:Y:S04]  /*4d850*/  LDL.64 R118, [R1+0x75b8] ;  /* 0x0075b80001767983 */ /* 0x000ee80000100a00 */
[----:B------:R-:W-:Y:S04]  /*4d860*/  LDGSTS.E [R0+0x71980], desc[UR34][R4.64], !P5 ;  /* 0x7198000004007fae */ /* 0x000fe8000e9a1022 */
[----:B------:R-:W-:Y:S04]  /*4d870*/  LDGSTS.E [R0+0x71a00], desc[UR34][R110.64], !P5 ;  /* 0x71a000006e007fae */ /* 0x000fe8000e9a1022 */
[----:B------:R-:W-:Y:S04]  /*4d880*/  LDGSTS.E [R0+0x71a80], desc[UR34][R114.64], !P5 ;  /* 0x71a8000072007fae */ /* 0x000fe8000e9a1022 */
[----:B------:R-:W3:Y:S04]  /*4d890*/  LDL.64 R4, [R1+0x6870] ;  /* 0x0068700001047983 */ /* 0x000ee80000100a00 */
[----:B------:R-:W3:Y:S04]  /*4d8a0*/  LDL.64 R110, [R1+0x76b0] ;  /* 0x0076b000016e7983 */ /* 0x000ee80000100a00 */
[----:B------:R-:W3:Y:S04]  /*4d8b0*/  LDL.64 R114, [R1+0x76a8] ;  /* 0x0076a80001727983 */ /* 0x000ee80000100a00 */
[----:B------:R-:W-:Y:S04]  /*4d8c0*/  LDGSTS.E [R0+0x71b00], desc[UR34][R246.64], !P5 ;  /* 0x71b00000f6007fae */ /* 0x000fe8000e9a1022 */
[----:B------:R-:W-:Y:S04]  /*4d8d0*/  LDGSTS.E [R0+0x71b80], desc[UR34][R248.64], !P5 ;  /* 0x71b80000f8007fae */ /* 0x000fe8000e9a1022 */
[----:B------:R-:W-:Y:S04]  /*4d8e0*/  LDGSTS.E [R0+0x71c00], desc[UR34][R46.64], !P5 ;  /* 0x71c000002e007fae */ /* 0x000fe8000e9a1022 */
        /* <DEDUP_REMOVED lines=9> */
[----:B------:R-:W-:-:S03]  /*4d980*/  VIADD R9, R14, 0xffffff14 ;  /* 0xffffff140e097836 */ /* 0x000fc60000000000 */
[----:B------:R-:W3:Y:S04]  /*4d990*/  LDL.64 R46, [R1+0x6c30] ;  /* 0x006c3000012e7983 */ /* 0x000ee80000100a00 */
[----:B------:R-:W3:Y:S04]  /*4d9a0*/  LDL.64 R60, [R1+0x6c28] ;  /* 0x006c2800013c7983 */ /* 0x000ee80000100a00 */
[----:B------:R-:W3:Y:S04]  /*4d9b0*/  LDL.64 R74, [R1+0x6c20] ;  /* 0x006c2000014a7983 */ /* 0x000ee80000100a00 */
[----:B------:R-:W3:Y:S04]  /*4d9c0*/  LDL.64 R34, [R1+0x6c18] ;  /* 0x006c180001227983 */ /* 0x000ee80000100a00 */
[----:B------:R-:W3:Y:S04]  /*4d9d0*/  LDL.64 R100, [R1+0x6c10] ;  /* 0x006c100001647983 */ /* 0x000ee80000100a00 */
[----:B------:R-:W3:Y:S04]  /*4d9e0*/  LDL.64 R116, [R1+0x6c08] ;  /* 0x006c080001747983 */ /* 0x000ee80000100a00 */
[----:B------:R-:W3:Y:S04]  /*4d9f0*/  LDL.64 R48, [R1+0x6c00] ;  /* 0x006c000001307983 */ /* 0x000ee80000100a00 */
[----:B------:R-:W3:Y:S04]  /*4da00*/  LDL.64 R62, [R1+0x6bf8] ;  /* 0x006bf800013e7983 */ /* 0x000ee80000100a00 */
[----:B--2---:R-:W-:Y:S04]  /*4da10*/  LDGSTS.E [R0+0x73800], desc[UR34][R250.64], !P3 ;  /* 0x73800000fa007fae */ /* 0x004fe8000d9a1022 */
[----:B------:R-:W2:Y:S04]  /*4da20*/  LDL.64 R14, [R1+0x6cd0] ;  /* 0x006cd000010e7983 */ /* 0x000ea80000100a00 */
[----:B----4-:R-:W-:Y:S04]  /*4da30*/  LDGSTS.E [R0+0x73880], desc[UR34][R76.64], !P3 ;  /* 0x738800004c007fae */ /* 0x010fe8000d9a1022 */
[----:B------:R-:W4:Y:S01]  /*4da40*/  LDL.64 R250, [R1+0x6848] ;  /* 0x0068480001fa7983 */ /* 0x000f220000100a00 */
[----:B------:R-:W-:-:S03]  /*4da50*/  ISETP.GE.U32.AND P4, PT, R9, 0x7ffffe95, PT ;  /* 0x7ffffe950900780c */ /* 0x000fc60003f86070 */
[----:B------:R-:W2:Y:S04]  /*4da60*/  LDL.64 R76, [R1+0x6bf0] ;  /* 0x006bf000014c7983 */ /* 0x000ea80000100a00 */
[----:B-----5:R-:W-:Y:S04]  /*4da70*/  LDGSTS.E [R0+0x73900], desc[UR34][R244.64], !P3 ;  /* 0x73900000f4007fae */ /* 0x020fe8000d9a1022 */
[----:B---3--:R-:W-:Y:S04]  /*4da80*/  LDGSTS.E [R0+0x73980], desc[UR34][R118.64], !P3 ;  /* 0x7398000076007fae */ /* 0x008fe8000d9a1022 */
[----:B------:R-:W3:Y:S04]  /*4da90*/  LDL.64 R244, [R1+0x6be8] ;  /* 0x006be80001f47983 */ /* 0x000ee80000100a00 */
[----:B------:R-:W5:Y:S04]  /*4daa0*/  LDL.64 R118, [R1+0x76a0] ;  /* 0x0076a00001767983 */ /* 0x000f680000100a00 */
[----:B------:R-:W-:Y:S04]  /*4dab0*/  LDGSTS.E [R0+0x73a00], desc[UR34][R4.64], !P3 ;  /* 0x73a0000004007fae */ /* 0x000fe8000d9a1022 */
[----:B------:R-:W2:Y:S04]  /*4dac0*/  LDL.64 R4, [R1+0x7698] ;  /* 0x0076980001047983 */ /* 0x000ea80000100a00 */
[----:B------:R-:W-:Y:S04]  /*4dad0*/  LDGSTS.E [R0+0x73a80], desc[UR34][R246.64], !P3 ;  /* 0x73a80000f6007fae */ /* 0x000fe8000d9a1022 */
[----:B------:R-:W-:Y:S04]  /*4dae0*/  LDGSTS.E [R0+0x73b00], desc[UR34][R248.64], !P3 ;  /* 0x73b00000f8007fae */ /* 0x000fe8000d9a1022 */
[----:B------:R-:W-:Y:S04]  /*4daf0*/  LDGSTS.E [R0+0x73b80], desc[UR34][R224.64], !P3 ;  /* 0x73b80000e0007fae */ /* 0x000fe8000d9a1022 */
[----:B------:R-:W-:Y:S04]  /*4db00*/  LDGSTS.E [R0+0x73c00], desc[UR34][R240.64], !P3 ;  /* 0x73c00000f0007fae */ /* 0x000fe8000d9a1022 */
[----:B------:R-:W3:Y:S04]  /*4db10*/  LDL.64 R246, [R1+0x6be0] ;  /* 0x006be00001f67983 */ /* 0x000ee80000100a00 */
[----:B------:R-:W3:Y:S01]  /*4db20*/  LDL.64 R248, [R1+0x6bd8] ;  /* 0x006bd80001f87983 */ /* 0x000ee20000100a00 */
[----:B------:R-:W-:-:S03]  /*4db30*/  VIADD R9, R13, 0xffffff10 ;  /* 0xffffff100d097836 */ /* 0x000fc60000000000 */
[----:B------:R-:W3:Y:S04]  /*4db40*/  LDL.64 R224, [R1+0x6cc0] ;  /* 0x006cc00001e07983 */ /* 0x000ee80000100a00 */
[----:B------:R-:W3:Y:S04]  /*4db50*/  LDL.64 R240, [R1+0x6cb8] ;  /* 0x006cb80001f07983 */ /* 0x000ee80000100a00 */
[----:B----4-:R-:W-:Y:S04]  /*4db60*/  LDGSTS.E [R0+0x73c80], desc[UR34][R250.64], !P3 ;  /* 0x73c80000fa007fae */ /* 0x010fe8000d9a1022 */
        /* <DEDUP_REMOVED lines=8> */
[----:B------:R-:W4:Y:S04]  /*4dbf0*/  LDL.64 R250, [R1+0x76d0] ;  /* 0x0076d00001fa7983 */ /* 0x000f280000100a00 */
[----:B-----5:R-:W-:Y:S01]  /*4dc00*/  LDGSTS.E [R0+0x75900], desc[UR34][R118.64], !P4 ;  /* 0x7590000076007fae */ /* 0x020fe2000e1a1022 */
[----:B------:R-:W-:-:S03]  /*4dc10*/  ISETP.GE.U32.AND P5, PT, R9, 0x7ffffe91, PT ;  /* 0x7ffffe910900780c */ /* 0x000fc60003fa6070 */
[----:B------:R-:W5:Y:S04]  /*4dc20*/  LDL.64 R108, [R1+0x76b8] ;  /* 0x0076b800016c7983 */ /* 0x000f680000100a00 */
[----:B------:R-:W5:Y:S04]  /*4dc30*/  LDL.64 R32, [R1+0x6c90] ;  /* 0x006c900001207983 */ /* 0x000f680000100a00 */
[----:B------:R-:W5:Y:S04]  /*4dc40*/  LDL.64 R118, [R1+0x76c8] ;  /* 0x0076c80001767983 */ /* 0x000f680000100a00 */
[----:B------:R-:W5:Y:S04]  /*4dc50*/  LDL.64 R110, [R1+0x6c88] ;  /* 0x006c8800016e7983 */ /* 0x000f680000100a00 */
[----:B------:R-:W5:Y:S04]  /*4dc60*/  LDL.64 R114, [R1+0x6c80] ;  /* 0x006c800001727983 */ /* 0x000f680000100a00 */
[----:B--2---:R-:W-:Y:S04]  /*4dc70*/  LDGSTS.E [R0+0x75980], desc[UR34][R4.64], !P4 ;  /* 0x7598000004007fae */ /* 0x004fe8000e1a1022 */
[----:B------:R-:W-:Y:S04]  /*4dc80*/  LDGSTS.E [R0+0x75a00], desc[UR34][R46.64], !P4 ;  /* 0x75a000002e007fae */ /* 0x000fe8000e1a1022 */
[----:B------:R-:W-:Y:S04]  /*4dc90*/  LDGSTS.E [R0+0x75a80], desc[UR34][R60.64], !P4 ;  /* 0x75a800003c007fae */ /* 0x000fe8000e1a1022 */
[----:B------:R-:W2:Y:S04]  /*4dca0*/  LDL.64 R4, [R1+0x76c0] ;  /* 0x0076c00001047983 */ /* 0x000ea80000100a00 */
        /* <DEDUP_REMOVED lines=15> */
[----:B---3--:R-:W-:Y:S04]  /*4dda0*/  LDGSTS.E [R0+0x75e80], desc[UR34][R244.64], !P4 ;  /* 0x75e80000f4007fae */ /* 0x008fe8000e1a1022 */
[----:B------:R-:W3:Y:S04]  /*4ddb0*/  LDL.64 R76, [R1+0x6c38] ;  /* 0x006c3800014c7983 */ /* 0x000ee80000100a00 */
[----:B------:R-:W-:Y:S04]  /*4ddc0*/  LDGSTS.E [R0+0x75f00], desc[UR34][R246.64], !P4 ;  /* 0x75f00000f6007fae */ /* 0x000fe8000e1a1022 */
[----:B------:R-:W3:Y:S04]  /*4ddd0*/  LDL.64 R244, [R1+0x76f0] ;  /* 0x0076f00001f47983 */ /* 0x000ee80000100a00 */
[----:B------:R-:W-:Y:S04]  /*4dde0*/  LDGSTS.E [R0+0x75f80], desc[UR34][R248.64], !P4 ;  /* 0x75f80000f8007fae */ /* 0x000fe8000e1a1022 */
[----:B------:R-:W3:Y:S04]  /*4ddf0*/  LDL.64 R246, [R1+0x76e8] ;  /* 0x0076e80001f67983 */ /* 0x000ee80000100a00 */
[----:B------:R-:W3:Y:S04]  /*4de00*/  LDL.64 R226, [R1+0x6cb0] ;  /* 0x006cb00001e27983 */ /* 0x000ee80000100a00 */
[----:B------:R-:W3:Y:S04]  /*4de10*/  LDL.64 R248, [R1+0x76e0] ;  /* 0x0076e00001f87983 */ /* 0x000ee80000100a00 */
[----:B------:R-:W3:Y:S04]  /*4de20*/  LDL.64 R242, [R1+0x6ca8] ;  /* 0x006ca80001f27983 */ /* 0x000ee80000100a00 */
[----:B------:R-:W3:Y:S04]  /*4de30*/  LDL.64 R22, [R1+0x6ca0] ;  /* 0x006ca00001167983 */ /* 0x000ee80000100a00 */
[----:B------:R-:W3:Y:S04]  /*4de40*/  LDL.64 R16, [R1+0x6c98] ;  /* 0x006c980001107983 */ /* 0x000ee80000100a00 */
[----:B----4-:R-:W-:Y:S04]  /*4de50*/  LDGSTS.E [R0+0x77800], desc[UR34][R250.64], !P5 ;  /* 0x77800000fa007fae */ /* 0x010fe8000e9a1022 */
[----:B------:R-:W4:Y:S04]  /*4de60*/  LDL.64 R250, [R1+0x76d8] ;  /* 0x0076d80001fa7983 */ /* 0x000f280000100a00 */
[----:B-----5:R-:W-:Y:S04]  /*4de70*/  LDGSTS.E [R0+0x77880], desc[UR34][R118.64], !P5 ;  /* 0x7788000076007fae */ /* 0x020fe8000e9a1022 */
[----:B------:R-:W5:Y:S04]  /*4de80*/  LDL.64 R118, [R1+0x6cf0] ;  /* 0x006cf00001767983 */ /* 0x000f680000100a00 */
[----:B--2---:R-:W-:Y:S01]  /*4de90*/  LDGSTS.E [R0+0x77900], desc[UR34][R4.64], !P5 ;  /* 0x7790000004007fae */ /* 0x004fe2000e9a1022 */
[----:B------:R-:W-:-:S03]  /*4dea0*/  IADD3 R9, PT, PT, R12, -0xf4, RZ ;  /* 0xffffff0c0c097810 */ /* 0x000fc60007ffe0ff */
[----:B------:R-:W2:Y:S04]  /*4deb0*/  LDL.64 R12, [R1+0x6cd8] ;  /* 0x006cd800010c7983 */ /* 0x000ea80000100a00 */
[----:B------:R-:W2:Y:S01]  /*4dec0*/  LDL.64 R4, [R1+0x6ce8] ;  /* 0x006ce80001047983 */ /* 0x000ea20000100a00 */
[----:B------:R-:W-:Y:S01]  /*4ded0*/  ISETP.GE.U32.AND P3, PT, R9, 0x7ffffe8d, PT ;  /* 0x7ffffe8d0900780c */ /* 0x000fe20003f66070 */
[----:B------:R-:W-:Y:S02]  /*4dee0*/  VIADD R9, R11, 0xffffff08 ;  /* 0xffffff080b097836 */ /* 0x000fe40000000000 */
[----:B------:R-:W-:Y:S03]  /*4def0*/  LDGSTS.E [R0+0x77980], desc[UR34][R108.64], !P5 ;  /* 0x779800006c007fae */ /* 0x000fe6000e9a1022 */
[----:B------:R-:W-:Y:S01]  /*4df00*/  ISETP.GE.U32.AND P4, PT, R9, 0x7ffffe89, PT ;  /* 0x7ffffe890900780c */ /* 0x000fe20003f86070 */
[----:B-1----:R-:W-:Y:S01]  /*4df10*/  VIADD R9, R10, 0xffffff04 ;  /* 0xffffff040a097836 */ /* 0x002fe20000000000 */
[----:B------:R-:W-:Y:S04]  /*4df20*/  LDGSTS.E [R0+0x77a00], desc[UR34][R32.64], !P5 ;  /* 0x77a0000020007fae */ /* 0x000fe8000e9a1022 */
[----:B------:R-:W2:Y:S04]  /*4df30*/  LDL.64 R10, [R1+0x6ce0] ;  /* 0x006ce000010a7983 */ /* 0x000ea80000100a00 */
[----:B------:R-:W2:Y:S04]  /*4df40*/  LDL.LU.64 R108, [R1+0x7820] ;  /* 0x00782000016c7983 */ /* 0x000ea80000300a00 */
[----:B------:R-:W2:Y:S04]  /*4df50*/  LDL.LU.64 R32, [R1+0x7818] ;  /* 0x0078180001207983 */ /* 0x000ea80000300a00 */
[----:B------:R-:W-:Y:S04]  /*4df60*/  LDGSTS.E [R0+0x77a80], desc[UR34][R110.64], !P5 ;  /* 0x77a800006e007fae */ /* 0x000fe8000e9a1022 */
[----:B------:R-:W-:Y:S04]  /*4df70*/  LDGSTS.E [R0+0x77b00], desc[UR34][R114.64], !P5 ;  /* 0x77b0000072007fae */ /* 0x000fe8000e9a1022 */
[----:B------:R-:W-:Y:S04]  /*4df80*/  LDGSTS.E [R0+0x77b80], desc[UR34][R46.64], !P5 ;  /* 0x77b800002e007fae */ /* 0x000fe8000e9a1022 */
[----:B------:R-:W2:Y:S04]  /*4df90*/  LDL.LU.64 R110, [R1+0x7810] ;  /* 0x00781000016e7983 */ /* 0x000ea80000300a00 */
        /* <DEDUP_REMOVED lines=15> */
[----:B---3--:R-:W-:Y:S04]  /*4e090*/  LDGSTS.E [R0+0x77f80], desc[UR34][R76.64], !P5 ;  /* 0x77f800004c007fae */ /* 0x008fe8000e9a1022 */
[----:B------:R-:W-:Y:S04]  /*4e0a0*/  LDGSTS.E [R0+0x79800], desc[UR34][R244.64], !P3 ;  /* 0x79800000f4007fae */ /* 0x000fe8000d9a1022 */
[----:B------:R-:W3:Y:S04]  /*4e0b0*/  LDL.LU.64 R62, [R1+0x77c8] ;  /* 0x0077c800013e7983 */ /* 0x000ee80000300a00 */
[----:B------:R-:W3:Y:S04]  /*4e0c0*/  LDL.LU.64 R76, [R1+0x77c0] ;  /* 0x0077c000014c7983 */ /* 0x000ee80000300a00 */
[----:B------:R-:W3:Y:S04]  /*4e0d0*/  LDL.LU.64 R244, [R1+0x77b8] ;  /* 0x0077b80001f47983 */ /* 0x000ee80000300a00 */
[----:B------:R-:W-:Y:S04]  /*4e0e0*/  LDGSTS.E [R0+0x79880], desc[UR34][R246.64], !P3 ;  /* 0x79880000f6007fae */ /* 0x000fe8000d9a1022 */
[----:B------:R-:W-:Y:S04]  /*4e0f0*/  LDGSTS.E [R0+0x79900], desc[UR34][R248.64], !P3 ;  /* 0x79900000f8007fae */ /* 0x000fe8000d9a1022 */
[----:B------:R-:W3:Y:S04]  /*4e100*/  LDL.LU.64 R246, [R1+0x77b0] ;  /* 0x0077b00001f67983 */ /* 0x000ee80000300a00 */
[----:B------:R-:W3:Y:S04]  /*4e110*/  LDL.LU.64 R248, [R1+0x77a8] ;  /* 0x0077a80001f87983 */ /* 0x000ee80000300a00 */
[----:B----4-:R-:W-:Y:S04]  /*4e120*/  LDGSTS.E [R0+0x79980], desc[UR34][R250.64], !P3 ;  /* 0x79980000fa007fae */ /* 0x010fe8000d9a1022 */
[----:B------:R-:W4:Y:S04]  /*4e130*/  LDL.LU.64 R250, [R1+0x77a0] ;  /* 0x0077a00001fa7983 */ /* 0x000f280000300a00 */
[----:B-----5:R-:W-:Y:S04]  /*4e140*/  LDGSTS.E [R0+0x79a00], desc[UR34][R118.64], !P3 ;  /* 0x79a0000076007fae */ /* 0x020fe8000d9a1022 */
[----:B------:R-:W5:Y:S04]  /*4e150*/  LDL.LU.64 R118, [R1+0x7798] ;  /* 0x0077980001767983 */ /* 0x000f680000300a00 */
[----:B--2---:R-:W-:Y:S04]  /*4e160*/  LDGSTS.E [R0+0x79a80], desc[UR34][R4.64], !P3 ;  /* 0x79a8000004007fae */ /* 0x004fe8000d9a1022 */
[----:B------:R-:W2:Y:S01]  /*4e170*/  LDL.LU.64 R4, [R1+0x7790] ;  /* 0x0077900001047983 */ /* 0x000ea20000300a00 */
[----:B------:R-:W-:-:S03]  /*4e180*/  UIADD3 UR6, UPT, UPT, UR6, -0x100, URZ ;  /* 0xffffff0006067890 */ /* 0x000fc6000fffe0ff */
[----:B------:R1:W-:Y:S01]  /*4e190*/  LDGSTS.E [R0+0x79b00], desc[UR34][R10.64], !P3 ;  /* 0x79b000000a007fae */ /* 0x0003e2000d9a1022 */
[----:B------:R-:W-:-:S03]  /*4e1a0*/  UISETP.GE.U32.AND UP0, UPT, UR6, 0x7ffffe81, UPT ;  /* 0x7ffffe810600788c */ /* 0x000fc6000bf06070 */
[----:B------:R-:W-:Y:S04]  /*4e1b0*/  LDGSTS.E [R0+0x79b80], desc[UR34][R12.64], !P3 ;  /* 0x79b800000c007fae */ /* 0x000fe8000d9a1022 */
[----:B------:R-:W-:Y:S04]  /*4e1c0*/  LDGSTS.E [R0+0x79c00], desc[UR34][R14.64], !P3 ;  /* 0x79c000000e007fae */ /* 0x000fe8000d9a1022 */
[----:B------:R-:W-:Y:S04]  /*4e1d0*/  LDGSTS.E [R0+0x79c80], desc[UR34][R112.64], !P3 ;  /* 0x79c8000070007fae */ /* 0x000fe8000d9a1022 */
[----:B------:R-:W-:Y:S04]  /*4e1e0*/  LDGSTS.E [R0+0x79d00], desc[UR34][R224.64], !P3 ;  /* 0x79d00000e0007fae */ /* 0x000fe8000d9a1022 */
[----:B------:R-:W-:Y:S01]  /*4e1f0*/  LDGSTS.E [R0+0x79d80], desc[UR34][R240.64], !P3 ;  /* 0x79d80000f0007fae */ /* 0x000fe2000d9a1022 */
[----:B------:R-:W-:-:S03]  /*4e200*/  ISETP.GE.U32.AND P5, PT, R9, 0x7ffffe85, PT ;  /* 0x7ffffe850900780c */ /* 0x000fc60003fa6070 */
[----:B------:R-:W-:Y:S01]  /*4e210*/  LDGSTS.E [R0+0x79e00], desc[UR34][R226.64], !P3 ;  /* 0x79e00000e2007fae */ /* 0x000fe2000d9a1022 */
[----:B-1----:R-:W-:-:S03]  /*4e220*/  VIADD R10, R7, 0x100000 ;  /* 0x00100000070a7836 */ /* 0x002fc60000000000 */
[----:B------:R-:W-:Y:S01]  /*4e230*/  LDGSTS.E [R0+0x79e80], desc[UR34][R242.64], !P3 ;  /* 0x79e80000f2007fae */ /* 0x000fe2000d9a1022 */
[----:B------:R-:W-:-:S03]  /*4e240*/  IADD3 R9, PT, PT, R7, 0x100000, RZ ;  /* 0x0010000007097810 */ /* 0x000fc60007ffe0ff */
[----:B------:R-:W-:Y:S04]  /*4e250*/  LDGSTS.E [R0+0x79f00], desc[UR34][R22.64], !P3 ;  /* 0x79f0000016007fae */ /* 0x000fe8000d9a1022 */
[----:B------:R-:W-:Y:S01]  /*4e260*/  LDGSTS.E [R0+0x79f80], desc[UR34][R16.64], !P3 ;  /* 0x79f8000010007fae */ /* 0x000fe2000d9a1022 */
[----:B------:R-:W-:-:S03]  /*4e270*/  PLOP3.LUT P3, PT, PT, PT, UP0, 0x80, 0x8 ;  /* 0x000000000008781c */ /* 0x000fc60003f6f008 */
[----:B------:R-:W2:Y:S04]  /*4e280*/  LDL.64 R226, [R1+0x7708] ;  /* 0x0077080001e27983 */ /* 0x000ea80000100a00 */
[----:B------:R-:W2:Y:S04]  /*4e290*/  LDL.64 R242, [R1+0x7700] ;  /* 0x0077000001f27983 */ /* 0x000ea80000100a00 */
[----:B------:R-:W2:Y:S04]  /*4e2a0*/  LDL.64 R12, [R1+0x6d18] ;  /* 0x006d1800010c7983 */ /* 0x000ea80000100a00 */
[----:B------:R-:W2:Y:S04]  /*4e2b0*/  LDL.64 R22, [R1+0x6d10] ;  /* 0x006d100001167983 */ /* 0x000ea80000100a00 */
[----:B------:R-:W2:Y:S04]  /*4e2c0*/  LDL.64 R14, [R1+0x6cf8] ;  /* 0x006cf800010e7983 */ /* 0x000ea80000100a00 */
[----:B------:R-:W2:Y:S04]  /*4e2d0*/  LDL.64 R16, [R1+0x7730] ;  /* 0x0077300001107983 */ /* 0x000ea80000100a00 */
[----:B------:R-:W2:Y:S04]  /*4e2e0*/  LDL.64 R224, [R1+0x7728] ;  /* 0x0077280001e07983 */ /* 0x000ea80000100a00 */
[----:B------:R-:W2:Y:S04]  /*4e2f0*/  LDL.64 R240, [R1+0x7720] ;  /* 0x0077200001f07983 */ /* 0x000ea80000100a00 */
[----:B------:R1:W-:Y:S04]  /*4e300*/  STL.64 [R1+0x7808], R24 ;  /* 0x0078081801007387 */ /* 0x0003e80000100a00 */
[----:B-1----:R-:W2:Y:S04]  /*4e310*/  LDL.64 R24, [R1+0x6d00] ;  /* 0x006d000001187983 */ /* 0x002ea80000100a00 */
[----:B------:R1:W-:Y:S04]  /*4e320*/  STL.64 [R1+0x7800], R134 ;  /* 0x0078008601007387 */ /* 0x0003e80000100a00 */
[----:B-1----:R-:W2:Y:S04]  /*4e330*/  LDL.64 R134, [R1+0x6d08] ;  /* 0x006d080001867983 */ /* 0x002ea80000100a00 */
[----:B------:R1:W-:Y:S04]  /*4e340*/  STL.64 [R1+0x77f8], R18 ;  /* 0x0077f81201007387 */ /* 0x0003e80000100a00 */
[----:B-1----:R-:W2:Y:S04]  /*4e350*/  LDL.64 R18, [R1+0x6d20] ;  /* 0x006d200001127983 */ /* 0x002ea80000100a00 */
[----:B------:R1:W-:Y:S04]  /*4e360*/  STL.64 [R1+0x77f0], R132 ;  /* 0x0077f08401007387 */ /* 0x0003e80000100a00 */
[----:B-1----:R-:W2:Y:S04]  /*4e370*/  LDL.64 R132, [R1+0x6d28] ;  /* 0x006d280001847983 */ /* 0x002ea80000100a00 */
[----:B----4-:R1:W-:Y:S04]  /*4e380*/  STL.64 [R1+0x77e8], R250 ;  /* 0x0077e8fa01007387 */ /* 0x0103e80000100a00 */
[----:B-1----:R-:W4:Y:S04]  /*4e390*/  LDL.64 R250, [R1+0x7710] ;  /* 0x0077100001fa7983 */ /* 0x002f280000100a00 */
[----:B------:R-:W-:Y:S04]  /*4e3a0*/  STL.64 [R1+0x77e0], R130 ;  /* 0x0077e08201007387 */ /* 0x000fe80000100a00 */
[----:B------:R1:W-:Y:S04]  /*4e3b0*/  STL.64 [R1+0x77d8], R128 ;  /* 0x0077d88001007387 */ /* 0x0003e80000100a00 */
[----:B-1----:R-:W3:Y:S04]  /*4e3c0*/  LDL.64 R128, [R1+0x6d30] ;  /* 0x006d300001807983 */ /* 0x002ee80000100a00 */
        /* <DEDUP_REMOVED lines=10> */
[----:B------:R-:W-:Y:S04]  /*4e470*/  STL.64 [R1+0x77a8], R120 ;  /* 0x0077a87801007387 */ /* 0x000fe80000100a00 */
[----:B------:R-:W-:Y:S04]  /*4e480*/  STL.64 [R1+0x77a0], R88 ;  /* 0x0077a05801007387 */ /* 0x000fe80000100a00 */
[----:B------:R1:W-:Y:S04]  /*4e490*/  STL.64 [R1+0x7798], R106 ;  /* 0x0077986a01007387 */ /* 0x0003e80000100a00 */
[----:B------:R5:W-:Y:S04]  /*4e4a0*/  STL.64 [R1+0x7790], R42 ;  /* 0x0077902a01007387 */ /* 0x000be80000100a00 */
[----:B------:R-:W3:Y:S04]  /*4e4b0*/  LDL.64 R130, [R1+0x7718] ;  /* 0x0077180001827983 */ /* 0x000ee80000100a00 */
[----:B-1----:R-:W3:Y:S04]  /*4e4c0*/  LDL.64 R106, [R1+0x6df0] ;  /* 0x006df000016a7983 */ /* 0x002ee80000100a00 */
[----:B-----5:R-:W5:Y:S04]  /*4e4d0*/  LDL.64 R42, [R1+0x6df8] ;  /* 0x006df800012a7983 */ /* 0x020f680000100a00 */
[----:B------:R-:W5:Y:S04]  /*4e4e0*/  LDL.64 R88, [R1+0x6de8] ;  /* 0x006de80001587983 */ /* 0x000f680000100a00 */
[----:B------:R-:W5:Y:S04]  /*4e4f0*/  LDL.64 R120, [R1+0x6dd0] ;  /* 0x006dd00001787983 */ /* 0x000f680000100a00 */
[----:B------:R-:W5:Y:S04]  /*4e500*/  LDL.64 R112, [R1+0x6f78] ;  /* 0x006f780001707983 */ /* 0x000f680000100a00 */
[----:B----4-:R-:W-:Y:S04]  /*4e510*/  LDGSTS.E [R0+0x7b800], desc[UR34][R250.64], !P4 ;  /* 0x7b800000fa007fae */ /* 0x010fe8000e1a1022 */
[----:B--2---:R-:W-:Y:S04]  /*4e520*/  LDGSTS.E [R0+0x7b880], desc[UR34][R226.64], !P4 ;  /* 0x7b880000e2007fae */ /* 0x004fe8000e1a1022 */
[----:B------:R-:W-:Y:S04]  /*4e530*/  LDGSTS.E [R0+0x7b900], desc[UR34][R242.64], !P4 ;  /* 0x7b900000f2007fae */ /* 0x000fe8000e1a1022 */
[----:B------:R-:W2:Y:S04]  /*4e540*/  LDL.64 R250, [R1+0x6db0] ;  /* 0x006db00001fa7983 */ /* 0x000ea80000100a00 */
[----:B------:R-:W4:Y:S04]  /*4e550*/  LDL.64 R226, [R1+0x6da8] ;  /* 0x006da80001e27983 */ /* 0x000f280000100a00 */
[----:B------:R-:W5:Y:S04]  /*4e560*/  LDL.64 R242, [R1+0x6da0] ;  /* 0x006da00001f27983 */ /* 0x000f680000100a00 */
[----:B---3--:R-:W-:Y:S04]  /*4e570*/  LDGSTS.E [R0+0x7b980], desc[UR34][R90.64], !P4 ;  /* 0x7b9800005a007fae */ /* 0x008fe8000e1a1022 */
        /* <DEDUP_REMOVED lines=18> */
[----:B------:R-:W3:Y:S04]  /*4e6a0*/  LDL.64 R18, [R1+0x6d70] ;  /* 0x006d700001127983 */ /* 0x000ee80000100a00 */
[----:B------:R-:W3:Y:S04]  /*4e6b0*/  LDL.64 R132, [R1+0x6d68] ;  /* 0x006d680001847983 */ /* 0x000ee80000100a00 */
        /* <DEDUP_REMOVED lines=15> */
[----:B-----5:R-:W-:Y:S04]  /*4e7b0*/  LDGSTS.E [R0+0x7db00], desc[UR34][R242.64], !P5 ;  /* 0x7db00000f2007fae */ /* 0x020fe8000e9a1022 */
[----:B------:R-:W2:Y:S04]  /*4e7c0*/  LDL.64 R250, [R1+0x7740] ;  /* 0x0077400001fa7983 */ /* 0x000ea80000100a00 */
[----:B------:R-:W4:Y:S04]  /*4e7d0*/  LDL.64 R226, [R1+0x6de0] ;  /* 0x006de00001e27983 */ /* 0x000f280000100a00 */
[----:B------:R-:W5:Y:S04]  /*4e7e0*/  LDL.64 R242, [R1+0x6dd8] ;  /* 0x006dd80001f27983 */ /* 0x000f680000100a00 */
[----:B---3--:R-:W-:Y:S04]  /*4e7f0*/  LDGSTS.E [R0+0x7db80], desc[UR34][R12.64], !P5 ;  /* 0x7db800000c007fae */ /* 0x008fe8000e9a1022 */
[----:B------:R-:W-:Y:S04]  /*4e800*/  LDGSTS.E [R0+0x7dc00], desc[UR34][R22.64], !P5 ;  /* 0x7dc0000016007fae */ /* 0x000fe8000e9a1022 */
[----:B------:R-:W3:Y:S04]  /*4e810*/  LDL.64 R12, [R1+0x6db8] ;  /* 0x006db800010c7983 */ /* 0x000ee80000100a00 */
[----:B------:R-:W3:Y:S04]  /*4e820*/  LDL.64 R22, [R1+0x6e48] ;  /* 0x006e480001167983 */ /* 0x000ee80000100a00 */
[----:B------:R-:W-:Y:S04]  /*4e830*/  LDGSTS.E [R0+0x7dc80], desc[UR34][R16.64], !P5 ;  /* 0x7dc8000010007fae */ /* 0x000fe8000e9a1022 */
[----:B------:R-:W-:Y:S04]  /*4e840*/  LDGSTS.E [R0+0x7dd00], desc[UR34][R24.64], !P5 ;  /* 0x7dd0000018007fae */ /* 0x000fe8000e9a1022 */
[----:B------:R-:W-:Y:S04]  /*4e850*/  LDGSTS.E [R0+0x7dd80], desc[UR34][R134.64], !P5 ;  /* 0x7dd8000086007fae */ /* 0x000fe8000e9a1022 */
[----:B------:R-:W3:Y:S04]  /*4e860*/  LDL.64 R16, [R1+0x6e40] ;  /* 0x006e400001107983 */ /* 0x000ee80000100a00 */
[----:B------:R-:W3:Y:S04]  /*4e870*/  LDL.LU.64 R24, [R1+0x7808] ;  /* 0x0078080001187983 */ /* 0x000ee80000300a00 */
[----:B------:R-:W3:Y:S04]  /*4e880*/  LDL.LU.64 R134, [R1+0x7800] ;  /* 0x0078000001867983 */ /* 0x000ee80000300a00 */
[----:B------:R-:W-:Y:S04]  /*4e890*/  LDGSTS.E [R0+0x7de00], desc[UR34][R18.64], !P5 ;  /* 0x7de0000012007fae */ /* 0x000fe8000e9a1022 */
[----:B------:R-:W-:Y:S04]  /*4e8a0*/  LDGSTS.E [R0+0x7de80], desc[UR34][R132.64], !P5 ;  /* 0x7de8000084007fae */ /* 0x000fe8000e9a1022 */
[----:B------:R-:W-:Y:S04]  /*4e8b0*/  LDGSTS.E [R0+0x7df00], desc[UR34][R122.64], !P5 ;  /* 0x7df000007a007fae */ /* 0x000fe8000e9a1022 */
[----:B------:R-:W3:Y:S04]  /*4e8c0*/  LDL.LU.64 R18, [R1+0x77f8] ;  /* 0x0077f80001127983 */ /* 0x000ee80000300a00 */
[----:B------:R-:W3:Y:S04]  /*4e8d0*/  LDL.LU.64 R132, [R1+0x77f0] ;  /* 0x0077f00001847983 */ /* 0x000ee80000300a00 */
[----:B------:R-:W-:Y:S04]  /*4e8e0*/  LDGSTS.E [R0+0x7df80], desc[UR34][R14.64], !P5 ;  /* 0x7df800000e007fae */ /* 0x000fe8000e9a1022 */
[----:B------:R-:W3:Y:S04]  /*4e8f0*/  LDL.64 R122, [R1+0x6e38] ;  /* 0x006e3800017a7983 */ /* 0x000ee80000100a00 */
[----:B------:R-:W-:Y:S04]  /*4e900*/  LDGSTS.E [R0+0x7f800], desc[UR34][R224.64], !P3 ;  /* 0x7f800000e0007fae */ /* 0x000fe8000d9a1022 */
[----:B------:R-:W3:Y:S04]  /*4e910*/  LDL.64 R14, [R1+0x6e30] ;  /* 0x006e3000010e7983 */ /* 0x000ee80000100a00 */
[----:B------:R-:W-:Y:S04]  /*4e920*/  LDGSTS.E [R0+0x7f880], desc[UR34][R240.64], !P3 ;  /* 0x7f880000f0007fae */ /* 0x000fe8000d9a1022 */
[----:B------:R-:W3:Y:S04]  /*4e930*/  LDL.64 R224, [R1+0x6ea8] ;  /* 0x006ea80001e07983 */ /* 0x000ee80000100a00 */
[----:B------:R-:W3:Y:S04]  /*4e940*/  LDL.64 R240, [R1+0x1e8] ;  /* 0x0001e80001f07983 */ /* 0x000ee80000100a00 */
[----:B--2---:R-:W-:Y:S04]  /*4e950*/  LDGSTS.E [R0+0x7f900], desc[UR34][R250.64], !P3 ;  /* 0x7f900000fa007fae */ /* 0x004fe8000d9a1022 */
[----:B------:R-:W-:Y:S04]  /*4e960*/  LDGSTS.E [R0+0x7f980], desc[UR34][R130.64], !P3 ;  /* 0x7f98000082007fae */ /* 0x000fe8000d9a1022 */
[----:B------:R-:W-:Y:S04]  /*4e970*/  LDGSTS.E [R0+0x7fa00], desc[UR34][R128.64], !P3 ;  /* 0x7fa0000080007fae */ /* 0x000fe8000d9a1022 */
[----:B------:R-:W-:Y:S04]  /*4e980*/  LDGSTS.E [R0+0x7fa80], desc[UR34][R126.64], !P3 ;  /* 0x7fa800007e007fae */ /* 0x000fe8000d9a1022 */
[----:B------:R-:W2:Y:S04]  /*4e990*/  LDL.LU.64 R250, [R1+0x77e8] ;  /* 0x0077e80001fa7983 */ /* 0x000ea80000300a00 */
        /* <DEDUP_REMOVED lines=8> */
[----:B----4-:R-:W-:Y:S04]  /*4ea20*/  LDGSTS.E [R0+0x7fd00], desc[UR34][R226.64], !P3 ;  /* 0x7fd00000e2007fae */ /* 0x010fe8000d9a1022 */
[----:B-----5:R-:W-:Y:S04]  /*4ea30*/  LDGSTS.E [R0+0x7fd80], desc[UR34][R242.64], !P3 ;  /* 0x7fd80000f2007fae */ /* 0x020fe8000d9a1022 */
[----:B------:R-:W-:Y:S04]  /*4ea40*/  LDGSTS.E [R0+0x7fe00], desc[UR34][R120.64], !P3 ;  /* 0x7fe0000078007fae */ /* 0x000fe8000d9a1022 */
[----:B------:R-:W4:Y:S04]  /*4ea50*/  LDL.64 R226, [R1+0x6f20] ;  /* 0x006f200001e27983 */ /* 0x000f280000100a00 */
[----:B------:R-:W5:Y:S04]  /*4ea60*/  LDL.64 R242, [R1+0x3b8] ;  /* 0x0003b80001f27983 */ /* 0x000f680000100a00 */
[----:B------:R-:W-:Y:S04]  /*4ea70*/  LDGSTS.E [R0+0x7fe80], desc[UR34][R90.64], !P3 ;  /* 0x7fe800005a007fae */ /* 0x000fe8000d9a1022 */
[----:B------:R-:W-:Y:S01]  /*4ea80*/  LDGSTS.E [R0+0x7ff00], desc[UR34][R28.64], !P3 ;  /* 0x7ff000001c007fae */ /* 0x000fe2000d9a1022 */
[----:B------:R-:W-:-:S03]  /*4ea90*/  VIADD R11, R7, 0x100000 ;  /* 0x00100000070b7836 */ /* 0x000fc60000000000 */
[----:B------:R-:W2:Y:S04]  /*4eaa0*/  LDL.64 R42, [R1+0x420] ;  /* 0x00042000012a7983 */ /* 0x000ea80000100a00 */
[----:B------:R-:W2:Y:S04]  /*4eab0*/  LDL.64 R106, [R1+0x6fb8] ;  /* 0x006fb800016a7983 */ /* 0x000ea80000100a00 */
[----:B------:R-:W2:Y:S04]  /*4eac0*/  LDL.64 R28, [R1+0x6fa0] ;  /* 0x006fa000011c7983 */ /* 0x000ea80000100a00 */
[----:B------:R-:W2:Y:S04]  /*4ead0*/  LDL.64 R88, [R1+0x7048] ;  /* 0x0070480001587983 */ /* 0x000ea80000100a00 */
[----:B------:R-:W2:Y:S04]  /*4eae0*/  LDL.64 R120, [R1+0x7068] ;  /* 0x0070680001787983 */ /* 0x000ea80000100a00 */
[----:B------:R-:W2:Y:S04]  /*4eaf0*/  LDL.64 R90, [R1+0x6f18] ;  /* 0x006f1800015a7983 */ /* 0x000ea80000100a00 */
[----:B---3--:R1:W-:Y:S04]  /*4eb00*/  LDGSTS.E [R0+0x7ff80], desc[UR34][R12.64], !P3 ;  /* 0x7ff800000c007fae */ /* 0x0083e8000d9a1022 */
[----:B------:R-:W0:Y:S04]  /*4eb10*/  LDGDEPBAR ;  /* 0x00000000000079af */ /* 0x000e280000000000 */
[----:B------:R3:W-:Y:S04]  /*4eb20*/  LDGSTS.E [R10+-0x78000], desc[UR34][R22.64], P2 ;  /* 0x88000000160a7fae */ /* 0x0007e800091a1022 */
[----:B------:R-:W2:Y:S04]  /*4eb30*/  LDL.64 R22, [R1+0x6e70] ;  /* 0x006e700001167983 */ /* 0x000ea80000100a00 */
[----:B------:R1:W-:Y:S04]  /*4eb40*/  LDGSTS.E [R9+-0x77f80], desc[UR34][R16.64], P1 ;  /* 0x8808000010097fae */ /* 0x0003e800089a1022 */
[----:B------:R-:W2:Y:S01]  /*4eb50*/  LDL.64 R16, [R1+0x6fb0] ;  /* 0x006fb00001107983 */ /* 0x000ea20000100a00 */
[----:B-1----:R-:W-:-:S02]  /*4eb60*/  VIADD R13, R7, 0x100000 ;  /* 0x00100000070d7836 */ /* 0x002fc40000000000 */
[C---:B------:R-:W-:Y:S01]  /*4eb70*/  VIADD R12, R7.reuse, 0x100000 ;  /* 0x00100000070c7836 */ /* 0x040fe20000000000 */
[C---:B---3--:R-:W-:Y:S01]  /*4eb80*/  IADD3 R10, PT, PT, R7.reuse, 0x100000, RZ ;  /* 0x00100000070a7810 */ /* 0x048fe20007ffe0ff */
[C---:B------:R-:W-:Y:S01]  /*4eb90*/  VIADD R9, R7.reuse, 0x100000 ;  /* 0x0010000007097836 */ /* 0x040fe20000000000 */
[----:B------:R-:W-:Y:S04]  /*4eba0*/  LDGSTS.E [R13+-0x77f00], desc[UR34][R122.64], P0 ;  /* 0x881000007a0d7fae */ /* 0x000fe800081a1022 */
[----:B------:R-:W-:Y:S01]  /*4ebb0*/  LDGSTS.E [R12+-0x77e80], desc[UR34][R14.64], P6 ;  /* 0x881800000e0c7fae */ /* 0x000fe2000b1a1022 */
[----:B------:R-:W-:-:S03]  /*4ebc0*/  VIADD R7, R7, 0x100000 ;  /* 0x0010000007077836 */ /* 0x000fc60000000000 */
[----:B------:R-:W3:Y:S04]  /*4ebd0*/  LDL.64 R122, [R1+0x6ef8] ;  /* 0x006ef800017a7983 */ /* 0x000ee80000100a00 */
[----:B------:R-:W-:Y:S04]  /*4ebe0*/  LDGSTS.E [R11+-0x77000], desc[UR34][R224.64], P2 ;  /* 0x89000000e00b7fae */ /* 0x000fe800091a1022 */
[----:B------:R-:W3:Y:S04]  /*4ebf0*/  LDL.64 R14, [R1+0x128] ;  /* 0x00012800010e7983 */ /* 0x000ee80000100a00 */
[----:B------:R-:W-:Y:S04]  /*4ec00*/  LDGSTS.E [R10+-0x76f80], desc[UR34][R240.64], P1 ;  /* 0x89080000f00a7fae */ /* 0x000fe800089a1022 */
[----:B------:R-:W3:Y:S04]  /*4ec10*/  LDL.64 R224, [R1+0x6fc8] ;  /* 0x006fc80001e07983 */ /* 0x000ee80000100a00 */
[----:B------:R-:W-:Y:S04]  /*4ec20*/  LDGSTS.E [R9+-0x76f00], desc[UR34][R248.64], P0 ;  /* 0x89100000f8097fae */ /* 0x000fe800081a1022 */
[----:B------:R-:W3:Y:S04]  /*4ec30*/  LDL.64 R240, [R1+0xe8] ;  /* 0x0000e80001f07983 */ /* 0x000ee80000100a00 */
[----:B------:R-:W-:Y:S04]  /*4ec40*/  LDGSTS.E [R13+-0x76e80], desc[UR34][R38.64], P6 ;  /* 0x89180000260d7fae */ /* 0x000fe8000b1a1022 */
[----:B----4-:R-:W-:Y:S04]  /*4ec50*/  LDGSTS.E [R12+-0x76000], desc[UR34][R226.64], P2 ;  /* 0x8a000000e20c7fae */ /* 0x010fe800091a1022 */
[----:B-----5:R-:W-:Y:S04]  /*4ec60*/  LDGSTS.E [R11+-0x75f80], desc[UR34][R242.64], P1 ;  /* 0x8a080000f20b7fae */ /* 0x020fe800089a1022 */
[----:B------:R-:W-:Y:S04]  /*4ec70*/  LDGSTS.E [R10+-0x75f00], desc[UR34][R116.64], P0 ;  /* 0x8a100000740a7fae */ /* 0x000fe800081a1022 */
[----:B------:R-:W4:Y:S04]  /*4ec80*/  LDL.64 R226, [R1+0x6fd8] ;  /* 0x006fd80001e27983 */ /* 0x000f280000100a00 */
[----:B------:R-:W5:Y:S04]  /*4ec90*/  LDL.64 R242, [R1+0x6e90] ;  /* 0x006e900001f27983 */ /* 0x000f680000100a00 */
[----:B------:R-:W-:Y:S04]  /*4eca0*/  LDGSTS.E [R9+-0x75e80], desc[UR34][R238.64], P6 ;  /* 0x8a180000ee097fae */ /* 0x000fe8000b1a1022 */
[----:B--2---:R-:W-:Y:S04]  /*4ecb0*/  LDGSTS.E [R13+-0x75000], desc[UR34][R28.64], P2 ;  /* 0x8b0000001c0d7fae */ /* 0x004fe800091a1022 */
[----:B------:R-:W2:Y:S04]  /*4ecc0*/  LDL.64 R28, [R1+0x6eb8] ;  /* 0x006eb800011c7983 */ /* 0x000ea80000100a00 */
[----:B------:R-:W-:Y:S04]  /*4ecd0*/  LDGSTS.E [R12+-0x74f80], desc[UR34][R22.64], P1 ;  /* 0x8b080000160c7fae */ /* 0x000fe800089a1022 */
[----:B------:R-:W-:Y:S04]  /*4ece0*/  LDGSTS.E [R11+-0x74f00], desc[UR34][R114.64], P0 ;  /* 0x8b100000720b7fae */ /* 0x000fe800081a1022 */
[----:B------:R-:W-:Y:S04]  /*4ecf0*/  LDGSTS.E [R10+-0x74e80], desc[UR34][R236.64], P6 ;  /* 0x8b180000ec0a7fae */ /* 0x000fe8000b1a1022 */
[----:B------:R-:W2:Y:S04]  /*4ed00*/  LDL.64 R22, [R1+0x6fe8] ;  /* 0x006fe80001167983 */ /* 0x000ea80000100a00 */
[----:B------:R-:W-:Y:S04]  /*4ed10*/  LDGSTS.E [R9+-0x74000], desc[UR34][R16.64], P2 ;  /* 0x8c00000010097fae */ /* 0x000fe800091a1022 */
[----:B------:R-:W2:Y:S04]  /*4ed20*/  LDL.64 R16, [R1+0x6ea0] ;  /* 0x006ea00001107983 */ /* 0x000ea80000100a00 */
[----:B---3--:R-:W-:Y:S04]  /*4ed30*/  LDGSTS.E [R13+-0x73f80], desc[UR34][R14.64], P1 ;  /* 0x8c0800000e0d7fae */ /* 0x008fe800089a1022 */
[----:B------:R-:W-:Y:S04]  /*4ed40*/  LDGSTS.E [R12+-0x73f00], desc[UR34][R110.64], P0 ;  /* 0x8c1000006e0c7fae */ /* 0x000fe800081a1022 */
[----:B------:R-:W-:Y:S04]  /*4ed50*/  LDGSTS.E [R11+-0x73e80], desc[UR34][R234.64], P6 ;  /* 0x8c180000ea0b7fae */ /* 0x000fe8000b1a1022 */
        /* <DEDUP_REMOVED lines=13> */
[----:B------:R-:W5:Y:S04]  /*4ee30*/  LDL.64 R12, [R1+0x6f28] ;  /* 0x006f2800010c7983 */ /* 0x000f680000100a00 */
[----:B--2---:R-:W-:Y:S04]  /*4ee40*/  LDGSTS.E [R11+-0x71000], desc[UR34][R22.64], P2 ;  /* 0x8f000000160b7fae */ /* 0x004fe800091a1022 */
[----:B------:R-:W2:Y:S04]  /*4ee50*/  LDL.64 R22, [R1+0x7030] ;  /* 0x0070300001167983 */ /* 0x000ea80000100a00 */
[----:B------:R-:W-:Y:S04]  /*4ee60*/  LDGSTS.E [R10+-0x70f80], desc[UR34][R16.64], P1 ;  /* 0x8f080000100a7fae */ /* 0x000fe800089a1022 */
[----:B------:R1:W-:Y:S04]  /*4ee70*/  LDGSTS.E [R9+-0x70f00], desc[UR34][R102.64], P0 ;  /* 0x8f10000066097fae */ /* 0x0003e800081a1022 */
[----:B------:R1:W-:Y:S04]  /*4ee80*/  LDGSTS.E [R7+-0x70e80], desc[UR34][R228.64], P6 ;  /* 0x8f180000e4077fae */ /* 0x0003e8000b1a1022 */
[----:B------:R-:W2:Y:S04]  /*4ee90*/  LDL.64 R16, [R1+0x120] ;  /* 0x0001200001107983 */ /* 0x000ea80000100a00 */
[----:B---3--:R-:W-:Y:S04]  /*4eea0*/  LDGSTS.E [R3+-0x77e00], desc[UR34][R14.64], P2 ;  /* 0x882000000e037fae */ /* 0x008fe800091a1022 */
[----:B------:R-:W-:Y:S04]  /*4eeb0*/  LDGSTS.E [R3+-0x77d80], desc[UR34][R224.64], P1 ;  /* 0x88280000e0037fae */ /* 0x000fe800089a1022 */
[----:B------:R-:W3:Y:S04]  /*4eec0*/  LDL.64 R14, [R1+0x7058] ;  /* 0x00705800010e7983 */ /* 0x000ee80000100a00 */
[----:B------:R-:W-:Y:S04]  /*4eed0*/  LDGSTS.E [R3+-0x77d00], desc[UR34][R118.64], P0 ;  /* 0x8830000076037fae */ /* 0x000fe800081a1022 */
[----:B------:R-:W3:Y:S04]  /*4eee0*/  LDL.64 R224, [R1+0x6f08] ;  /* 0x006f080001e07983 */ /* 0x000ee80000100a00 */
[----:B------:R-:W-:Y:S04]  /*4eef0*/  LDGSTS.E [R3+-0x77c80], desc[UR34][R36.64], P6 ;  /* 0x8838000024037fae */ /* 0x000fe8000b1a1022 */
[----:B------:R-:W-:Y:S04]  /*4ef00*/  LDGSTS.E [R3+-0x76e00], desc[UR34][R28.64], P2 ;  /* 0x892000001c037fae */ /* 0x000fe800091a1022 */
[----:B------:R-:W-:Y:S04]  /*4ef10*/  LDGSTS.E [R3+-0x76d80], desc[UR34][R240.64], P1 ;  /* 0x89280000f0037fae */ /* 0x000fe800089a1022 */
[----:B------:R-:W-:Y:S04]  /*4ef20*/  LDGSTS.E [R3+-0x76d00], desc[UR34][R246.64], P0 ;  /* 0x89300000f6037fae */ /* 0x000fe800081a1022 */
[----:B------:R-:W3:Y:S04]  /*4ef30*/  LDL.64 R28, [R1+0x70] ;  /* 0x00007000011c7983 */ /* 0x000ee80000100a00 */
[----:B------:R-:W3:Y:S04]  /*4ef40*/  LDL.64 R240, [R1+0x6e58] ;  /* 0x006e580001f07983 */ /* 0x000ee80000100a00 */
[----:B------:R-:W-:Y:S04]  /*4ef50*/  LDGSTS.E [R3+-0x76c80], desc[UR34][R40.64], P6 ;  /* 0x8938000028037fae */ /* 0x000fe8000b1a1022 */
[----:B----4-:R-:W-:Y:S04]  /*4ef60*/  LDGSTS.E [R3+-0x75e00], desc[UR34][R226.64], P2 ;  /* 0x8a200000e2037fae */ /* 0x010fe800091a1022 */
[----:B------:R-:W-:Y:S04]  /*4ef70*/  LDGSTS.E [R3+-0x75d80], desc[UR34][R42.64], P1 ;  /* 0x8a2800002a037fae */ /* 0x000fe800089a1022 */
[----:B------:R-:W-:Y:S04]  /*4ef80*/  LDGSTS.E [R3+-0x75d00], desc[UR34][R100.64], P0 ;  /* 0x8a30000064037fae */ /* 0x000fe800081a1022 */
[----:B------:R-:W-:Y:S04]  /*4ef90*/  LDGSTS.E [R3+-0x75c80], desc[UR34][R222.64], P6 ;  /* 0x8a380000de037fae */ /* 0x000fe8000b1a1022 */
[----:B------:R-:W-:Y:S04]  /*4efa0*/  LDGSTS.E [R3+-0x74e00], desc[UR34][R106.64], P2 ;  /* 0x8b2000006a037fae */ /* 0x000fe800091a1022 */
[----:B------:R-:W4:Y:S04]  /*4efb0*/  LDL.64 R226, [R1+0x2d8] ;  /* 0x0002d80001e27983 */ /* 0x000f280000100a00 */
[----:B-----5:R-:W-:Y:S04]  /*4efc0*/  LDGSTS.E [R3+-0x74d80], desc[UR34][R242.64], P1 ;  /* 0x8b280000f2037fae */ /* 0x020fe800089a1022 */
[----:B------:R-:W-:Y:S04]  /*4efd0*/  LDGSTS.E [R3+-0x74d00], desc[UR34][R98.64], P0 ;  /* 0x8b30000062037fae */ /* 0x000fe800081a1022 */
[----:B------:R-:W-:Y:S04]  /*4efe0*/  LDGSTS.E [R3+-0x74c80], desc[UR34][R220.64], P6 ;  /* 0x8b380000dc037fae */ /* 0x000fe8000b1a1022 */
[----:B------:R-:W5:Y:S01]  /*4eff0*/  LDL.64 R242, [R1+0x20] ;  /* 0x0000200001f27983 */ /* 0x000f620000100a00 */
[C---:B-1----:R-:W-:Y:S01]  /*4f000*/  VIADD R9, R8.reuse, 0x100000 ;  /* 0x0010000008097836 */ /* 0x042fe20000000000 */
[C---:B------:R-:W-:Y:S01]  /*4f010*/  IADD3 R7, PT, PT, R8.reuse, 0x100000, RZ ;  /* 0x0010000008077810 */ /* 0x040fe20007ffe0ff */
[C---:B------:R-:W-:Y:S01]  /*4f020*/  VIADD R11, R8.reuse, 0x100000 ;  /* 0x00100000080b7836 */ /* 0x040fe20000000000 */
[----:B------:R-:W5:Y:S01]  /*4f030*/  LDL.64 R42, [R1+0x6f40] ;  /* 0x006f4000012a7983 */ /* 0x000f620000100a00 */
[----:B------:R-:W-:-:S03]  /*4f040*/  VIADD R10, R8, 0x100000 ;  /* 0x00100000080a7836 */ /* 0x000fc60000000000 */
[----:B------:R-:W5:Y:S04]  /*4f050*/  LDL.64 R106, [R1+0x430] ;  /* 0x00043000016a7983 */ /* 0x000f680000100a00 */
[----:B--2---:R-:W-:Y:S04]  /*4f060*/  LDGSTS.E [R3+-0x73e00], desc[UR34][R22.64], P2 ;  /* 0x8c20000016037fae */ /* 0x004fe800091a1022 */
[----:B------:R-:W2:Y:S04]  /*4f070*/  LDL.64 R22, [R1+0x6ec8] ;  /* 0x006ec80001167983 */ /* 0x000ea80000100a00 */
[----:B------:R-:W-:Y:S04]  /*4f080*/  LDGSTS.E [R3+-0x73d80], desc[UR34][R16.64], P1 ;  /* 0x8c28000010037fae */ /* 0x000fe800089a1022 */
[----:B------:R-:W-:Y:S04]  /*4f090*/  LDGSTS.E [R3+-0x73d00], desc[UR34][R96.64], P0 ;  /* 0x8c30000060037fae */ /* 0x000fe800081a1022 */
[----:B------:R-:W-:Y:S04]  /*4f0a0*/  LDGSTS.E [R3+-0x73c80], desc[UR34][R218.64], P6 ;  /* 0x8c380000da037fae */ /* 0x000fe8000b1a1022 */
[----:B------:R-:W2:Y:S04]  /*4f0b0*/  LDL.64 R16, [R1+0x318] ;  /* 0x0003180001107983 */ /* 0x000ea80000100a00 */
[----:B------:R-:W-:Y:S04]  /*4f0c0*/  LDGSTS.E [R3+-0x72e00], desc[UR34][R88.64], P2 ;  /* 0x8d20000058037fae */ /* 0x000fe800091a1022 */
[----:B------:R-:W-:Y:S04]  /*4f0d0*/  LDGSTS.E [R3+-0x72d80], desc[UR34][R122.64], P1 ;  /* 0x8d2800007a037fae */ /* 0x000fe800089a1022 */
[----:B------:R-:W-:Y:S04]  /*4f0e0*/  LDGSTS.E [R3+-0x72d00], desc[UR34][R94.64], P0 ;  /* 0x8d3000005e037fae */ /* 0x000fe800081a1022 */
[----:B------:R-:W-:Y:S04]  /*4f0f0*/  LDGSTS.E [R3+-0x72c80], desc[UR34][R216.64], P6 ;  /* 0x8d380000d8037fae */ /* 0x000fe8000b1a1022 */
[----:B------:R-:W2:Y:S04]  /*4f100*/  LDL.64 R122, [R1+0x6f38] ;  /* 0x006f3800017a7983 */ /* 0x000ea80000100a00 */
        /* <DEDUP_REMOVED lines=9> */
[----:B------:R-:W-:Y:S04]  /*4f1a0*/  LDGSTS.E [R3+-0x70d00], desc[UR34][R28.64], P0 ;  /* 0x8f3000001c037fae */ /* 0x000fe800081a1022 */
[----:B------:R1:W-:Y:S04]  /*4f1b0*/  LDGSTS.E [R3+-0x70c80], desc[UR34][R212.64], P6 ;  /* 0x8f380000d4037fae */ /* 0x0003e8000b1a1022 */
[----:B------:R-:W-:Y:S04]  /*4f1c0*/  LDGSTS.E [R9+-0x77c00], desc[UR34][R240.64], P2 ;  /* 0x88400000f0097fae */ /* 0x000fe800091a1022 */
[----:B------:R-:W3:Y:S04]  /*4f1d0*/  LDL.64 R28, [R1+0x7000] ;  /* 0x00700000011c7983 */ /* 0x000ee80000100a00 */
[----:B------:R-:W3:Y:S04]  /*4f1e0*/  LDL.64 R120, [R1+0x70f0] ;  /* 0x0070f00001787983 */ /* 0x000ee80000100a00 */
[----:B------:R-:W3:Y:S04]  /*4f1f0*/  LDL.64 R240, [R1+0x6ec0] ;  /* 0x006ec00001f07983 */ /* 0x000ee80000100a00 */
[----:B------:R-:W3:Y:S04]  /*4f200*/  LDL.64 R90, [R1+0x6fd0] ;  /* 0x006fd000015a7983 */ /* 0x000ee80000100a00 */
[----:B----4-:R-:W-:Y:S04]  /*4f210*/  LDGSTS.E [R7+-0x77b80], desc[UR34][R226.64], P1 ;  /* 0x88480000e2077fae */ /* 0x010fe800089a1022 */
[----:B------:R-:W4:Y:S04]  /*4f220*/  LDL.64 R226, [R1+0x70a0] ;  /* 0x0070a00001e27983 */ /* 0x000f280000100a00 */
[----:B-----5:R-:W-:Y:S04]  /*4f230*/  LDGSTS.E [R11+-0x77b00], desc[UR34][R242.64], P0 ;  /* 0x88500000f20b7fae */ /* 0x020fe800081a1022 */
[----:B------:R-:W-:Y:S04]  /*4f240*/  LDGSTS.E [R10+-0x77a80], desc[UR34][R210.64], P6 ;  /* 0x88580000d20a7fae */ /* 0x000fe8000b1a1022 */
[----:B------:R-:W5:Y:S04]  /*4f250*/  LDL.64 R242, [R1+0x118] ;  /* 0x0001180001f27983 */ /* 0x000f680000100a00 */
[----:B--2---:R-:W-:Y:S04]  /*4f260*/  LDGSTS.E [R9+-0x76c00], desc[UR34][R22.64], P2 ;  /* 0x8940000016097fae */ /* 0x004fe800091a1022 */
[----:B------:R-:W2:Y:S04]  /*4f270*/  LDL.64 R22, [R1+0x70b0] ;  /* 0x0070b00001167983 */ /* 0x000ea80000100a00 */
[----:B------:R-:W-:Y:S04]  /*4f280*/  LDGSTS.E [R7+-0x76b80], desc[UR34][R16.64], P1 ;  /* 0x8948000010077fae */ /* 0x000fe800089a1022 */
[----:B------:R-:W2:Y:S01]  /*4f290*/  LDL.64 R16, [R1+0x6f58] ;  /* 0x006f580001107983 */ /* 0x000ea20000100a00 */
[----:B-1----:R-:W-:-:S05]  /*4f2a0*/  VIADD R3, R8, 0x100000 ;  /* 0x0010000008037836 */ /* 0x002fca0000000000 */
[----:B------:R-:W-:Y:S04]  /*4f2b0*/  LDGSTS.E [R3+-0x76b00], desc[UR34][R244.64], P0 ;  /* 0x89500000f4037fae */ /* 0x000fe800081a1022 */
[----:B------:R-:W-:Y:S04]  /*4f2c0*/  LDGSTS.E [R11+-0x76a80], desc[UR34][R208.64], P6 ;  /* 0x89580000d00b7fae */ /* 0x000fe8000b1a1022 */
[----:B------:R-:W-:Y:S04]  /*4f2d0*/  LDGSTS.E [R10+-0x75c00], desc[UR34][R122.64], P2 ;  /* 0x8a4000007a0a7fae */ /* 0x000fe800091a1022 */
        /* <DEDUP_REMOVED lines=12> */
[----:B----4-:R-:W-:Y:S04]  /*4f3a0*/  LDGSTS.E [R3+-0x73c00], desc[UR34][R226.64], P2 ;  /* 0x8c400000e2037fae */ /* 0x010fe800091a1022 */
[----:B------:R-:W4:Y:S04]  /*4f3b0*/  LDL.64 R226, [R1+0x6e68] ;  /* 0x006e680001e27983 */ /* 0x000f280000100a00 */
[----:B-----5:R-:W-:Y:S04]  /*4f3c0*/  LDGSTS.E [R11+-0x73b80], desc[UR34][R242.64], P1 ;  /* 0x8c480000f20b7fae */ /* 0x020fe800089a1022 */
[----:B------:R-:W-:Y:S04]  /*4f3d0*/  LDGSTS.E [R10+-0x73b00], desc[UR34][R84.64], P0 ;  /* 0x8c500000540a7fae */ /* 0x000fe800081a1022 */
[----:B------:R-:W-:Y:S04]  /*4f3e0*/  LDGSTS.E [R9+-0x73a80], desc[UR34][R202.64], P6 ;  /* 0x8c580000ca097fae */ /* 0x000fe8000b1a1022 */
[----:B------:R-:W5:Y:S04]  /*4f3f0*/  LDL.64 R242, [R1+0x2e0] ;  /* 0x0002e00001f27983 */ /* 0x000f680000100a00 */
[----:B--2---:R-:W-:Y:S04]  /*4f400*/  LDGSTS.E [R7+-0x72c00], desc[UR34][R22.64], P2 ;  /* 0x8d40000016077fae */ /* 0x004fe800091a1022 */
[----:B------:R-:W2:Y:S04]  /*4f410*/  LDL.64 R22, [R1+0x6ed8] ;  /* 0x006ed80001167983 */ /* 0x000ea80000100a00 */
[----:B------:R-:W-:Y:S04]  /*4f420*/  LDGSTS.E [R3+-0x72b80], desc[UR34][R16.64], P1 ;  /* 0x8d48000010037fae */ /* 0x000fe800089a1022 */
[----:B------:R-:W-:Y:S04]  /*4f430*/  LDGSTS.E [R11+-0x72b00], desc[UR34][R82.64], P0 ;  /* 0x8d500000520b7fae */ /* 0x000fe800081a1022 */
[----:B------:R-:W-:Y:S04]  /*4f440*/  LDGSTS.E [R10+-0x72a80], desc[UR34][R200.64], P6 ;  /* 0x8d580000c80a7fae */ /* 0x000fe8000b1a1022 */
[----:B------:R-:W2:Y:S01]  /*4f450*/  LDL.64 R16, [R1+0x390] ;  /* 0x0003900001107983 */ /* 0x000ea20000100a00 */
[----:B------:R-:W-:-:S03]  /*4f460*/  IADD3 R8, PT, PT, R8, 0x100000, RZ ;  /* 0x0010000008087810 */ /* 0x000fc60007ffe0ff */
[----:B---3--:R-:W-:Y:S04]  /*4f470*/  LDGSTS.E [R9+-0x71c00], desc[UR34][R14.64], P2 ;  /* 0x8e4000000e097fae */ /* 0x008fe800091a1022 */
[----:B------:R-:W-:Y:S04]  /*4f480*/  LDGSTS.E [R7+-0x71b80], desc[UR34][R224.64], P1 ;  /* 0x8e480000e0077fae */ /* 0x000fe800089a1022 */
[----:B------:R-:W3:Y:S04]  /*4f490*/  LDL.64 R14, [R1+0x7010] ;  /* 0x00701000010e7983 */ /* 0x000ee80000100a00 */
[----:B------:R-:W-:Y:S04]  /*4f4a0*/  LDGSTS.E [R3+-0x71b00], desc[UR34][R80.64], P0 ;  /* 0x8e50000050037fae */ /* 0x000fe800081a1022 */
[----:B------:R-:W3:Y:S04]  /*4f4b0*/  LDL.64 R224, [R1+0x6ed0] ;  /* 0x006ed00001e07983 */ /* 0x000ee80000100a00 */
[----:B------:R-:W-:Y:S04]  /*4f4c0*/  LDGSTS.E [R10+-0x71a80], desc[UR34][R198.64], P6 ;  /* 0x8e580000c60a7fae */ /* 0x000fe8000b1a1022 */
[----:B------:R-:W-:Y:S04]  /*4f4d0*/  LDGSTS.E [R9+-0x70c00], desc[UR34][R122.64], P2 ;  /* 0x8f4000007a097fae */ /* 0x000fe800091a1022 */
[----:B------:R1:W-:Y:S04]  /*4f4e0*/  LDGSTS.E [R7+-0x70b80], desc[UR34][R240.64], P1 ;  /* 0x8f480000f0077fae */ /* 0x0003e800089a1022 */
[----:B------:R1:W-:Y:S04]  /*4f4f0*/  LDGSTS.E [R3+-0x70b00], desc[UR34][R78.64], P0 ;  /* 0x8f5000004e037fae */ /* 0x0003e800081a1022 */
[----:B------:R1:W-:Y:S04]  /*4f500*/  LDGSTS.E [R8+-0x70a80], desc[UR34][R196.64], P6 ;  /* 0x8f580000c4087fae */ /* 0x0003e8000b1a1022 */
[----:B------:R-:W3:Y:S04]  /*4f510*/  LDL.64 R240, [R1+0x70d8] ;  /* 0x0070d80001f07983 */ /* 0x000ee80000100a00 */
        /* <DEDUP_REMOVED lines=18> */
[----:B------:R-:W-:Y:S01]  /*4f640*/  LDGSTS.E [R4+-0x75880], desc[UR34][R190.64], P6 ;  /* 0x8a780000be047fae */ /* 0x000fe2000b1a1022 */
[----:B-1----:R-:W-:-:S02]  /*4f650*/  VIADD R7, R2, 0x100000 ;  /* 0x0010000002077836 */ /* 0x002fc40000000000 */
[C---:B------:R-:W-:Y:S02]  /*4f660*/  VIADD R3, R2.reuse, 0x100000 ;  /* 0x0010000002037836 */ /* 0x040fe40000000000 */
[C---:B------:R-:W-:Y:S01]  /*4f670*/  VIADD R9, R2.reuse, 0x100000 ;  /* 0x0010000002097836 */ /* 0x040fe20000000000 */
[C---:B------:R-:W-:Y:S01]  /*4f680*/  IADD3 R8, PT, PT, R2.reuse, 0x100000, RZ ;  /* 0x0010000002087810 */ /* 0x040fe20007ffe0ff */
[----:B------:R-:W2:Y:S04]  /*4f690*/  LDL.64 R106, [R1+0x7050] ;  /* 0x00705000016a7983 */ /* 0x000ea80000100a00 */
[----:B------:R-:W2:Y:S04]  /*4f6a0*/  LDL.64 R42, [R1+0xe0] ;  /* 0x0000e000012a7983 */ /* 0x000ea80000100a00 */
[----:B---3--:R-:W-:Y:S04]  /*4f6b0*/  LDGSTS.E [R4+-0x74a00], desc[UR34][R14.64], P2 ;  /* 0x8b6000000e047fae */ /* 0x008fe800091a1022 */
[----:B------:R-:W-:Y:S04]  /*4f6c0*/  LDGSTS.E [R4+-0x74980], desc[UR34][R224.64], P1 ;  /* 0x8b680000e0047fae */ /* 0x000fe800089a1022 */
[----:B------:R-:W-:Y:S04]  /*4f6d0*/  LDGSTS.E [R4+-0x74900], desc[UR34][R72.64], P0 ;  /* 0x8b70000048047fae */ /* 0x000fe800081a1022 */
[----:B------:R-:W-:Y:S04]  /*4f6e0*/  LDGSTS.E [R4+-0x74880], desc[UR34][R188.64], P6 ;  /* 0x8b780000bc047fae */ /* 0x000fe8000b1a1022 */
[----:B------:R-:W3:Y:S04]  /*4f6f0*/  LDL.64 R14, [R1+0x10] ;  /* 0x00001000010e7983 */ /* 0x000ee80000100a00 */
[----:B------:R-:W3:Y:S04]  /*4f700*/  LDL.64 R224, [R1+0x6ee8] ;  /* 0x006ee80001e07983 */ /* 0x000ee80000100a00 */
[----:B------:R-:W-:Y:S04]  /*4f710*/  LDGSTS.E [R4+-0x73a00], desc[UR34][R240.64], P2 ;  /* 0x8c600000f0047fae */ /* 0x000fe800091a1022 */
[----:B------:R-:W-:Y:S04]  /*4f720*/  LDGSTS.E [R4+-0x73980], desc[UR34][R88.64], P1 ;  /* 0x8c68000058047fae */ /* 0x000fe800089a1022 */
[----:B------:R-:W-:Y:S04]  /*4f730*/  LDGSTS.E [R4+-0x73900], desc[UR34][R70.64], P0 ;  /* 0x8c70000046047fae */ /* 0x000fe800081a1022 */
[----:B------:R-:W-:Y:S04]  /*4f740*/  LDGSTS.E [R4+-0x73880], desc[UR34][R186.64], P6 ;  /* 0x8c780000ba047fae */ /* 0x000fe8000b1a1022 */
[----:B------:R-:W-:Y:S04]  /*4f750*/  LDGSTS.E [R4+-0x72a00], desc[UR34][R120.64], P2 ;  /* 0x8d60000078047fae */ /* 0x000fe800091a1022 */
[----:B------:R-:W-:Y:S04]  /*4f760*/  LDGSTS.E [R4+-0x72980], desc[UR34][R90.64], P1 ;  /* 0x8d6800005a047fae */ /* 0x000fe800089a1022 */
[----:B------:R-:W3:Y:S04]  /*4f770*/  LDL.64 R240, [R1+0x398] ;  /* 0x0003980001f07983 */ /* 0x000ee80000100a00 */
[----:B------:R-:W-:Y:S04]  /*4f780*/  LDGSTS.E [R4+-0x72900], desc[UR34][R68.64], P0 ;  /* 0x8d70000044047fae */ /* 0x000fe800081a1022 */
[----:B------:R-:W-:Y:S04]  /*4f790*/  LDGSTS.E [R4+-0x72880], desc[UR34][R184.64], P6 ;  /* 0x8d780000b8047fae */ /* 0x000fe8000b1a1022 */
        /* <DEDUP_REMOVED lines=9> */
[----:B------:R-:W-:Y:S04]  /*4f830*/  LDGSTS.E [R4+-0x70a00], desc[UR34][R122.64], P2 ;  /* 0x8f6000007a047fae */ /* 0x000fe800091a1022 */
[----:B------:R-:W-:Y:S04]  /*4f840*/  LDGSTS.E [R4+-0x70980], desc[UR34][R28.64], P1 ;  /* 0x8f6800001c047fae */ /* 0x000fe800089a1022 */
[----:B------:R-:W-:Y:S04]  /*4f850*/  LDGSTS.E [R4+-0x70900], desc[UR34][R64.64], P0 ;  /* 0x8f70000040047fae */ /* 0x000fe800081a1022 */
[----:B------:R1:W-:Y:S04]  /*4f860*/  LDGSTS.E [R4+-0x70880], desc[UR34][R180.64], P6 ;  /* 0x8f780000b4047fae */ /* 0x0003e8000b1a1022 */
[----:B------:R-:W5:Y:S04]  /*4f870*/  LDL.64 R28, [R1+0x7020] ;  /* 0x00702000011c7983 */ /* 0x000f680000100a00 */
[----:B------:R-:W5:Y:S04]  /*4f880*/  LDL.64 R122, [R1+0x6e20] ;  /* 0x006e2000017a7983 */ /* 0x000f680000100a00 */
[----:B--2---:R-:W-:Y:S04]  /*4f890*/  LDGSTS.E [R7+-0x77800], desc[UR34][R22.64], P2 ;  /* 0x8880000016077fae */ /* 0x004fe800091a1022 */
[----:B------:R-:W2:Y:S04]  /*4f8a0*/  LDL.64 R22, [R1+0x6ee0] ;  /* 0x006ee00001167983 */ /* 0x000ea80000100a00 */
[----:B------:R-:W-:Y:S04]  /*4f8b0*/  LDGSTS.E [R3+-0x77780], desc[UR34][R16.64], P1 ;  /* 0x8888000010037fae */ /* 0x000fe800089a1022 */
[----:B------:R-:W2:Y:S01]  /*4f8c0*/  LDL.64 R16, [R1+0x70e0] ;  /* 0x0070e00001107983 */ /* 0x000ea20000100a00 */
[----:B-1----:R-:W-:-:S03]  /*4f8d0*/  VIADD R4, R2, 0x100000 ;  /* 0x0010000002047836 */ /* 0x002fc60000000000 */
[----:B---3--:R-:W-:Y:S04]  /*4f8e0*/  LDGSTS.E [R9+-0x77700], desc[UR34][R14.64], P0 ;  /* 0x889000000e097fae */ /* 0x008fe800081a1022 */
[----:B------:R-:W-:Y:S04]  /*4f8f0*/  LDGSTS.E [R8+-0x77680], desc[UR34][R178.64], P6 ;  /* 0x88980000b2087fae */ /* 0x000fe8000b1a1022 */
[----:B------:R-:W-:Y:S04]  /*4f900*/  LDGSTS.E [R7+-0x76800], desc[UR34][R224.64], P2 ;  /* 0x89800000e0077fae */ /* 0x000fe800091a1022 */
[----:B------:R-:W3:Y:S04]  /*4f910*/  LDL.64 R14, [R1+0x6fa8] ;  /* 0x006fa800010e7983 */ /* 0x000ee80000100a00 */
[----:B------:R-:W3:Y:S04]  /*4f920*/  LDL.64 R224, [R1+0x7118] ;  /* 0x0071180001e07983 */ /* 0x000ee80000100a00 */
[----:B------:R-:W-:Y:S04]  /*4f930*/  LDGSTS.E [R4+-0x76780], desc[UR34][R240.64], P1 ;  /* 0x89880000f0047fae */ /* 0x000fe800089a1022 */
[----:B------:R-:W-:Y:S04]  /*4f940*/  LDGSTS.E [R3+-0x76700], desc[UR34][R62.64], P0 ;  /* 0x899000003e037fae */ /* 0x000fe800081a1022 */
[----:B------:R-:W-:Y:S04]  /*4f950*/  LDGSTS.E [R9+-0x76680], desc[UR34][R176.64], P6 ;  /* 0x89980000b0097fae */ /* 0x000fe8000b1a1022 */
        /* <DEDUP_REMOVED lines=8> */
[----:B------:R-:W5:Y:S04]  /*4f9e0*/  LDL.64 R28, [R1+0x6f68] ;  /* 0x006f6800011c7983 */ /* 0x000f680000100a00 */
[----:B--2---:R-:W-:Y:S04]  /*4f9f0*/  LDGSTS.E [R8+-0x74780], desc[UR34][R22.64], P1 ;  /* 0x8b88000016087fae */ /* 0x004fe800089a1022 */
        /* <DEDUP_REMOVED lines=20> */
[----:B------:R-:W5:Y:S01]  /*4fb40*/  LDL.64 R242, [R1+0x3a0] ;  /* 0x0003a00001f27983 */ /* 0x000f620000100a00 */
[----:B------:R-:W-:-:S03]  /*4fb50*/  VIADD R2, R2, 0x100000 ;  /* 0x0010000002027836 */ /* 0x000fc60000000000 */
        /* <DEDUP_REMOVED lines=10> */
[----:B------:R-:W3:Y:S04]  /*4fc00*/  LDL.64 R224, [R1+0x7088] ;  /* 0x0070880001e07983 */ /* 0x000ee80000100a00 */
        /* <DEDUP_REMOVED lines=8> */
[----:B------:R-:W-:Y:S04]  /*4fc90*/  LDGSTS.E [R5+-0x75600], desc[UR34][R28.64], P2 ;  /* 0x8aa000001c057fae */ /* 0x000fe800091a1022 */
[----:B------:R-:W-:Y:S04]  /*4fca0*/  LDGSTS.E [R5+-0x75580], desc[UR34][R122.64], P1 ;  /* 0x8aa800007a057fae */ /* 0x000fe800089a1022 */
[----:B------:R-:W-:Y:S04]  /*4fcb0*/  LDGSTS.E [R5+-0x75500], desc[UR34][R46.64], P0 ;  /* 0x8ab000002e057fae */ /* 0x000fe800081a1022 */
[----:B------:R-:W5:Y:S04]  /*4fcc0*/  LDL.64 R242, [R1+0x308] ;  /* 0x0003080001f27983 */ /* 0x000f680000100a00 */
[----:B------:R-:W-:Y:S04]  /*4fcd0*/  LDGSTS.E [R5+-0x75480], desc[UR34][R158.64], P6 ;  /* 0x8ab800009e057fae */ /* 0x000fe8000b1a1022 */
[----:B------:R-:W5:Y:S04]  /*4fce0*/  LDL.LU.64 R28, [R1+0x77c0] ;  /* 0x0077c000011c7983 */ /* 0x000f680000300a00 */
[----:B------:R-:W-:Y:S04]  /*4fcf0*/  LDGSTS.E [R5+-0x74600], desc[UR34][R90.64], P2 ;  /* 0x8ba000005a057fae */ /* 0x000fe800091a1022 */
[----:B------:R-:W5:Y:S04]  /*4fd00*/  LDL.LU.64 R122, [R1+0x77b8] ;  /* 0x0077b800017a7983 */ /* 0x000f680000300a00 */
[----:B------:R-:W-:Y:S04]  /*4fd10*/  LDGSTS.E [R5+-0x74580], desc[UR34][R12.64], P1 ;  /* 0x8ba800000c057fae */ /* 0x000fe800089a1022 */
[----:B------:R-:W5:Y:S04]  /*4fd20*/  LDL.LU.64 R90, [R1+0x77b0] ;  /* 0x0077b000015a7983 */ /* 0x000f680000300a00 */
[----:B------:R-:W-:Y:S04]  /*4fd30*/  LDGSTS.E [R5+-0x74500], desc[UR34][R44.64], P0 ;  /* 0x8bb000002c057fae */ /* 0x000fe800081a1022 */
[----:B------:R-:W-:Y:S04]  /*4fd40*/  LDGSTS.E [R5+-0x74480], desc[UR34][R156.64], P6 ;  /* 0x8bb800009c057fae */ /* 0x000fe8000b1a1022 */
[----:B------:R-:W5:Y:S04]  /*4fd50*/  LDL.64 R12, [R1] ;  /* 0x00000000010c7983 */ /* 0x000f680000100a00 */
        /* <DEDUP_REMOVED lines=10> */
[----:B------:R-:W-:Y:S01]  /*4fe00*/  LDGSTS.E [R5+-0x71600], desc[UR34][R8.64], P2 ;  /* 0x8ea0000008057fae */ /* 0x000fe200091a1022 */
[----:B-1----:R-:W-:-:S03]  /*4fe10*/  VIADD R3, R0, 0x100000 ;  /* 0x0010000000037836 */ /* 0x002fc60000000000 */
[----:B------:R-:W2:Y:S01]  /*4fe20*/  LDL.LU.64 R120, [R1+0x77a8] ;  /* 0x0077a80001787983 */ /* 0x000ea20000300a00 */
[----:B------:R-:W-:-:S03]  /*4fe30*/  IADD3 R2, PT, PT, R0, 0x100000, RZ ;  /* 0x0010000000027810 */ /* 0x000fc60007ffe0ff */
[----:B------:R-:W2:Y:S01]  /*4fe40*/  LDL.LU.64 R88, [R1+0x77a0] ;  /* 0x0077a00001587983 */ /* 0x000ea20000300a00 */
[----:B------:R-:W-:-:S03]  /*4fe50*/  VIADD R7, R0, 0x100000 ;  /* 0x0010000000077836 */ /* 0x000fc60000000000 */
[----:B------:R-:W2:Y:S04]  /*4fe60*/  LDL.LU.64 R106, [R1+0x7798] ;  /* 0x00779800016a7983 */ /* 0x000ea80000300a00 */
[----:B------:R-:W2:Y:S01]  /*4fe70*/  LDL.LU.64 R42, [R1+0x7790] ;  /* 0x00779000012a7983 */ /* 0x000ea20000300a00 */
[----:B------:R-:W-:-:S03]  /*4fe80*/  VIADD R4, R0, 0x100000 ;  /* 0x0010000000047836 */ /* 0x000fc60000000000 */
[----:B------:R-:W2:Y:S04]  /*4fe90*/  LDL.64 R8, [R1+0x6f10] ;  /* 0x006f100001087983 */ /* 0x000ea80000100a00 */
[----:B---3--:R-:W-:Y:S04]  /*4fea0*/  LDGSTS.E [R5+-0x71580], desc[UR34][R14.64], P1 ;  /* 0x8ea800000e057fae */ /* 0x008fe800089a1022 */
[----:B------:R-:W-:Y:S04]  /*4feb0*/  LDGSTS.E [R5+-0x71500], desc[UR34][R30.64], P0 ;  /* 0x8eb000001e057fae */ /* 0x000fe800081a1022 */
[----:B------:R-:W-:Y:S04]  /*4fec0*/  LDGSTS.E [R5+-0x71480], desc[UR34][R150.64], P6 ;  /* 0x8eb8000096057fae */ /* 0x000fe8000b1a1022 */
[----:B------:R-:W-:Y:S04]  /*4fed0*/  LDGSTS.E [R5+-0x70600], desc[UR34][R10.64], P2 ;  /* 0x8fa000000a057fae */ /* 0x000fe800091a1022 */
[----:B------:R-:W-:Y:S04]  /*4fee0*/  LDGSTS.E [R5+-0x70580], desc[UR34][R224.64], P1 ;  /* 0x8fa80000e0057fae */ /* 0x000fe800089a1022 */
[----:B------:R-:W3:Y:S04]  /*4fef0*/  LDL.64 R14, [R1+0x6f80] ;  /* 0x006f8000010e7983 */ /* 0x000ee80000100a00 */
[----:B------:R-:W3:Y:S04]  /*4ff00*/  LDL.64 R30, [R1+0x6e50] ;  /* 0x006e5000011e7983 */ /* 0x000ee80000100a00 */
[----:B------:R-:W3:Y:S04]  /*4ff10*/  LDL.64 R224, [R1+0x7080] ;  /* 0x0070800001e07983 */ /* 0x000ee80000100a00 */
[----:B------:R-:W3:Y:S04]  /*4ff20*/  LDL.64 R10, [R1+0x3b0] ;  /* 0x0003b000010a7983 */ /* 0x000ee80000100a00 */
[----:B------:R-:W-:Y:S04]  /*4ff30*/  LDGSTS.E [R5+-0x70500], desc[UR34][R240.64], P0 ;  /* 0x8fb00000f0057fae */ /* 0x000fe800081a1022 */
[----:B------:R1:W-:Y:S04]  /*4ff40*/  LDGSTS.E [R5+-0x70480], desc[UR34][R148.64], P6 ;  /* 0x8fb8000094057fae */ /* 0x0003e8000b1a1022 */
[----:B------:R-:W3:Y:S01]  /*4ff50*/  LDL.64 R240, [R1+0x138] ;  /* 0x0001380001f07983 */ /* 0x000ee20000100a00 */
[----:B-1----:R-:W-:-:S03]  /*4ff60*/  VIADD R5, R0, 0x100000 ;  /* 0x0010000000057836 */ /* 0x002fc60000000000 */
[----:B----4-:R-:W-:Y:S04]  /*4ff70*/  LDGSTS.E [R3+-0x77400], desc[UR34][R226.64], P2 ;  /* 0x88c00000e2037fae */ /* 0x010fe800091a1022 */
[----:B------:R-:W4:Y:S04]  /*4ff80*/  LDL.64 R226, [R1+0x78] ;  /* 0x0000780001e27983 */ /* 0x000f280000100a00 */
[----:B-----5:R-:W-:Y:S04]  /*4ff90*/  LDGSTS.E [R2+-0x77380], desc[UR34][R242.64], P1 ;  /* 0x88c80000f2027fae */ /* 0x020fe800089a1022 */
[----:B------:R-:W5:Y:S04]  /*4ffa0*/  LDL.64 R242, [R1+0x70f8] ;  /* 0x0070f80001f27983 */ /* 0x000f680000100a00 */
        /* <DEDUP_REMOVED lines=17> */
[----:B------:R-:W-:Y:S04]  /*500c0*/  LDGSTS.E [R5+-0x74380], desc[UR34][R240.64], P1 ;  /* 0x8bc80000f0057fae */ /* 0x000fe800089a1022 */
[----:B------:R-:W3:Y:S04]  /*500d0*/  LDL.64 R14, [R1+0x6f90] ;  /* 0x006f9000010e7983 */ /* 0x000ee80000100a00 */
[----:B------:R-:W3:Y:S04]  /*500e0*/  LDL.64 R224, [R1+0x6e60] ;  /* 0x006e600001e07983 */ /* 0x000ee80000100a00 */
[----:B------:R-:W3:Y:S04]  /*500f0*/  LDL.64 R240, [R1+0x58] ;  /* 0x0000580001f07983 */ /* 0x000ee80000100a00 */
[----:B----4-:R-:W-:Y:S04]  /*50100*/  LDGSTS.E [R4+-0x74300], desc[UR34][R226.64], P0 ;  /* 0x8bd00000e2047fae */ /* 0x010fe800081a1022 */
[----:B------:R-:W-:Y:S04]  /*50110*/  LDGSTS.E [R3+-0x74280], desc[UR34][R140.64], P6 ;  /* 0x8bd800008c037fae */ /* 0x000fe8000b1a1022 */
[----:B------:R-:W4:Y:S04]  /*50120*/  LDL.64 R226, [R1+0x7090] ;  /* 0x0070900001e27983 */ /* 0x000f280000100a00 */
[----:B-----5:R-:W-:Y:S04]  /*50130*/  LDGSTS.E [R2+-0x73400], desc[UR34][R242.64], P2 ;  /* 0x8cc00000f2027fae */ /* 0x020fe800091a1022 */
[----:B------:R-:W5:Y:S04]  /*50140*/  LDL.64 R242, [R1+0x130] ;  /* 0x0001300001f27983 */ /* 0x000f680000100a00 */
[----:B--2---:R-:W-:Y:S04]  /*50150*/  LDGSTS.E [R7+-0x73380], desc[UR34][R22.64], P1 ;  /* 0x8cc8000016077fae */ /* 0x004fe800089a1022 */
[----:B------:R-:W-:Y:S04]  /*50160*/  LDGSTS.E [R5+-0x73300], desc[UR34][R20.64], P0 ;  /* 0x8cd0000014057fae */ /* 0x000fe800081a1022 */
[----:B------:R-:W-:Y:S04]  /*50170*/  LDGSTS.E [R4+-0x73280], desc[UR34][R138.64], P6 ;  /* 0x8cd800008a047fae */ /* 0x000fe8000b1a1022 */
[----:B------:R-:W2:Y:S04]  /*50180*/  LDL.64 R22, [R1+0xc0] ;  /* 0x0000c00001167983 */ /* 0x000ea80000100a00 */
[----:B------:R-:W2:Y:S04]  /*50190*/  LDL.64 R20, [R1+0x7168] ;  /* 0x0071680001147983 */ /* 0x000ea80000100a00 */
[----:B------:R-:W-:Y:S04]  /*501a0*/  LDGSTS.E [R3+-0x72400], desc[UR34][R16.64], P2 ;  /* 0x8dc0000010037fae */ /* 0x000fe800091a1022 */
[----:B------:R-:W-:Y:S04]  /*501b0*/  LDGSTS.E [R2+-0x72380], desc[UR34][R34.64], P1 ;  /* 0x8dc8000022027fae */ /* 0x000fe800089a1022 */
[----:B------:R-:W-:Y:S04]  /*501c0*/  LDGSTS.E [R7+-0x72300], desc[UR34][R26.64], P0 ;  /* 0x8dd000001a077fae */ /* 0x000fe800081a1022 */
[----:B------:R-:W-:Y:S04]  /*501d0*/  LDGSTS.E [R5+-0x72280], desc[UR34][R136.64], P6 ;  /* 0x8dd8000088057fae */ /* 0x000fe8000b1a1022 */
[----:B------:R-:W4:Y:S04]  /*501e0*/  LDL.64 R34, [R1+0x70b8] ;  /* 0x0070b80001227983 */ /* 0x000f280000100a00 */
[----:B------:R-:W5:Y:S04]  /*501f0*/  LDL.64 R26, [R1+0x7008] ;  /* 0x00700800011a7983 */ /* 0x000f680000100a00 */
[----:B------:R-:W5:Y:S04]  /*50200*/  LDL.64 R16, [R1+0x7140] ;  /* 0x0071400001107983 */ /* 0x000f680000100a00 */
[----:B---3--:R-:W-:Y:S04]  /*50210*/  LDGSTS.E [R4+-0x71400], desc[UR34][R30.64], P2 ;  /* 0x8ec000001e047fae */ /* 0x008fe800091a1022 */
[----:B------:R-:W-:Y:S04]  /*50220*/  LDGSTS.E [R3+-0x71380], desc[UR34][R32.64], P1 ;  /* 0x8ec8000020037fae */ /* 0x000fe800089a1022 */
[----:B------:R-:W-:Y:S04]  /*50230*/  LDGSTS.E [R2+-0x71300], desc[UR34][R24.64], P0 ;  /* 0x8ed0000018027fae */ /* 0x000fe800081a1022 */
[----:B------:R-:W-:Y:S04]  /*50240*/  LDGSTS.E [R5+-0x71280], desc[UR34][R134.64], P6 ;  /* 0x8ed8000086057fae */ /* 0x000fe8000b1a1022 */
[----:B------:R-:W3:Y:S04]  /*50250*/  LDL.64 R30, [R1+0x7070] ;  /* 0x00707000011e7983 */ /* 0x000ee80000100a00 */
[----:B------:R-:W3:Y:S04]  /*50260*/  LDL.64 R24, [R1+0x7110] ;  /* 0x0071100001187983 */ /* 0x000ee80000100a00 */
[----:B------:R-:W3:Y:S04]  /*50270*/  LDL.64 R32, [R1+0x70a8] ;  /* 0x0070a80001207983 */ /* 0x000ee80000100a00 */
[----:B--2---:R-:W-:Y:S04]  /*50280*/  LDGSTS.E [R4+-0x70400], desc[UR34][R20.64], P2 ;  /* 0x8fc0000014047fae */ /* 0x004fe800091a1022 */
[----:B------:R-:W2:Y:S04]  /*50290*/  LDL.64 R4, [R1+0x310] ;  /* 0x0003100001047983 */ /* 0x000ea80000100a00 */
[----:B------:R-:W2:Y:S04]  /*502a0*/  LDL.64 R20, [R1+0x7170] ;  /* 0x0071700001147983 */ /* 0x000ea80000100a00 */
[----:B----4-:R-:W-:Y:S04]  /*502b0*/  LDGSTS.E [R3+-0x70380], desc[UR34][R34.64], P1 ;  /* 0x8fc8000022037fae */ /* 0x010fe800089a1022 */
[----:B------:R-:W-:Y:S04]  /*502c0*/  LDGSTS.E [R2+-0x70300], desc[UR34][R18.64], P0 ;  /* 0x8fd0000012027fae */ /* 0x000fe800081a1022 */
[----:B------:R-:W4:Y:S04]  /*502d0*/  LDL.64 R34, [R1+0x70c8] ;  /* 0x0070c80001227983 */ /* 0x000f280000100a00 */
[----:B------:R-:W2:Y:S04]  /*502e0*/  LDL.64 R2, [R1+0x6e98] ;  /* 0x006e980001027983 */ /* 0x000ea80000100a00 */
[----:B------:R-:W2:Y:S04]  /*502f0*/  LDL.64 R18, [R1+0x7160] ;  /* 0x0071600001127983 */ /* 0x000ea80000100a00 */
[----:B------:R1:W-:Y:S04]  /*50300*/  STL [R1+0x1610], RZ ;  /* 0x001610ff01007387 */ /* 0x0003e80000100800 */
        /* <DEDUP_REMOVED lines=624> */
[----:B------:R1:W-:Y:S01]  /*52a10*/  STL [R1+0x874], RZ ;  /* 0x000874ff01007387 */ /* 0x0003e20000100800 */
[----:B------:R-:W-:-:S03]  /*52a20*/  IADD3 R0, PT, PT, R0, 0x100000, RZ ;  /* 0x0010000000007810 */ /* 0x000fc60007ffe0ff */
        /* <DEDUP_REMOVED lines=8> */
[----:B------:R-:W-:Y:S04]  /*52ab0*/  LDGSTS.E [R0+-0x70280], desc[UR34][R132.64], P6 ;  /* 0x8fd8000084007fae */ /* 0x000fe8000b1a1022 */
[----:B------:R1:W-:Y:S04]  /*52ac0*/  STL [R1+0x11e8], RZ ;  /* 0x0011e8ff01007387 */ /* 0x0003e80000100800 */
[----:B--2---:R-:W-:Y:S04]  /*52ad0*/  LDGSTS.E [R6+-0x77200], desc[UR34][R2.64], P2 ;  /* 0x88e0000002067fae */ /* 0x004fe800091a1022 */
[----:B------:R1:W-:Y:S04]  /*52ae0*/  STL [R1+0x11ec], RZ ;  /* 0x0011ecff01007387 */ /* 0x0003e80000100800 */
[----:B------:R-:W-:Y:S04]  /*52af0*/  LDGSTS.E [R6+-0x77180], desc[UR34][R4.64], P1 ;  /* 0x88e8000004067fae */ /* 0x000fe800089a1022 */
        /* <DEDUP_REMOVED lines=17> */
[----:B------:R2:W-:Y:S04]  /*52c10*/  LDGSTS.E [R6+-0x75100], desc[UR34][R240.64], P0 ;  /* 0x8af00000f0067fae */ /* 0x0005e800081a1022 */
[----:B------:R1:W-:Y:S04]  /*52c20*/  STL [R1+0x1294], RZ ;  /* 0x001294ff01007387 */ /* 0x0003e80000100800 */
[----:B------:R-:W-:Y:S04]  /*52c30*/  LDGSTS.E [R6+-0x75080], desc[UR34][R126.64], P6 ;  /* 0x8af800007e067fae */ /* 0x000fe8000b1a1022 */
[----:B------:R1:W-:Y:S04]  /*52c40*/  STL [R1+0x1298], RZ ;  /* 0x001298ff01007387 */ /* 0x0003e80000100800 */
[----:B------:R-:W-:Y:S04]  /*52c50*/  LDGSTS.E [R6+-0x74200], desc[UR34][R226.64], P2 ;  /* 0x8be00000e2067fae */ /* 0x000fe800091a1022 */
[----:B------:R1:W-:Y:S04]  /*52c60*/  STL [R1+0x129c], RZ ;  /* 0x00129cff01007387 */ /* 0x0003e80000100800 */
[----:B-----5:R5:W-:Y:S04]  /*52c70*/  LDGSTS.E [R6+-0x74180], desc[UR34][R242.64], P1 ;  /* 0x8be80000f2067fae */ /* 0x020be800089a1022 */
[----:B------:R1:W-:Y:S04]  /*52c80*/  STL [R1+0x12c0], RZ ;  /* 0x0012c0ff01007387 */ /* 0x0003e80000100800 */
[----:B------:R-:W-:Y:S04]  /*52c90*/  LDGSTS.E [R6+-0x74100], desc[UR34][R22.64], P0 ;  /* 0x8bf0000016067fae */ /* 0x000fe800081a1022 */
[----:B------:R1:W-:Y:S04]  /*52ca0*/  STL [R1+0x12c4], RZ ;  /* 0x0012c4ff01007387 */ /* 0x0003e80000100800 */
[----:B------:R-:W-:Y:S04]  /*52cb0*/  LDGSTS.E [R6+-0x74080], desc[UR34][R124.64], P6 ;  /* 0x8bf800007c067fae */ /* 0x000fe8000b1a1022 */
[----:B------:R1:W-:Y:S04]  /*52cc0*/  STL [R1+0x12c8], RZ ;  /* 0x0012c8ff01007387 */ /* 0x0003e80000100800 */
[----:B---3--:R-:W-:Y:S04]  /*52cd0*/  LDGSTS.E [R6+-0x73200], desc[UR34][R24.64], P2 ;  /* 0x8ce0000018067fae */ /* 0x008fe800091a1022 */
        /* <DEDUP_REMOVED lines=25> */
[----:B----4-:R-:W-:Y:S04]  /*52e70*/  LDGSTS.E [R6+-0x70180], desc[UR34][R34.64], P1 ;  /* 0x8fe8000022067fae */ /* 0x010fe800089a1022 */
[----:B------:R1:W-:Y:S04]  /*52e80*/  STL [R1+0x230], RZ ;  /* 0x000230ff01007387 */ /* 0x0003e80000100800 */
[----:B------:R-:W-:Y:S04]  /*52e90*/  LDGSTS.E [R6+-0x70100], desc[UR34][R112.64], P0 ;  /* 0x8ff0000070067fae */ /* 0x000fe800081a1022 */
[----:B------:R1:W-:Y:S04]  /*52ea0*/  STL [R1+0x234], RZ ;  /* 0x000234ff01007387 */ /* 0x0003e80000100800 */
[----:B------:R3:W-:Y:S04]  /*52eb0*/  LDGSTS.E [R6+-0x70080], desc[UR34][R42.64], P6 ;  /* 0x8ff800002a067fae */ /* 0x0007e8000b1a1022 */
[----:B------:R1:W-:Y:S04]  /*52ec0*/  STL [R1+0x238], RZ ;  /* 0x000238ff01007387 */ /* 0x0003e80000100800 */
[----:B------:R1:W-:Y:S04]  /*52ed0*/  STL [R1+0x23c], RZ ;  /* 0x00023cff01007387 */ /* 0x0003e80000100800 */
[----:B------:R-:W0:Y:S01]  /*52ee0*/  LDGDEPBAR ;  /* 0x00000000000079af */ /* 0x000e220000000000 */
[----:B--2---:R-:W-:-:S02]  /*52ef0*/  CS2R R240, SRZ ;  /* 0x0000000000f07805 */ /* 0x004fc4000001ff00 */
[----:B-----5:R-:W-:Y:S02]  /*52f00*/  CS2R R242, SRZ ;  /* 0x0000000000f27805 */ /* 0x020fe4000001ff00 */
[----:B------:R-:W-:Y:S02]  /*52f10*/  CS2R R224, SRZ ;  /* 0x0000000000e07805 */ /* 0x000fe4000001ff00 */
[----:B------:R-:W-:Y:S01]  /*52f20*/  CS2R R226, SRZ ;  /* 0x0000000000e27805 */ /* 0x000fe2000001ff00 */
[----:B------:R-:W-:Y:S01]  /*52f30*/  UISETP.GE.AND UP0, UPT, UR7, 0x80, UPT ;  /* 0x000000800700788c */ /* 0x000fe2000bf06270 */
[----:B------:R1:W-:Y:S01]  /*52f40*/  STL [R1+0x930], RZ ;  /* 0x000930ff01007387 */ /* 0x0003e20000100800 */
[----:B------:R-:W-:Y:S02]  /*52f50*/  CS2R R4, SRZ ;  /* 0x0000000000047805 */ /* 0x000fe4000001ff00 */
[----:B---3--:R-:W-:Y:S02]  /*52f60*/  CS2R R6, SRZ ;  /* 0x0000000000067805 */ /* 0x008fe4000001ff00 */
[----:B------:R-:W-:Y:S01]  /*52f70*/  CS2R R20, SRZ ;  /* 0x0000000000147805 */ /* 0x000fe2000001ff00 */
[----:B------:R1:W-:Y:S01]  /*52f80*/  STL [R1+0x934], RZ ;  /* 0x000934ff01007387 */ /* 0x0003e20000100800 */
[----:B------:R-:W-:-:S02]  /*52f90*/  CS2R R22, SRZ ;  /* 0x0000000000167805 */ /* 0x000fc4000001ff00 */
[----:B------:R-:W-:Y:S02]  /*52fa0*/  CS2R R8, SRZ ;  /* 0x0000000000087805 */ /* 0x000fe4000001ff00 */
[----:B------:R-:W-:Y:S01]  /*52fb0*/  CS2R R10, SRZ ;  /* 0x00000000000a7805 */ /* 0x000fe2000001ff00 */
[----:B------:R1:W-:Y:S01]  /*52fc0*/  STL [R1+0x938], RZ ;  /* 0x000938ff01007387 */ /* 0x0003e20000100800 */
[----:B------:R-:W-:Y:S02]  /*52fd0*/  CS2R R12, SRZ ;  /* 0x00000000000c7805 */ /* 0x000fe4000001ff00 */
[----:B------:R-:W-:Y:S02]  /*52fe0*/  CS2R R14, SRZ ;  /* 0x00000000000e7805 */ /* 0x000fe4000001ff00 */
        /* <DEDUP_REMOVED lines=319> */
[----:B------:R-:W-:Y:S05]  /*543e0*/  BRA.U !UP0, `(.L_x_0) ;  /* 0x00000c1d08347547 */ /* 0x000fea000b800000 */
[----:B------:R-:W2:Y:S04]  /*543f0*/  LDL.LU.64 R28, [R1+0x3dc8] ;  /* 0x003dc800011c7983 */ /* 0x000ea80000300a00 */
[----:B------:R-:W3:Y:S04]  /*54400*/  LDL.LU.64 R30, [R1+0x3dd0] ;  /* 0x003dd000011e7983 */ /* 0x000ee80000300a00 */
[----:B------:R-:W4:Y:S04]  /*54410*/  LDL.LU.64 R32, [R1+0x3e00] ;  /* 0x003e000001207983 */ /* 0x000f280000300a00 */
[----:B------:R-:W5:Y:S04]  /*54420*/  LDL.LU.64 R2, [R1+0x3e10] ;  /* 0x003e100001027983 */ /* 0x000f680000300a00 */
[----:B------:R-:W3:Y:S04]  /*54430*/  LDL.LU.64 R34, [R1+0x3dd8] ;  /* 0x003dd80001227983 */ /* 0x000ee80000300a00 */
[----:B------:R-:W4:Y:S04]  /*54440*/  LDL.LU.64 R24, [R1+0x3e08] ;  /* 0x003e080001187983 */ /* 0x000f280000300a00 */
[----:B------:R-:W4:Y:S04]  /*54450*/  LDL.LU.64 R26, [R1+0x3e18] ;  /* 0x003e1800011a7983 */ /* 0x000f280000300a00 */
[----:B------:R-:W4:Y:S04]  /*54460*/  LDL.LU.64 R88, [R1+0x3e20] ;  /* 0x003e200001587983 */ /* 0x000f280000300a00 */
[----:B------:R-:W4:Y:S04]  /*54470*/  LDL.LU.64 R16, [R1+0x3e28] ;  /* 0x003e280001107983 */ /* 0x000f280000300a00 */
[----:B------:R-:W4:Y:S04]  /*54480*/  LDL.LU.64 R18, [R1+0x3e38] ;  /* 0x003e380001127983 */ /* 0x000f280000300a00 */
[----:B------:R-:W5:Y:S04]  /*54490*/  LDL.LU.64 R90, [R1+0x3e40] ;  /* 0x003e4000015a7983 */ /* 0x000f680000300a00 */
[----:B--2---:R2:W-:Y:S01]  /*544a0*/  STL [R1+0x6460], R28 ;  /* 0x0064601c01007387 */ /* 0x0045e20000100800 */
[----:B------:R-:W-:-:S03]  /*544b0*/  IMAD.MOV.U32 R0, RZ, RZ, R29 ;  /* 0x000000ffff007224 */ /* 0x000fc600078e001d */
[----:B--2---:R-:W2:Y:S04]  /*544c0*/  LDL.LU.64 R28, [R1+0x3e48] ;  /* 0x003e4800011c7983 */ /* 0x004ea80000300a00 */
[----:B------:R1:W-:Y:S04]  /*544d0*/  STL [R1+0x645c], R0 ;  /* 0x00645c0001007387 */ /* 0x0003e80000100800 */
[----:B---3--:R3:W-:Y:S01]  /*544e0*/  STL [R1+0x6468], R30 ;  /* 0x0064681e01007387 */ /* 0x0087e20000100800 */
[----:B-1----:R-:W-:-:S03]  /*544f0*/  IMAD.MOV.U32 R0, RZ, RZ, R31 ;  /* 0x000000ffff007224 */ /* 0x002fc600078e001f */
[----:B---3--:R-:W3:Y:S04]  /*54500*/  LDL.LU.64 R30, [R1+0x3e50] ;  /* 0x003e5000011e7983 */ /* 0x008ee80000300a00 */
[----:B------:R1:W-:Y:S04]  /*54510*/  STL [R1+0x6464], R0 ;  /* 0x0064640001007387 */ /* 0x0003e80000100800 */
[----:B----4-:R4:W-:Y:S01]  /*54520*/  STL [R1+0x6470], R32 ;  /* 0x0064702001007387 */ /* 0x0109e20000100800 */
[----:B-1----:R-:W-:-:S03]  /*54530*/  IMAD.MOV.U32 R0, RZ, RZ, R33 ;  /* 0x000000ffff007224 */ /* 0x002fc600078e0021 */
[----:B----4-:R-:W4:Y:S04]  /*54540*/  LDL.LU.64 R32, [R1+0x3e58] ;  /* 0x003e580001207983 */ /* 0x010f280000300a00 */
[----:B------:R1:W-:Y:S04]  /*54550*/  STL [R1+0x646c], R0 ;  /* 0x00646c0001007387 */ /* 0x0003e80000100800 */
[----:B-----5:R5:W-:Y:S01]  /*54560*/  STL [R1+0x6478], R2 ;  /* 0x0064780201007387 */ /* 0x020be20000100800 */
[----:B-1----:R-:W-:-:S03]  /*54570*/  MOV R0, R3 ;  /* 0x0000000300007202 */ /* 0x002fc60000000f00 */
[----:B-----5:R-:W5:Y:S04]  /*54580*/  LDL.LU.64 R2, [R1+0x3e80] ;  /* 0x003e800001027983 */ /* 0x020f680000300a00 */
[----:B------:R1:W-:Y:S04]  /*54590*/  STL [R1+0x6474], R0 ;  /* 0x0064740001007387 */ /* 0x0003e80000100800 */
[----:B------:R1:W-:Y:S02]  /*545a0*/  STL [R1+0x6480], R34 ;  /* 0x0064802201007387 */ /* 0x0003e40000100800 */
[----:B-1----:R-:W-:-:S02]  /*545b0*/  IMAD.MOV.U32 R0, RZ, RZ, R35 ;  /* 0x000000ffff007224 */ /* 0x002fc400078e0023 */
[----:B------:R-:W5:Y:S04]  /*545c0*/  LDL.LU.64 R34, [R1+0x3e30] ;  /* 0x003e300001227983 */ /* 0x000f680000300a00 */
        /* <DEDUP_REMOVED lines=10> */
[----:B-1----:R-:W-:-:S02]  /*54670*/  MOV R0, R89 ;  /* 0x0000005900007202 */ /* 0x002fc40000000f00 */
        /* <DEDUP_REMOVED lines=14> */
[----:B--2---:R2:W-:Y:S01]  /*54760*/  STL [R1+0x64b8], R28 ;  /* 0x0064b81c01007387 */ /* 0x0045e20000100800 */
[----:B-1----:R-:W-:-:S03]  /*54770*/  MOV R0, R29 ;  /* 0x0000001d00007202 */ /* 0x002fc60000000f00 */
        /* <DEDUP_REMOVED lines=11> */
[----:B-1----:R-:W-:-:S03]  /*54830*/  IMAD.MOV.U32 R0, RZ, RZ, R3 ;  /* 0x000000ffff007224 */ /* 0x002fc600078e0003 */
[----:B-----5:R-:W5:Y:S04]  /*54840*/  LDL.LU.64 R2, [R1+0xe58] ;  /* 0x000e580001027983 */ /* 0x020f680000300a00 */
        /* <DEDUP_REMOVED lines=30> */
[----:B-1----:R-:W-:-:S03]  /*54a30*/  IMAD.MOV.U32 R0, RZ, RZ, R29 ;  /* 0x000000ffff007224 */ /* 0x002fc600078e001d */
[----:B--2---:R-:W2:Y:S04]  /*54a40*/  LDL.LU.64 R28, [R1+0x3c10] ;  /* 0x003c1000011c7983 */ /* 0x004ea80000300a00 */
[----:B------:R1:W-:Y:S04]  /*54a50*/  STL [R1+0x6444], R0 ;  /* 0x0064440001007387 */ /* 0x0003e80000100800 */
[----:B---3--:R3:W-:Y:S01]  /*54a60*/  STL [R1+0x6448], R30 ;  /* 0x0064481e01007387 */ /* 0x0087e20000100800 */
[----:B-1----:R-:W-:-:S03]  /*54a70*/  MOV R0, R31 ;  /* 0x0000001f00007202 */ /* 0x002fc60000000f00 */
        /* <DEDUP_REMOVED lines=43> */
[----:B-1----:R-:W-:-:S03]  /*54d30*/  IMAD.MOV.U32 R0, RZ, RZ, R31 ;  /* 0x000000ffff007224 */ /* 0x002fc600078e001f */
[----:B---3--:R-:W3:Y:S04]  /*54d40*/  LDL.LU.64 R30, [R1+0xc38] ;  /* 0x000c3800011e7983 */ /* 0x008ee80000300a00 */
[----:B------:R1:W-:Y:S04]  /*54d50*/  STL [R1+0x63f0], R0 ;  /* 0x0063f00001007387 */ /* 0x0003e80000100800 */
[----:B----4-:R4:W-:Y:S01]  /*54d60*/  STL [R1+0x63fc], R32 ;  /* 0x0063fc2001007387 */ /* 0x0109e20000100800 */
[----:B-1----:R-:W-:-:S03]  /*54d70*/  MOV R0, R33 ;  /* 0x0000002100007202 */ /* 0x002fc60000000f00 */
        /* <DEDUP_REMOVED lines=4697> */
[----:B------:R2:W-:Y:S02]  /*67310*/  STL [R1+0x5ca4], R0 ;  /* 0x005ca40001007387 */ /* 0x0005e40000100800 */
[----:B--2---:R-:W-:Y:S02]  /*67320*/  IMAD.MOV.U32 R0, RZ, RZ, R29 ;  /* 0x000000ffff007224 */ /* 0x004fe400078e001d */
[----:B------:R1:W-:Y:S04]  /*67330*/  STL [R1+0x5cb0], R28 ;  /* 0x005cb01c01007387 */ /* 0x0003e80000100800 */
[----:B-1----:R-:W2:Y:S04]  /*67340*/  LDL.LU.64 R28, [R1+0x5d08] ;  /* 0x005d0800011c7983 */ /* 0x002ea80000300a00 */
        /* <DEDUP_REMOVED lines=33> */
[----:B------:R-:W-:Y:S04]  /*67560*/  STL [R1+0x5cf8], R18 ;  /* 0x005cf81201007387 */ /* 0x000fe80000100800 */
[----:B------:R-:W5:Y:S01]  /*67570*/  LDL.LU.64 R14, [R1+0x2708] ;  /* 0x00270800010e7983 */ /* 0x000f620000300a00 */
[----:B-1----:R-:W-:-:S05]  /*67580*/  MOV R0, R19 ;  /* 0x0000001300007202 */ /* 0x002fca0000000f00 */
[----:B------:R1:W-:Y:S04]  /*67590*/  STL [R1+0x5cf4], R0 ;  /* 0x005cf40001007387 */ /* 0x0003e80000100800 */
[----:B------:R1:W-:Y:S02]  /*675a0*/  STL [R1+0x5d00], R90 ;  /* 0x005d005a01007387 */ /* 0x0003e40000100800 */
[----:B-1----:R-:W-:Y:S02]  /*675b0*/  IMAD.MOV.U32 R0, RZ, RZ, R91 ;  /* 0x000000ffff007224 */ /* 0x002fe400078e005b */
        /* <DEDUP_REMOVED lines=22> */
[----:B------:R-:W-:Y:S04]  /*67720*/  STL [R1+0x5d30], R24 ;  /* 0x005d301801007387 */ /* 0x000fe80000100800 */
[----:B------:R-:W5:Y:S01]  /*67730*/  LDL.LU.64 R18, [R1+0x5d88] ;  /* 0x005d880001127983 */ /* 0x000f620000300a00 */
[----:B-1----:R-:W-:-:S05]  /*67740*/  IMAD.MOV.U32 R0, RZ, RZ, R25 ;  /* 0x000000ffff007224 */ /* 0x002fca00078e0019 */
[----:B------:R1:W-:Y:S04]  /*67750*/  STL [R1+0x5d2c], R0 ;  /* 0x005d2c0001007387 */ /* 0x0003e80000100800 */
[----:B------:R1:W-:Y:S02]  /*67760*/  STL [R1+0x5d38], R26 ;  /* 0x005d381a01007387 */ /* 0x0003e40000100800 */
[----:B-1----:R-:W-:Y:S02]  /*67770*/  MOV R0, R27 ;  /* 0x0000001b00007202 */ /* 0x002fe40000000f00 */
[----:B------:R-:W5:Y:S04]  /*67780*/  LDL.LU.64 R24, [R1+0x5d90] ;  /* 0x005d900001187983 */ /* 0x000f680000300a00 */
[----:B------:R-:W-:Y:S04]  /*67790*/  STL [R1+0x5d40], R88 ;  /* 0x005d405801007387 */ /* 0x000fe80000100800 */
[----:B------:R1:W-:Y:S04]  /*677a0*/  STL [R1+0x5d34], R0 ;  /* 0x005d340001007387 */ /* 0x0003e80000100800 */
[----:B------:R-:W5:Y:S01]  /*677b0*/  LDL.LU.64 R26, [R1+0x5d98] ;  /* 0x005d9800011a7983 */ /* 0x000f620000300a00 */
[----:B-1----:R-:W-:-:S03]  /*677c0*/  IMAD.MOV.U32 R0, RZ, RZ, R89 ;  /* 0x000000ffff007224 */ /* 0x002fc600078e0059 */
        /* <DEDUP_REMOVED lines=9> */
[----:B------:R1:W-:Y:S02]  /*67860*/  STL [R1+0x5d4c], R0 ;  /* 0x005d4c0001007387 */ /* 0x0003e40000100800 */
[----:B-1----:R-:W-:Y:S02]  /*67870*/  MOV R0, R91 ;  /* 0x0000005b00007202 */ /* 0x002fe40000000f00 */
[----:B------:R-:W5:Y:S04]  /*67880*/  LDL.LU.64 R90, [R1+0x2598] ;  /* 0x00259800015a7983 */ /* 0x000f680000300a00 */
[----:B------:R2:W-:Y:S02]  /*67890*/  STL [R1+0x5d54], R0 ;  /* 0x005d540001007387 */ /* 0x0005e40000100800 */
[----:B--2---:R-:W-:-:S02]  /*678a0*/  IMAD.MOV.U32 R0, RZ, RZ, R29 ;  /* 0x000000ffff007224 */ /* 0x004fc400078e001d */
[----:B------:R1:W-:Y:S04]  /*678b0*/  STL [R1+0x5d60], R28 ;  /* 0x005d601c01007387 */ /* 0x0003e80000100800 */
[----:B-1----:R-:W2:Y:S04]  /*678c0*/  LDL.LU.64 R28, [R1+0x24d8] ;  /* 0x0024d800011c7983 */ /* 0x002ea80000300a00 */
        /* <DEDUP_REMOVED lines=19> */
[----:B------:R-:W-:Y:S04]  /*67a00*/  STL [R1+0x5d90], R24 ;  /* 0x005d901801007387 */ /* 0x000fe80000100800 */
[----:B------:R1:W-:Y:S04]  /*67a10*/  STL [R1+0x5d84], R0 ;  /* 0x005d840001007387 */ /* 0x0003e80000100800 */
[----:B------:R-:W5:Y:S01]  /*67a20*/  LDL.LU.64 R18, [R1+0x2450] ;  /* 0x0024500001127983 */ /* 0x000f620000300a00 */
[----:B-1----:R-:W-:-:S03]  /*67a30*/  IMAD.MOV.U32 R0, RZ, RZ, R25 ;  /* 0x000000ffff007224 */ /* 0x002fc600078e0019 */
[----:B------:R-:W-:Y:S04]  /*67a40*/  STL [R1+0x5d98], R26 ;  /* 0x005d981a01007387 */ /* 0x000fe80000100800 */
[----:B------:R1:W-:Y:S04]  /*67a50*/  STL [R1+0x5d8c], R0 ;  /* 0x005d8c0001007387 */ /* 0x0003e80000100800 */
[----:B------:R-:W5:Y:S01]  /*67a60*/  LDL.LU.64 R24, [R1+0x2448] ;  /* 0x0024480001187983 */ /* 0x000f620000300a00 */
[----:B-1----:R-:W-:-:S03]  /*67a70*/  MOV R0, R27 ;  /* 0x0000001b00007202 */ /* 0x002fc60000000f00 */
[----:B------:R-:W-:Y:S04]  /*67a80*/  STL [R1+0x5da0], R88 ;  /* 0x005da05801007387 */ /* 0x000fe80000100800 */
[----:B------:R1:W-:Y:S04]  /*67a90*/  STL [R1+0x5d94], R0 ;  /* 0x005d940001007387 */ /* 0x0003e80000100800 */
[----:B------:R-:W5:Y:S01]  /*67aa0*/  LDL.LU.64 R26, [R1+0x2440] ;  /* 0x00244000011a7983 */ /* 0x000f620000300a00 */
[----:B-1----:R-:W-:-:S03]  /*67ab0*/  IMAD.MOV.U32 R0, RZ, RZ, R89 ;  /* 0x000000ffff007224 */ /* 0x002fc600078e0059 */
[----:B------:R-:W-:Y:S04]  /*67ac0*/  STL [R1+0x5da8], R16 ;  /* 0x005da81001007387 */ /* 0x000fe80000100800 */
[----:B------:R1:W-:Y:S04]  /*67ad0*/  STL [R1+0x5d9c], R0 ;  /* 0x005d9c0001007387 */ /* 0x0003e80000100800 */
[----:B------:R-:W5:Y:S04]  /*67ae0*/  LDL.LU.64 R88, [R1+0x2438] ;  /* 0x0024380001587983 */ /* 0x000f680000300a00 */
[----:B------:R-:W5:Y:S01]  /*67af0*/  LDL.LU.64 R14, [R1+0x2430] ;  /* 0x00243000010e7983 */ /* 0x000f620000300a00 */
[----:B-1----:R-:W-:-:S05]  /*67b00*/  IMAD.MOV.U32 R0, RZ, RZ, R17 ;  /* 0x000000ffff007224 */ /* 0x002fca00078e0011 */
[----:B------:R1:W-:Y:S04]  /*67b10*/  STL [R1+0x5da4], R0 ;  /* 0x005da40001007387 */ /* 0x0003e80000100800 */
[----:B------:R1:W-:Y:S02]  /*67b20*/  STL [R1+0x5db0], R90 ;  /* 0x005db05a01007387 */ /* 0x0003e40000100800 */
[----:B-1----:R-:W-:Y:S02]  /*67b30*/  IMAD.MOV.U32 R0, RZ, RZ, R91 ;  /* 0x000000ffff007224 */ /* 0x002fe400078e005b */
[----:B------:R-:W5:Y:S04]  /*67b40*/  LDL.LU.64 R90, [R1+0x5e08] ;  /* 0x005e0800015a7983 */ /* 0x000f680000300a00 */
[----:B------:R2:W-:Y:S02]  /*67b50*/  STL [R1+0x5dac], R0 ;  /* 0x005dac0001007387 */ /* 0x0005e40000100800 */
[----:B--2---:R-:W-:-:S02]  /*67b60*/  MOV R0, R29 ;  /* 0x0000001d00007202 */ /* 0x004fc40000000f00 */
[----:B------:R1:W-:Y:S04]  /*67b70*/  STL [R1+0x5db8], R28 ;  /* 0x005db81c01007387 */ /* 0x0003e80000100800 */
[----:B-1----:R-:W2:Y:S04]  /*67b80*/  LDL.LU.64 R28, [R1+0x5e10] ;  /* 0x005e1000011c7983 */ /* 0x002ea80000300a00 */
[----:B------:R1:W-:Y:S04]  /*67b90*/  STL [R1+0x5db4], R0 ;  /* 0x005db40001007387 */ /* 0x0003e80000100800 */
[----:B---3--:R3:W-:Y:S04]  /*67ba0*/  STL [R1+0x5dc0], R30 ;  /* 0x005dc01e01007387 */ /* 0x0087e80000100800 */
[----:B------:R-:W2:Y:S01]  /*67bb0*/  LDL.LU.64 R16, [R1+0x5e18] ;  /* 0x005e180001107983 */ /* 0x000ea20000300a00 */
[----:B-1----:R-:W-:-:S03]  /*67bc0*/  IMAD.MOV.U32 R0, RZ, RZ, R31 ;  /* 0x000000ffff007224 */ /* 0x002fc600078e001f */
[----:B----4-:R-:W-:Y:S04]  /*67bd0*/  STL [R1+0x5dc8], R32 ;  /* 0x005dc82001007387 */ /* 0x010fe80000100800 */
[----:B------:R1:W-:Y:S04]  /*67be0*/  STL [R1+0x5dbc], R0 ;  /* 0x005dbc0001007387 */ /* 0x0003e80000100800 */
[----:B---3--:R-:W3:Y:S01]  /*67bf0*/  LDL.LU.64 R30, [R1+0x5e20] ;  /* 0x005e2000011e7983 */ /* 0x008ee20000300a00 */
[----:B-1----:R-:W-:-:S03]  /*67c00*/  IMAD.MOV.U32 R0, RZ, RZ, R33 ;  /* 0x000000ffff007224 */ /* 0x002fc600078e0021 */
[----:B-----5:R-:W-:Y:S04]  /*67c10*/  STL [R1+0x5dd0], R2 ;  /* 0x005dd00201007387 */ /* 0x020fe80000100800 */
[----:B------:R1:W-:Y:S04]  /*67c20*/  STL [R1+0x5dc4], R0 ;  /* 0x005dc40001007387 */ /* 0x0003e80000100800 */
[----:B------:R-:W4:Y:S01]  /*67c30*/  LDL.LU.64 R32, [R1+0x2428] ;  /* 0x0024280001207983 */ /* 0x000f220000300a00 */
[----:B-1----:R-:W-:-:S03]  /*67c40*/  IMAD.MOV.U32 R0, RZ, RZ, R3 ;  /* 0x000000ffff007224 */ /* 0x002fc600078e0003 */
[----:B------:R-:W-:Y:S04]  /*67c50*/  STL [R1+0x5dd8], R34 ;  /* 0x005dd82201007387 */ /* 0x000fe80000100800 */
[----:B------:R1:W-:Y:S04]  /*67c60*/  STL [R1+0x5dcc], R0 ;  /* 0x005dcc0001007387 */ /* 0x0003e80000100800 */
[----:B------:R-:W5:Y:S01]  /*67c70*/  LDL.LU.64 R2, [R1+0x2420] ;  /* 0x0024200001027983 */ /* 0x000f620000300a00 */
[----:B-1----:R-:W-:-:S03]  /*67c80*/  MOV R0, R35 ;  /* 0x0000002300007202 */ /* 0x002fc60000000f00 */
        /* <DEDUP_REMOVED lines=16> */
[----:B------:R-:W-:Y:S04]  /*67d90*/  STL [R1+0x5e00], R14 ;  /* 0x005e000e01007387 */ /* 0x000fe80000100800 */
[----:B------:R1:W-:Y:S04]  /*67da0*/  STL [R1+0x5df4], R0 ;  /* 0x005df40001007387 */ /* 0x0003e80000100800 */
[----:B------:R-:W5:Y:S01]  /*67db0*/  LDL.LU.64 R88, [R1+0x2400] ;  /* 0x0024000001587983 */ /* 0x000f620000300a00 */
[----:B-1----:R-:W-:-:S03]  /*67dc0*/  IMAD.MOV.U32 R0, RZ, RZ, R15 ;  /* 0x000000ffff007224 */ /* 0x002fc600078e000f */
[----:B------:R-:W-:Y:S04]  /*67dd0*/  STL [R1+0x5e08], R90 ;  /* 0x005e085a01007387 */ /* 0x000fe80000100800 */
[----:B------:R1:W-:Y:S02]  /*67de0*/  STL [R1+0x5dfc], R0 ;  /* 0x005dfc0001007387 */ /* 0x0003e40000100800 */
[----:B-1----:R-:W-:Y:S02]  /*67df0*/  IMAD.MOV.U32 R0, RZ, RZ, R91 ;  /* 0x000000ffff007224 */ /* 0x002fe400078e005b */
[----:B------:R-:W5:Y:S04]  /*67e00*/  LDL.LU.64 R90, [R1+0x2748] ;  /* 0x00274800015a7983 */ /* 0x000f680000300a00 */
[----:B------:R2:W-:Y:S02]  /*67e10*/  STL [R1+0x5e04], R0 ;  /* 0x005e040001007387 */ /* 0x0005e40000100800 */
[----:B--2---:R-:W-:-:S02]  /*67e20*/  IMAD.MOV.U32 R0, RZ, RZ, R29 ;  /* 0x000000ffff007224 */ /* 0x004fc400078e001d */
[----:B------:R1:W-:Y:S04]  /*67e30*/  STL [R1+0x5e10], R28 ;  /* 0x005e101c01007387 */ /* 0x0003e80000100800 */
[----:B------:R-:W-:Y:S04]  /*67e40*/  STL [R1+0x5e18], R16 ;  /* 0x005e181001007387 */ /* 0x000fe80000100800 */
[----:B------:R2:W-:Y:S04]  /*67e50*/  STL [R1+0x5e0c], R0 ;  /* 0x005e0c0001007387 */ /* 0x0005e80000100800 */
[----:B-1----:R-:W5:Y:S01]  /*67e60*/  LDL.LU.64 R28, [R1+0x23f8] ;  /* 0x0023f800011c7983 */ /* 0x002f620000300a00 */
[----:B--2---:R-:W-:-:S03]  /*67e70*/  MOV R0, R17 ;  /* 0x0000001100007202 */ /* 0x004fc60000000f00 */
[----:B---3--:R-:W-:Y:S04]  /*67e80*/  STL [R1+0x5e20], R30 ;  /* 0x005e201e01007387 */ /* 0x008fe80000100800 */
[----:B------:R1:W-:Y:S02]  /*67e90*/  STL [R1+0x5e14], R0 ;  /* 0x005e140001007387 */ /* 0x0003e40000100800 */
[----:B-1----:R-:W-:Y:S02]  /*67ea0*/  IMAD.MOV.U32 R0, RZ, RZ, R31 ;  /* 0x000000ffff007224 */ /* 0x002fe400078e001f */
[----:B------:R-:W2:Y:S04]  /*67eb0*/  LDL.LU.64 R30, [R1+0x23f0] ;  /* 0x0023f000011e7983 */ /* 0x000ea80000300a00 */
[----:B------:R1:W-:Y:S04]  /*67ec0*/  STL [R1+0x5e1c], R0 ;  /* 0x005e1c0001007387 */ /* 0x0003e80000100800 */
[----:B----4-:R3:W-:Y:S01]  /*67ed0*/  STL [R1+0x5e28], R32 ;  /* 0x005e282001007387 */ /* 0x0107e20000100800 */
[----:B-1----:R-:W-:-:S03]  /*67ee0*/  IMAD.MOV.U32 R0, RZ, RZ, R33 ;  /* 0x000000ffff007224 */ /* 0x002fc600078e0021 */
[----:B---3--:R-:W3:Y:S04]  /*67ef0*/  LDL.LU.64 R32, [R1+0x23e8] ;  /* 0x0023e80001207983 */ /* 0x008ee80000300a00 */
[----:B------:R1:W-:Y:S04]  /*67f00*/  STL [R1+0x5e24], R0 ;  /* 0x005e240001007387 */ /* 0x0003e80000100800 */
[----:B-----5:R4:W-:Y:S01]  /*67f10*/  STL [R1+0x5e30], R2 ;  /* 0x005e300201007387 */ /* 0x0209e20000100800 */
[----:B-1----:R-:W-:-:S03]  /*67f20*/  IMAD.MOV.U32 R0, RZ, RZ, R3 ;  /* 0x000000ffff007224 */ /* 0x002fc600078e0003 */
[----:B------:R-:W-:Y:S04]  /*67f30*/  STL [R1+0x5e38], R34 ;  /* 0x005e382201007387 */ /* 0x000fe80000100800 */
[----:B------:R1:W-:Y:S04]  /*67f40*/  STL [R1+0x5e2c], R0 ;  /* 0x005e2c0001007387 */ /* 0x0003e80000100800 */
[----:B----4-:R-:W4:Y:S01]  /*67f50*/  LDL.LU.64 R2, [R1+0x2750] ;  /* 0x0027500001027983 */ /* 0x010f220000300a00 */
[----:B-1----:R-:W-:-:S03]  /*67f60*/  MOV R0, R35 ;  /* 0x0000002300007202 */ /* 0x002fc60000000f00 */
        /* <DEDUP_REMOVED lines=14> */
[----:B------:R-:W-:Y:S04]  /*68050*/  STL [R1+0x5e58], R88 ;  /* 0x005e585801007387 */ /* 0x000fe80000100800 */
[----:B------:R-:W5:Y:S01]  /*68060*/  LDL.LU.64 R14, [R1+0x2758] ;  /* 0x00275800010e7983 */ /* 0x000f620000300a00 */
[----:B-1----:R-:W-:-:S03]  /*68070*/  MOV R0, R89 ;  /* 0x0000005900007202 */ /* 0x002fc60000000f00 */
[----:B------:R-:W5:Y:S04]  /*68080*/  LDL.LU.64 R16, [R1+0x2760] ;  /* 0x0027600001107983 */ /* 0x000f680000300a00 */
[----:B------:R1:W-:Y:S04]  /*68090*/  STL [R1+0x5e54], R0 ;  /* 0x005e540001007387 */ /* 0x0003e80000100800 */
[----:B------:R-:W-:Y:S04]  /*680a0*/  STL [R1+0x5e60], R90 ;  /* 0x005e605a01007387 */ /* 0x000fe80000100800 */
[----:B------:R-:W5:Y:S01]  /*680b0*/  LDL.LU.64 R18, [R1+0x2768] ;  /* 0x0027680001127983 */ /* 0x000f620000300a00 */
[----:B-1----:R-:W-:-:S03]  /*680c0*/  IMAD.MOV.U32 R0, RZ, RZ, R91 ;  /* 0x000000ffff007224 */ /* 0x002fc600078e005b */
[----:B------:R-:W5:Y:S04]  /*680d0*/  LDL.LU.64 R24, [R1+0x2770] ;  /* 0x0027700001187983 */ /* 0x000f680000300a00 */
[----:B------:R1:W-:Y:S04]  /*680e0*/  STL [R1+0x5e5c], R0 ;  /* 0x005e5c0001007387 */ /* 0x0003e80000100800 */
[----:B------:R-:W-:Y:S04]  /*680f0*/  STL [R1+0x5e68], R28 ;  /* 0x005e681c01007387 */ /* 0x000fe80000100800 */
[----:B------:R-:W5:Y:S01]  /*68100*/  LDL.LU.64 R26, [R1+0x2778] ;  /* 0x00277800011a7983 */ /* 0x000f620000300a00 */
[----:B-1----:R-:W-:-:S03]  /*68110*/  IMAD.MOV.U32 R0, RZ, RZ, R29 ;  /* 0x000000ffff007224 */ /* 0x002fc600078e001d */
[----:B------:R-:W5:Y:S04]  /*68120*/  LDL.LU.64 R88, [R1+0x2780] ;  /* 0x0027800001587983 */ /* 0x000f680000300a00 */
[----:B------:R2:W-:Y:S02]  /*68130*/  STL [R1+0x5e64], R0 ;  /* 0x005e640001007387 */ /* 0x0005e40000100800 */
[----:B--2---:R-:W-:Y:S02]  /*68140*/  IMAD.MOV.U32 R0, RZ, RZ, R31 ;  /* 0x000000ffff007224 */ /* 0x004fe400078e001f */
[----:B------:R1:W-:Y:S04]  /*68150*/  STL [R1+0x5e70], R30 ;  /* 0x005e701e01007387 */ /* 0x0003e80000100800 */
[----:B------:R-:W2:Y:S04]  /*68160*/  LDL.LU.64 R90, [R1+0x2788] ;  /* 0x00278800015a7983 */ /* 0x000ea80000300a00 */
[----:B---3--:R-:W-:Y:S04]  /*68170*/  STL [R1+0x5e78], R32 ;  /* 0x005e782001007387 */ /* 0x008fe80000100800 */
[----:B------:R3:W-:Y:S04]  /*68180*/  STL [R1+0x5e6c], R0 ;  /* 0x005e6c0001007387 */ /* 0x0007e80000100800 */
[----:B------:R-:W2:Y:S04]  /*68190*/  LDL.LU.64 R28, [R1+0x2790] ;  /* 0x00279000011c7983 */ /* 0x000ea80000300a00 */
[----:B-1----:R-:W2:Y:S01]  /*681a0*/  LDL.LU.64 R30, [R1+0x2798] ;  /* 0x00279800011e7983 */ /* 0x002ea20000300a00 */
[----:B---3--:R-:W-:-:S05]  /*681b0*/  MOV R0, R33 ;  /* 0x0000002100007202 */ /* 0x008fca0000000f00 */
[----:B------:R1:W-:Y:S04]  /*681c0*/  STL [R1+0x5e74], R0 ;  /* 0x005e740001007387 */ /* 0x0003e80000100800 */
[----:B----4-:R3:W-:Y:S01]  /*681d0*/  STL [R1+0x5e80], R2 ;  /* 0x005e800201007387 */ /* 0x0107e20000100800 */
[----:B-1----:R-:W-:-:S03]  /*681e0*/  IMAD.MOV.U32 R0, RZ, RZ, R3 ;  /* 0x000000ffff007224 */ /* 0x002fc600078e0003 */
[----:B---3--:R-:W3:Y:S04]  /*681f0*/  LDL.LU.64 R2, [R1+0x27a0] ;  /* 0x0027a00001027983 */ /* 0x008ee80000300a00 */
[----:B------:R1:W-:Y:S04]  /*68200*/  STL [R1+0x5e7c], R0 ;  /* 0x005e7c0001007387 */ /* 0x0003e80000100800 */
[----:B-----5:R4:W-:Y:S04]  /*68210*/  STL [R1+0x5e88], R34 ;  /* 0x005e882201007387 */ /* 0x0209e80000100800 */
[----:B------:R-:W5:Y:S01]  /*68220*/  LDL.LU.64 R32, [R1+0x27a8] ;  /* 0x0027a80001207983 */ /* 0x000f620000300a00 */
[----:B-1----:R-:W-:-:S05]  /*68230*/  IMAD.MOV.U32 R0, RZ, RZ, R35 ;  /* 0x000000ffff007224 */ /* 0x002fca00078e0023 */
[----:B------:R1:W-:Y:S04]  /*68240*/  STL [R1+0x5e84], R0 ;  /* 0x005e840001007387 */ /* 0x0003e80000100800 */
[----:B------:R-:W-:Y:S04]  /*68250*/  STL [R1+0x5e90], R8 ;  /* 0x005e900801007387 */ /* 0x000fe80000100800 */
[----:B----4-:R-:W4:Y:S01]  /*68260*/  LDL.LU.64 R34, [R1+0x27b0] ;  /* 0x0027b00001227983 */ /* 0x010f220000300a00 */
[----:B-1----:R-:W-:-:S03]  /*68270*/  IMAD.MOV.U32 R0, RZ, RZ, R9 ;  /* 0x000000ffff007224 */ /* 0x002fc600078e0009 */
[----:B------:R-:W-:Y:S04]  /*68280*/  STL [R1+0x5e98], R10 ;  /* 0x005e980a01007387 */ /* 0x000fe80000100800 */
[----:B------:R1:W-:Y:S04]  /*68290*/  STL [R1+0x5e8c], R0 ;  /* 0x005e8c0001007387 */ /* 0x0003e80000100800 */
[----:B------:R-:W-:Y:S01]  /*682a0*/  STL [R1+0x5ea0], R12 ;  /* 0x005ea00c01007387 */ /* 0x000fe20000100800 */
[----:B-1----:R-:W-:-:S05]  /*682b0*/  MOV R0, R11 ;  /* 0x0000000b00007202 */ /* 0x002fca0000000f00 */
[----:B------:R1:W-:Y:S04]  /*682c0*/  STL [R1+0x5e94], R0 ;  /* 0x005e940001007387 */ /* 0x0003e80000100800 */
[----:B------:R-:W-:Y:S01]  /*682d0*/  STL [R1+0x5ea8], R14 ;  /* 0x005ea80e01007387 */ /* 0x000fe20000100800 */
[----:B-1----:R-:W-:-:S05]  /*682e0*/  IMAD.MOV.U32 R0, RZ, RZ, R13 ;  /* 0x000000ffff007224 */ /* 0x002fca00078e000d */
        /* <DEDUP_REMOVED lines=8> */
[----:B-1----:R-:W-:Y:S01]  /*68370*/  MOV R0, R19 ;  /* 0x0000001300007202 */ /* 0x002fe20000000f00 */
[----:B------:R-:W1:Y:S04]  /*68380*/  S2R R252, SR_TID.X ;  /* 0x0000000000fc7919 */ /* 0x000e680000002100 */
[----:B------:R1:W-:Y:S02]  /*68390*/  STL [R1+0x5eb4], R0 ;  /* 0x005eb40001007387 */ /* 0x0003e40000100800 */
[----:B-1----:R-:W-:-:S02]  /*683a0*/  IMAD.MOV.U32 R0, RZ, RZ, R25 ;  /* 0x000000ffff007224 */ /* 0x002fc400078e0019 */
[----:B------:R-:W-:Y:S04]  /*683b0*/  STL [R1+0x5ec8], R26 ;  /* 0x005ec81a01007387 */ /* 0x000fe80000100800 */
[----:B------:R1:W-:Y:S04]  /*683c0*/  STL [R1+0x5ebc], R0 ;  /* 0x005ebc0001007387 */ /* 0x0003e80000100800 */
[----:B------:R-:W-:Y:S01]  /*683d0*/  STL [R1+0x5ed0], R88 ;  /* 0x005ed05801007387 */ /* 0x000fe20000100800 */
[----:B-1----:R-:W-:-:S05]  /*683e0*/  IMAD.MOV.U32 R0, RZ, RZ, R27 ;  /* 0x000000ffff007224 */ /* 0x002fca00078e001b */
[----:B------:R1:W-:Y:S02]  /*683f0*/  STL [R1+0x5ec4], R0 ;  /* 0x005ec40001007387 */ /* 0x0003e40000100800 */
[----:B-1----:R-:W-:Y:S02]  /*68400*/  IMAD.MOV.U32 R0, RZ, RZ, R89 ;  /* 0x000000ffff007224 */ /* 0x002fe400078e0059 */
[----:B--2---:R-:W-:Y:S04]  /*68410*/  STL [R1+0x5ed8], R90 ;  /* 0x005ed85a01007387 */ /* 0x004fe80000100800 */
[----:B------:R1:W-:Y:S02]  /*68420*/  STL [R1+0x5ecc], R0 ;  /* 0x005ecc0001007387 */ /* 0x0003e40000100800 */
[----:B-1----:R-:W-:-:S05]  /*68430*/  MOV R0, R91 ;  /* 0x0000005b00007202 */ /* 0x002fca0000000f00 */
[----:B------:R1:W-:Y:S04]  /*68440*/  STL [R1+0x5ed4], R0 ;  /* 0x005ed40001007387 */ /* 0x0003e80000100800 */
[----:B------:R-:W-:Y:S01]  /*68450*/  STL [R1+0x5ee0], R28 ;  /* 0x005ee01c01007387 */ /* 0x000fe20000100800 */
[----:B-1----:R-:W-:-:S03]  /*68460*/  IMAD.MOV.U32 R0, RZ, RZ, R29 ;  /* 0x000000ffff007224 */ /* 0x002fc600078e001d */
[----:B------:R-:W-:Y:S01]  /*68470*/  STL [R1+0x5ee8], R30 ;  /* 0x005ee81e01007387 */ /* 0x000fe20000100800 */
[----:B------:R-:W-:-:S03]  /*68480*/  IMAD.MOV.U32 R4, RZ, RZ, R31 ;  /* 0x000000ffff047224 */ /* 0x000fc600078e001f */
[----:B------:R1:W-:Y:S02]  /*68490*/  STL [R1+0x5edc], R0 ;  /* 0x005edc0001007387 */ /* 0x0003e40000100800 */
[----:B-1----:R-:W-:Y:S02]  /*684a0*/  LOP3.LUT R0, R252, 0x7, RZ, 0xc0, !PT ;  /* 0x00000007fc007812 */ /* 0x002fe400078ec0ff */
[----:B---3--:R1:W-:Y:S03]  /*684b0*/  STL [R1+0x5ef0], R2 ;  /* 0x005ef00201007387 */ /* 0x0083e60000100800 */
[----:B------:R-:W-:Y:S01]  /*684c0*/  IMAD R0, R0, 0x210, RZ ;  /* 0x0000021000007824 */ /* 0x000fe200078e02ff */
[----:B------:R-:W-:Y:S04]  /*684d0*/  STL [R1+0x5ee4], R4 ;  /* 0x005ee40401007387 */ /* 0x000fe80000100800 */
[----:B------:R2:W-:Y:S01]  /*684e0*/  STL [R1+0x5eec], R3 ;  /* 0x005eec0301007387 */ /* 0x0005e20000100800 */
[----:B-1----:R-:W-:-:S03]  /*684f0*/  IMAD.SHL.U32 R2, R252, 0x2, RZ ;  /* 0x00000002fc027824 */ /* 0x002fc600078e00ff */
[----:B-----5:R-:W-:Y:S01]  /*68500*/  STL [R1+0x5ef8], R32 ;  /* 0x005ef82001007387 */ /* 0x020fe20000100800 */
[----:B--2---:R-:W-:Y:S02]  /*68510*/  MOV R3, R33 ;  /* 0x0000002100037202 */ /* 0x004fe40000000f00 */
[----:B------:R-:W-:Y:S01]  /*68520*/  LOP3.LUT R0, R0, 0x30, R2, 0x78, !PT ;  /* 0x0000003000007812 */ /* 0x000fe200078e7802 */
[----:B----4-:R-:W-:Y:S04]  /*68530*/  STL [R1+0x5f00], R34 ;  /* 0x005f002201007387 */ /* 0x010fe80000100800 */
[----:B------:R1:W-:Y:S04]  /*68540*/  STL [R1+0x5ef4], R3 ;  /* 0x005ef40301007387 */ /* 0x0003e80000100800 */
[----:B-1----:R-:W2:Y:S01]  /*68550*/  LDL.LU.64 R2, [R1+0x6b18] ;  /* 0x006b180001027983 */ /* 0x002ea20000300a00 */
[----:B------:R-:W-:-:S05]  /*68560*/  IMAD.MOV.U32 R4, RZ, RZ, R35 ;  /* 0x000000ffff047224 */ /* 0x000fca00078e0023 */
[----:B------:R1:W-:Y:S04]  /*68570*/  STL [R1+0x5efc], R4 ;  /* 0x005efc0401007387 */ /* 0x0003e80000100800 */
[----:B------:R-:W-:Y:S04]  /*68580*/  STL [R1+0x14a0], R0 ;  /* 0x0014a00001007387 */ /* 0x000fe80000100800 */
[----:B-1----:R-:W3:Y:S04]  /*68590*/  LDL.LU.64 R4, [R1+0x6578] ;  /* 0x0065780001047983 */ /* 0x002ee80000300a00 */
[----:B--2---:R1:W-:Y:S04]  /*685a0*/  STL.64 [R1+0x2840], R2 ;  /* 0x0028400201007387 */ /* 0x0043e80000100a00 */
[----:B-1----:R-:W2:Y:S04]  /*685b0*/  LDL.LU.64 R2, [R1+0x6570] ;  /* 0x0065700001027983 */ /* 0x002ea80000300a00 */
[----:B---3--:R1:W-:Y:S04]  /*685c0*/  STL.64 [R1+0x26e0], R4 ;  /* 0x0026e00401007387 */ /* 0x0083e80000100a00 */
        /* <DEDUP_REMOVED lines=1531> */
[----:B---3--:R-:W-:Y:S04]  /*6e580*/  STL.64 [R1+0x3488], R4 ;  /* 0x0034880401007387 */ /* 0x008fe80000100a00 */
[----:B------:R-:W-:Y:S04]  /*6e590*/  STL.64 [R1+0x3478], R118 ;  /* 0x0034787601007387 */ /* 0x000fe80000100a00 */
[----:B--2---:R1:W-:Y:S04]  /*6e5a0*/  STL.64 [R1+0x3480], R2 ;  /* 0x0034800201007387 */ /* 0x0043e80000100a00 */
[----:B------:R-:W-:Y:S04]  /*6e5b0*/  STL.64 [R1+0x3470], R36 ;  /* 0x0034702401007387 */ /* 0x000fe80000100a00 */
[----:B-1----:R-:W2:Y:S04]  /*6e5c0*/  LDL.LU.64 R2, [R1+0x6e58] ;  /* 0x006e580001027983 */ /* 0x002ea80000300a00 */
[----:B------:R-:W3:Y:S04]  /*6e5d0*/  LDL.LU.64 R4, [R1+0x2d8] ;  /* 0x0002d80001047983 */ /* 0x000ee80000300a00 */
[----:B--2---:R1:W-:Y:S04]  /*6e5e0*/  STL.64 [R1+0x3468], R2 ;  /* 0x0034680201007387 */ /* 0x0043e80000100a00 */
[----:B-1----:R-:W2:Y:S04]  /*6e5f0*/  LDL.LU.64 R2, [R1+0x20] ;  /* 0x0000200001027983 */ /* 0x002ea80000300a00 */
[----:B---3--:R-:W-:Y:S04]  /*6e600*/  STL.64 [R1+0x3460], R4 ;  /* 0x0034600401007387 */ /* 0x008fe80000100a00 */
[----:B------:R-:W-:Y:S04]  /*6e610*/  STL.64 [R1+0x3450], R210 ;  /* 0x003450d201007387 */ /* 0x000fe80000100a00 */
[----:B--2---:R1:W-:Y:S04]  /*6e620*/  STL.64 [R1+0x3458], R2 ;  /* 0x0034580201007387 */ /* 0x0043e80000100a00 */
        /* <DEDUP_REMOVED lines=24> */
[----:B-1----:R-:W2:Y:S04]  /*6e7b0*/  LDL.LU.64 R2, [R1] ;  /* 0x0000000001027983 */ /* 0x002ea80000300a00 */
[----:B---3--:R1:W-:Y:S04]  /*6e7c0*/  STL.64 [R1+0x33e0], R4 ;  /* 0x0033e00401007387 */ /* 0x0083e80000100a00 */
[----:B------:R-:W-:Y:S04]  /*6e7d0*/  STL.64 [R1+0x33d0], R146 ;  /* 0x0033d09201007387 */ /* 0x000fe80000100a00 */
[----:B--2---:R2:W-:Y:S04]  /*6e7e0*/  STL.64 [R1+0x33d8], R2 ;  /* 0x0033d80201007387 */ /* 0x0045e80000100a00 */
[----:B-1----:R-:W3:Y:S04]  /*6e7f0*/  LDL.LU.64 R4, [R1+0x6e98] ;  /* 0x006e980001047983 */ /* 0x002ee80000300a00 */
[----:B--2---:R-:W2:Y:S04]  /*6e800*/  LDL.LU.64 R2, [R1+0x310] ;  /* 0x0003100001027983 */ /* 0x004ea80000300a00 */
[----:B---3--:R1:W-:Y:S04]  /*6e810*/  STL.64 [R1+0x33c8], R4 ;  /* 0x0033c80401007387 */ /* 0x0083e80000100a00 */
[----:B------:R-:W-:Y:S04]  /*6e820*/  STL.64 [R1+0x33b8], R250 ;  /* 0x0033b8fa01007387 */ /* 0x000fe80000100a00 */
[----:B--2---:R2:W-:Y:S04]  /*6e830*/  STL.64 [R1+0x33c0], R2 ;  /* 0x0033c00201007387 */ /* 0x0045e80000100a00 */
[----:B------:R-:W-:Y:S04]  /*6e840*/  STL.64 [R1+0x33b0], R130 ;  /* 0x0033b08201007387 */ /* 0x000fe80000100a00 */
        /* <DEDUP_REMOVED lines=134> */
[----:B------:R-:W-:Y:S04]  /*6f0b0*/  STL.64 [R1+0x30f8], R98 ;  /* 0x0030f86201007387 */ /* 0x000fe80000100a00 */
[----:B--2---:R1:W-:Y:S04]  /*6f0c0*/  STL.64 [R1+0x3100], R2 ;  /* 0x0031000201007387 */ /* 0x0043e80000100a00 */
[----:B------:R-:W-:Y:S04]  /*6f0d0*/  STL.64 [R1+0x30f0], R220 ;  /* 0x0030f0dc01007387 */ /* 0x000fe80000100a00 */
[----:B------:R-:W2:Y:S04]  /*6f0e0*/  LDL.LU.64 R4, [R1+0x7000] ;  /* 0x0070000001047983 */ /* 0x000ea80000300a00 */
[----:B-1----:R-:W3:Y:S04]  /*6f0f0*/  LDL.LU.64 R2, [R1+0x6ec0] ;  /* 0x006ec00001027983 */ /* 0x002ee80000300a00 */
[----:B--2---:R1:W-:Y:S04]  /*6f100*/  STL.64 [R1+0x30e8], R4 ;  /* 0x0030e80401007387 */ /* 0x0043e80000100a00 */
[----:B------:R-:W-:Y:S04]  /*6f110*/  STL.64 [R1+0x30d8], R86 ;  /* 0x0030d85601007387 */ /* 0x000fe80000100a00 */
[----:B---3--:R2:W-:Y:S04]  /*6f120*/  STL.64 [R1+0x30e0], R2 ;  /* 0x0030e00201007387 */ /* 0x0085e80000100a00 */
        /* <DEDUP_REMOVED lines=210> */
[----:B---3--:R2:W-:Y:S01]  /*6fe50*/  STL.64 [R1+0x2cc0], R4 ;  /* 0x002cc00401007387 */ /* 0x0085e20000100a00 */
[----:B-1----:R-:W-:-:S02]  /*6fe60*/  IMAD.MOV.U32 R2, RZ, RZ, R112 ;  /* 0x000000ffff027224 */ /* 0x002fc400078e0070 */
[----:B------:R-:W-:-:S05]  /*6fe70*/  IMAD.MOV.U32 R3, RZ, RZ, R113 ;  /* 0x000000ffff037224 */ /* 0x000fca00078e0071 */
[----:B------:R1:W-:Y:S04]  /*6fe80*/  STL.64 [R1+0x2cb8], R2 ;  /* 0x002cb80201007387 */ /* 0x0003e80000100a00 */
[----:B------:R1:W-:Y:S04]  /*6fe90*/  STL.64 [R1+0x2cb0], R42 ;  /* 0x002cb02a01007387 */ /* 0x0003e80000100a00 */
        /* <DEDUP_REMOVED lines=668> */
[----:B------:R-:W-:-:S02]  /*72860*/  USHF.R.S32.HI UR10, URZ, 0x1f, UR7 ;  /* 0x0000001fff0a7899 */ /* 0x000fc40008011407 */
[----:B------:R-:W-:Y:S02]  /*72870*/  USHF.R.S32.HI UR12, URZ, 0x1f, UR8 ;  /* 0x0000001fff0c7899 */ /* 0x000fe40008011408 */
[----:B------:R-:W-:Y:S01]  /*72880*/  USHF.R.S32.HI UR13, URZ, 0x1f, UR9 ;  /* 0x0000001fff0d7899 */ /* 0x000fe20008011409 */
[----:B------:R-:W-:Y:S02]  /*72890*/  CS2R R240, SRZ ;  /* 0x0000000000f07805 */ /* 0x000fe4000001ff00 */
[----:B------:R-:W-:Y:S02]  /*728a0*/  CS2R R242, SRZ ;  /* 0x0000000000f27805 */ /* 0x000fe4000001ff00 */
[----:B------:R-:W-:Y:S02]  /*728b0*/  CS2R R224, SRZ ;  /* 0x0000000000e07805 */ /* 0x000fe4000001ff00 */
[----:B------:R-:W-:Y:S01]  /*728c0*/  CS2R R226, SRZ ;  /* 0x0000000000e27805 */ /* 0x000fe2000001ff00 */
[----:B------:R-:W-:-:S02]  /*728d0*/  ULEA.HI UR10, UR10, UR7, URZ, 0x7 ;  /* 0x000000070a0a7291 */ /* 0x000fc4000f8f38ff */
[----:B------:R-:W-:Y:S02]  /*728e0*/  USHF.L.U32 UR18, UR8, 0x2, URZ ;  /* 0x0000000208127899 */ /* 0x000fe400080006ff */
[----:B------:R-:W-:Y:S02]  /*728f0*/  USHF.L.U64.HI UR7, UR8, 0x2, UR12 ;  /* 0x0000000208077899 */ /* 0x000fe4000801020c */
[----:B------:R-:W-:Y:S01]  /*72900*/  USHF.L.U32 UR19, UR9, 0x2, URZ ;  /* 0x0000000209137899 */ /* 0x000fe200080006ff */
[----:B------:R-:W-:Y:S01]  /*72910*/  UMOV UR4, URZ ;  /* 0x000000ff00047c82 */ /* 0x000fe20008000000 */
[----:B------:R-:W-:Y:S01]  /*72920*/  UMOV UR11, 0x1 ;  /* 0x00000001000b7882 */ /* 0x000fe20000000000 */
[----:B------:R-:W-:Y:S01]  /*72930*/  USHF.L.U64.HI UR8, UR9, 0x2, UR13 ;  /* 0x0000000209087899 */ /* 0x000fe2000801020d */
[----:B------:R1:W-:Y:S01]  /*72940*/  STL [R1+0x930], RZ ;  /* 0x000930ff01007387 */ /* 0x0003e20000100800 */
[----:B--2---:R-:W-:Y:S02]  /*72950*/  CS2R R4, SRZ ;  /* 0x0000000000047805 */ /* 0x004fe4000001ff00 */
[----:B------:R-:W-:-:S02]  /*72960*/  CS2R R6, SRZ ;  /* 0x0000000000067805 */ /* 0x000fc4000001ff00 */
[----:B------:R-:W-:Y:S01]  /*72970*/  CS2R R20, SRZ ;  /* 0x0000000000147805 */ /* 0x000fe2000001ff00 */
[----:B------:R1:W-:Y:S01]  /*72980*/  STL [R1+0x934], RZ ;  /* 0x000934ff01007387 */ /* 0x0003e20000100800 */
[----:B------:R-:W-:Y:S02]  /*72990*/  CS2R R22, SRZ ;  /* 0x0000000000167805 */ /* 0x000fe4000001ff00 */
[----:B------:R-:W-:Y:S02]  /*729a0*/  CS2R R8, SRZ ;  /* 0x0000000000087805 */ /* 0x000fe4000001ff00 */
[----:B------:R-:W-:Y:S01]  /*729b0*/  CS2R R10, SRZ ;  /* 0x00000000000a7805 */ /* 0x000fe2000001ff00 */
[----:B------:R1:W-:Y:S01]  /*729c0*/  STL [R1+0x938], RZ ;  /* 0x000938ff01007387 */ /* 0x0003e20000100800 */
[----:B------:R-:W-:Y:S02]  /*729d0*/  CS2R R12, SRZ ;  /* 0x00000000000c7805 */ /* 0x000fe4000001ff00 */
        /* <DEDUP_REMOVED lines=15> */
[----:B------:R-:W-:-:S03]  /*72ad0*/  USHF.R.S32.HI UR9, URZ, 0x7, UR10 ;  /* 0x00000007ff097899 */ /* 0x000fc6000801140a */
[----:B------:R1:W-:Y:S01]  /*72ae0*/  STL [R1+0x99c], RZ ;  /* 0x00099cff01007387 */ /* 0x0003e20000100800 */
[----:B------:R-:W-:-:S03]  /*72af0*/  UMOV UR10, 0xffffffff ;  /* 0xffffffff000a7882 */ /* 0x000fc60000000000 */
        /* <DEDUP_REMOVED lines=303> */
[----:B------:R1:W-:Y:S02]  /*73df0*/  STL [R1+0x122c], RZ ;  /* 0x00122cff01007387 */ /* 0x0003e40000100800 */
.L_x_1:
[----:B-1----:R-:W1:Y:S01]  /*73e00*/  S2R R3, SR_TID.X ;  /* 0x0000000000037919 */ /* 0x002e620000002100 */
[----:B------:R-:W-:-:S04]  /*73e10*/  DEPBAR.LE SB0, 0x2 ;  /* 0x000080800000791a */ /* 0x000fc80000000000 */
[----:B-----5:R-:W-:Y:S01]  /*73e20*/  STL.64 [R1+0x8448], R18 ;  /* 0x0084481201007387 */ /* 0x020fe20000100a00 */
[----:B------:R-:W-:-:S03]  /*73e30*/  UIADD3 UR10, UPT, UPT, UR10, 0x1, URZ ;  /* 0x000000010a0a7890 */ /* 0x000fc6000fffe0ff */
[----:B------:R-:W-:Y:S01]  /*73e40*/  STL.64 [R1+0x8440], R16 ;  /* 0x0084401001007387 */ /* 0x000fe20000100a00 */
[----:B------:R-:W-:-:S03]  /*73e50*/  UISETP.GT.AND UP0, UPT, UR10, 0x1, UPT ;  /* 0x000000010a00788c */ /* 0x000fc6000bf04270 */
[----:B------:R-:W-:Y:S04]  /*73e60*/  STL.64 [R1+0x8438], R26 ;  /* 0x0084381a01007387 */ /* 0x000fe80000100a00 */
[----:B------:R-:W-:Y:S04]  /*73e70*/  STL.64 [R1+0x8430], R24 ;  /* 0x0084301801007387 */ /* 0x000fe80000100a00 */
[----:B------:R-:W-:Y:S04]  /*73e80*/  STL.64 [R1+0x8428], R90 ;  /* 0x0084285a01007387 */ /* 0x000fe80000100a00 */
[----:B------:R2:W-:Y:S04]  /*73e90*/  STL.64 [R1+0x8420], R88 ;  /* 0x0084205801007387 */ /* 0x0005e80000100a00 */
[----:B------:R-:W-:Y:S04]  /*73ea0*/  STL.64 [R1+0x8418], R30 ;  /* 0x0084181e01007387 */ /* 0x000fe80000100a00 */
[----:B------:R-:W-:Y:S04]  /*73eb0*/  STL.64 [R1+0x8410], R28 ;  /* 0x0084101c01007387 */ /* 0x000fe80000100a00 */
[----:B------:R-:W-:Y:S04]  /*73ec0*/  STL.64 [R1+0x8408], R34 ;  /* 0x0084082201007387 */ /* 0x000fe80000100a00 */
[----:B------:R3:W-:Y:S04]  /*73ed0*/  STL.64 [R1+0x8400], R32 ;  /* 0x0084002001007387 */ /* 0x0007e80000100a00 */
[----:B------:R-:W4:Y:S04]  /*73ee0*/  LDL.LU.64 R104, [R1+0x1610] ;  /* 0x0016100001687983 */ /* 0x000f280000300a00 */
[----:B------:R-:W4:Y:S04]  /*73ef0*/  LDL.LU.64 R106, [R1+0x1618] ;  /* 0x00161800016a7983 */ /* 0x000f280000300a00 */
[----:B------:R-:W4:Y:S04]  /*73f00*/  LDL.LU.64 R96, [R1+0x1670] ;  /* 0x0016700001607983 */ /* 0x000f280000300a00 */
[----:B------:R-:W4:Y:S04]  /*73f10*/  LDL.LU.64 R98, [R1+0x1678] ;  /* 0x0016780001627983 */ /* 0x000f280000300a00 */
[----:B--2---:R-:W2:Y:S04]  /*73f20*/  LDL.LU.64 R88, [R1+0x16c0] ;  /* 0x0016c00001587983 */ /* 0x004ea80000300a00 */
[----:B------:R-:W2:Y:S04]  /*73f30*/  LDL.LU.64 R90, [R1+0x16c8] ;  /* 0x0016c800015a7983 */ /* 0x000ea80000300a00 */
[----:B------:R-:W2:Y:S04]  /*73f40*/  LDL.LU.64 R84, [R1+0x16d0] ;  /* 0x0016d00001547983 */ /* 0x000ea80000300a00 */
[----:B------:R-:W2:Y:S04]  /*73f50*/  LDL.LU.64 R86, [R1+0x16d8] ;  /* 0x0016d80001567983 */ /* 0x000ea80000300a00 */
[----:B------:R-:W2:Y:S04]  /*73f60*/  LDL.LU.64 R80, [R1+0x1710] ;  /* 0x0017100001507983 */ /* 0x000ea80000300a00 */
[----:B------:R-:W2:Y:S04]  /*73f70*/  LDL.LU.64 R82, [R1+0x1718] ;  /* 0x0017180001527983 */ /* 0x000ea80000300a00 */
[----:B------:R-:W2:Y:S01]  /*73f80*/  LDL.LU.64 R76, [R1+0x1730] ;  /* 0x00173000014c7983 */ /* 0x000ea20000300a00 */
[----:B-1----:R-:W-:-:S03]  /*73f90*/  SHF.L.U32 R16, R3, 0x1, RZ ;  /* 0x0000000103107819 */ /* 0x002fc600000006ff */
[----:B------:R-:W2:Y:S01]  /*73fa0*/  LDL.LU.64 R78, [R1+0x1738] ;  /* 0x00173800014e7983 */ /* 0x000ea20000300a00 */
[----:B------:R-:W-:-:S03]  /*73fb0*/  LOP3.LUT R3, R3, 0x7, RZ, 0xc0, !PT ;  /* 0x0000000703037812 */ /* 0x000fc600078ec0ff */
[----:B------:R-:W2:Y:S04]  /*73fc0*/  LDL.LU.64 R72, [R1+0x1780] ;  /* 0x0017800001487983 */ /* 0x000ea80000300a00 */
[----:B------:R-:W2:Y:S01]  /*73fd0*/  LDL.LU.64 R74, [R1+0x1788] ;  /* 0x00178800014a7983 */ /* 0x000ea20000300a00 */
[----:B------:R-:W-:-:S03]  /*73fe0*/  USEL UR10, UR10, URZ, !UP0 ;  /* 0x000000ff0a0a7287 */ /* 0x000fc6000c000000 */
[----:B---3--:R-:W3:Y:S04]  /*73ff0*/  LDL.LU.64 R32, [R1+0x1790] ;  /* 0x0017900001207983 */ /* 0x008ee80000300a00 */
[----:B------:R-:W3:Y:S01]  /*74000*/  LDL.LU.64 R34, [R1+0x1798] ;  /* 0x0017980001227983 */ /* 0x000ee20000300a00 */
[----:B------:R-:W-:Y:S01]  /*74010*/  IMAD R3, R3, 0x210, RZ ;  /* 0x0000021003037824 */ /* 0x000fe200078e02ff */
[----:B------:R-:W-:Y:S02]  /*74020*/  ULEA UR13, UR10, UR5, 0xf ;  /* 0x000000050a0d7291 */ /* 0x000fe4000f8e78ff */
[----:B------:R-:W3:Y:S02]  /*74030*/  LDL.LU.64 R28, [R1+0x1570] ;  /* 0x00157000011c7983 */ /* 0x000ee40000300a00 */
[----:B------:R-:W-:Y:S01]  /*74040*/  LOP3.LUT R3, R3, 0x30, R16, 0x78, !PT ;  /* 0x0000003003037812 */ /* 0x000fe200078e7810 */
[----:B------:R-:W-:Y:S06]  /*74050*/  BAR.SYNC.DEFER_BLOCKING 0x0 ;  /* 0x0000000000007b1d */ /* 0x000fec0000010000 */
[----:B------:R-:W3:Y:S01]  /*74060*/  LDL.LU.64 R30, [R1+0x1578] ;  /* 0x00157800011e7983 */ /* 0x000ee20000300a00 */
[----:B------:R-:W1:Y:S03]  /*74070*/  S2R R0, SR_TID.X ;  /* 0x0000000000007919 */ /* 0x000e660000002100 */
[----:B------:R-:W1:Y:S04]  /*74080*/  LDSM.16.M88.4 R56, [R3+UR13+0x80000] ;  /* 0x0800000d0338783b */ /* 0x000e680008000200 */
[----:B------:R-:W1:Y:S04]  /*74090*/  LDSM.16.M88.4 R40, [R3+UR13+0x81000] ;  /* 0x0810000d0328783b */ /* 0x000e680008000200 */
[----:B------:R-:W1:Y:S04]  /*740a0*/  LDSM.16.M88.4 R60, [R3+UR13+0x82000] ;  /* 0x0820000d033c783b */ /* 0x000e680008000200 */
[----:B------:R-:W1:Y:S04]  /*740b0*/  LDSM.16.M88.4 R44, [R3+UR13+0x83000] ;  /* 0x0830000d032c783b */ /* 0x000e680008000200 */
[----:B------:R-:W1:Y:S04]  /*740c0*/  LDSM.16.M88.4 R48, [R3+UR13+0x84000] ;  /* 0x0840000d0330783b */ /* 0x000e680008000200 */
[----:B------:R-:W1:Y:S02]  /*740d0*/  LDSM.16.M88.4 R36, [R3+UR13+0x85000] ;  /* 0x0850000d0324783b */ /* 0x000e640008000200 */
[----:B-1----:R-:W-:-:S02]  /*740e0*/  LOP3.LUT R2, R0, 0x3, RZ, 0xc0, !PT ;  /* 0x0000000300027812 */ /* 0x002fc400078ec0ff */
[----:B------:R-:W-:Y:S01]  /*740f0*/  LOP3.LUT R0, R0, 0x1c, RZ, 0xc0, !PT ;  /* 0x0000001c00007812 */ /* 0x000fe200078ec0ff */
[----:B------:R-:W1:Y:S01]  /*74100*/  LDSM.16.M88.4 R52, [R3+UR13+0x86000] ;  /* 0x0860000d0334783b */ /* 0x000e620008000200 */
[----:B------:R-:W-:-:S03]  /*74110*/  ULEA UR12, UR10, UR5, 0x12 ;  /* 0x000000050a0c7291 */ /* 0x000fc6000f8e90ff */
[----:B------:R-:W1:Y:S04]  /*74120*/  LDSM.16.M88.4 R64, [R3+UR13+0x87000] ;  /* 0x0870000d0340783b */ /* 0x000e680008000200 */
[----:B------:R-:W-:Y:S04]  /*74130*/  STL [R1+0x83ac], R58 ;  /* 0x0083ac3a01007387 */ /* 0x000fe80000100800 */
        /* <DEDUP_REMOVED lines=11> */
[----:B-1----:R-:W-:Y:S04]  /*741f0*/  STL [R1+0x83d4], R54 ;  /* 0x0083d43601007387 */ /* 0x002fe80000100800 */
[----:B------:R-:W-:Y:S04]  /*74200*/  STL [R1+0x83d0], R55 ;  /* 0x0083d03701007387 */ /* 0x000fe80000100800 */
[----:B------:R-:W3:Y:S04]  /*74210*/  LDL.LU.64 R24, [R1+0x15d0] ;  /* 0x0015d00001187983 */ /* 0x000ee80000300a00 */
[----:B------:R-:W3:Y:S04]  /*74220*/  LDL.LU.64 R26, [R1+0x15d8] ;  /* 0x0015d800011a7983 */ /* 0x000ee80000300a00 */
[----:B------:R-:W3:Y:S04]  /*74230*/  LDL.LU.64 R16, [R1+0x15f0] ;  /* 0x0015f00001107983 */ /* 0x000ee80000300a00 */
[----:B------:R-:W3:Y:S01]  /*74240*/  LDL.LU.64 R18, [R1+0x15f8] ;  /* 0x0015f80001127983 */ /* 0x000ee20000300a00 */
[----:B------:R-:W-:-:S05]  /*74250*/  IMAD R0, R2, 0x820, R0 ;  /* 0x0000082002007824 */ /* 0x000fca00078e0200 */
[----:B------:R-:W-:Y:S01]  /*74260*/  LOP3.LUT R2, R0, 0x20, RZ, 0x3c, !PT ;  /* 0x0000002000027812 */ /* 0x000fe200078e3cff */
[----:B------:R-:W-:Y:S04]  /*74270*/  LDS R68, [R0+UR12] ;  /* 0x0000000c00447984 */ /* 0x000fe80008000800 */
[----:B------:R-:W-:Y:S04]  /*74280*/  LDS R70, [R0+UR12+0x2000] ;  /* 0x0020000c00467984 */ /* 0x000fe80008000800 */
[----:B------:R-:W-:Y:S04]  /*74290*/  LDS R69, [R2+UR12] ;  /* 0x0000000c02457984 */ /* 0x000fe80008000800 */
[----:B------:R-:W4:Y:S04]  /*742a0*/  LDS R71, [R2+UR12+0x2000] ;  /* 0x0020000c02477984 */ /* 0x000f280008000800 */
[----:B------:R-:W-:Y:S04]  /*742b0*/  LDS R92, [R0+UR12+0x80] ;  /* 0x0000800c005c7984 */ /* 0x000fe80008000800 */
[----:B------:R-:W-:Y:S04]  /*742c0*/  LDS R94, [R0+UR12+0x2080] ;  /* 0x0020800c005e7984 */ /* 0x000fe80008000800 */
[----:B------:R-:W-:Y:S04]  /*742d0*/  LDS R93, [R2+UR12+0x80] ;  /* 0x0000800c025d7984 */ /* 0x000fe80008000800 */
[----:B------:R-:W1:Y:S04]  /*742e0*/  LDS R95, [R2+UR12+0x2080] ;  /* 0x0020800c025f7984 */ /* 0x000e680008000800 */
[----:B------:R-:W-:Y:S04]  /*742f0*/  STL [R1+0x83dc], R66 ;  /* 0x0083dc4201007387 */ /* 0x000fe80000100800 */
[----:B------:R-:W-:Y:S04]  /*74300*/  STL [R1+0x83d8], R67 ;  /* 0x0083d84301007387 */ /* 0x000fe80000100800 */
[----:B------:R-:W-:Y:S04]  /*74310*/  LDS R100, [R0+UR12+0x100] ;  /* 0x0001000c00647984 */ /* 0x000fe80008000800 */
[----:B------:R-:W-:Y:S04]  /*74320*/  LDS R102, [R0+UR12+0x2100] ;  /* 0x0021000c00667984 */ /* 0x000fe80008000800 */
[----:B------:R-:W-:Y:S04]  /*74330*/  LDS R101, [R2+UR12+0x100] ;  /* 0x0001000c02657984 */ /* 0x000fe80008000800 */
[----:B------:R-:W1:Y:S04]  /*74340*/  LDS R103, [R2+UR12+0x2100] ;  /* 0x0021000c02677984 */ /* 0x000e680008000800 */
[----:B------:R-:W-:Y:S04]  /*74350*/  LDS R144, [R0+UR12+0x180] ;  /* 0x0001800c00907984 */ /* 0x000fe80008000800 */
[----:B------:R-:W-:Y:S04]  /*74360*/  LDS R146, [R0+UR12+0x2180] ;  /* 0x0021800c00927984 */ /* 0x000fe80008000800 */
[----:B------:R-:W-:Y:S04]  /*74370*/  LDS R145, [R2+UR12+0x180] ;  /* 0x0001800c02917984 */ /* 0x000fe80008000800 */
[----:B------:R-:W1:Y:S01]  /*74380*/  LDS R147, [R2+UR12+0x2180] ;  /* 0x0021800c02937984 */ /* 0x000e620008000800 */
[C---:B----4-:R-:W-:Y:S08]  /*74390*/  HMMA.1688.F32.TF32 R104, R68.reuse, R56, R104 ;  /* 0x000000384468723c */ /* 0x050ff00000081068 */
[C---:B------:R-:W-:Y:S08]  /*743a0*/  HMMA.1688.F32.TF32 R96, R68.reuse, R40, R96 ;  /* 0x000000284460723c */ /* 0x040ff00000081060 */
[C---:B--2---:R-:W-:Y:S08]  /*743b0*/  HMMA.1688.F32.TF32 R88, R68.reuse, R60, R88 ;  /* 0x0000003c4458723c */ /* 0x044ff00000081058 */
[C---:B------:R-:W-:Y:S08]  /*743c0*/  HMMA.1688.F32.TF32 R84, R68.reuse, R44, R84 ;  /* 0x0000002c4454723c */ /* 0x040ff00000081054 */
[C---:B------:R-:W-:Y:S08]  /*743d0*/  HMMA.1688.F32.TF32 R80, R68.reuse, R48, R80 ;  /* 0x000000304450723c */ /* 0x040ff00000081050 */
[C---:B------:R-:W-:Y:S01]  /*743e0*/  HMMA.1688.F32.TF32 R76, R68.reuse, R36, R76 ;  /* 0x00000024444c723c */ /* 0x040fe2000008104c */
[----:B------:R-:W-:Y:S07]  /*743f0*/  STL.64 [R1+0x130], R104 ;  /* 0x0001306801007387 */ /* 0x000fee0000100a00 */
[C---:B------:R-:W-:Y:S01]  /*74400*/  HMMA.1688.F32.TF32 R72, R68.reuse, R52, R72 ;  /* 0x000000344448723c */ /* 0x040fe20000081048 */
[----:B------:R-:W-:Y:S07]  /*74410*/  STL.64 [R1+0x138], R106 ;  /* 0x0001386a01007387 */ /* 0x000fee0000100a00 */
[----:B---3--:R-:W-:Y:S01]  /*74420*/  HMMA.1688.F32.TF32 R32, R68, R64, R32 ;  /* 0x000000404420723c */ /* 0x008fe20000081020 */
[----:B------:R-:W-:Y:S04]  /*74430*/  STL.64 [R1+0x120], R96 ;  /* 0x0001206001007387 */ /* 0x000fe80000100a00 */
[----:B------:R-:W-:Y:S04]  /*74440*/  STL.64 [R1+0x128], R98 ;  /* 0x0001286201007387 */ /* 0x000fe80000100a00 */
[----:B------:R-:W-:Y:S04]  /*74450*/  STL.64 [R1+0x110], R88 ;  /* 0x0001105801007387 */ /* 0x000fe80000100a00 */
[----:B------:R-:W-:Y:S04]  /*74460*/  STL.64 [R1+0x118], R90 ;  /* 0x0001185a01007387 */ /* 0x000fe80000100a00 */
[----:B------:R-:W-:Y:S04]  /*74470*/  STL.64 [R1+0x100], R84 ;  /* 0x0001005401007387 */ /* 0x000fe80000100a00 */
[----:B------:R-:W-:Y:S04]  /*74480*/  STL.64 [R1+0x108], R86 ;  /* 0x0001085601007387 */ /* 0x000fe80000100a00 */
[----:B------:R-:W-:Y:S04]  /*74490*/  STL.64 [R1+0xf0], R80 ;  /* 0x0000f05001007387 */ /* 0x000fe80000100a00 */
[----:B------:R-:W-:Y:S04]  /*744a0*/  STL.64 [R1+0xf8], R82 ;  /* 0x0000f85201007387 */ /* 0x000fe80000100a00 */
[----:B------:R-:W-:Y:S01]  /*744b0*/  STL.64 [R1+0xe0], R76 ;  /* 0x0000e04c01007387 */ /* 0x000fe20000100a00 */
[----:B-1----:R-:W-:Y:S03]  /*744c0*/  HMMA.1688.F32.TF32 R28, R92, R56, R28 ;  /* 0x000000385c1c723c */ /* 0x002fe6000008101c */
[----:B------:R-:W-:Y:S04]  /*744d0*/  STL.64 [R1+0xe8], R78 ;  /* 0x0000e84e01007387 */ /* 0x000fe80000100a00 */
[----:B------:R1:W-:Y:S04]  /*744e0*/  STL.64 [R1+0xd0], R72 ;  /* 0x0000d04801007387 */ /* 0x0003e80000100a00 */
[----:B------:R2:W-:Y:S04]  /*744f0*/  STL.64 [R1+0xd8], R74 ;  /* 0x0000d84a01007387 */ /* 0x0005e80000100a00 */
[----:B------:R3:W-:Y:S04]  /*74500*/  STL.64 [R1+0xc0], R32 ;  /* 0x0000c02001007387 */ /* 0x0007e80000100a00 */
[----:B------:R4:W-:Y:S04]  /*74510*/  STL.64 [R1+0xc8], R34 ;  /* 0x0000c82201007387 */ /* 0x0009e80000100a00 */
[----:B-1----:R-:W3:Y:S04]  /*74520*/  LDL.LU.64 R72, [R1+0x1630] ;  /* 0x0016300001487983 */ /* 0x002ee80000300a00 */
[----:B--2---:R-:W2:Y:S04]  /*74530*/  LDL.LU.64 R74, [R1+0x1638] ;  /* 0x00163800014a7983 */ /* 0x004ea80000300a00 */
[----:B------:R-:W2:Y:S04]  /*74540*/  LDL.LU.64 R68, [R1+0x1680] ;  /* 0x0016800001447983 */ /* 0x000ea80000300a00 */
[----:B------:R-:W2:Y:S01]  /*74550*/  LDL.LU.64 R70, [R1+0x1688] ;  /* 0x0016880001467983 */ /* 0x000ea20000300a00 */
[----:B------:R-:W-:Y:S01]  /*74560*/  MOV R55, R31 ;  /* 0x0000001f00377202 */ /* 0x000fe20000000f00 */
[----:B------:R-:W-:-:S02]  /*74570*/  IMAD.MOV.U32 R54, RZ, RZ, R30 ;  /* 0x000000ffff367224 */ /* 0x000fc400078e001e */
[----:B------:R-:W-:Y:S01]  /*74580*/  IMAD.MOV.U32 R67, RZ, RZ, R29 ;  /* 0x000000ffff437224 */ /* 0x000fe200078e001d */
[----:B------:R-:W-:Y:S01]  /*74590*/  LDS R96, [R0+UR12+0x200] ;  /* 0x0002000c00607984 */ /* 0x000fe20008000800 */
[----:B------:R-:W-:-:S03]  /*745a0*/  IMAD.MOV.U32 R66, RZ, RZ, R28 ;  /* 0x000000ffff427224 */ /* 0x000fc600078e001c */
[----:B------:R-:W-:Y:S04]  /*745b0*/  STL [R1+0x83ec], R55 ;  /* 0x0083ec3701007387 */ /* 0x000fe80000100800 */
[----:B------:R-:W-:Y:S04]  /*745c0*/  STL [R1+0x83e8], R54 ;  /* 0x0083e83601007387 */ /* 0x000fe80000100800 */
[----:B------:R-:W-:Y:S04]  /*745d0*/  STL [R1+0x83e4], R67 ;  /* 0x0083e44301007387 */ /* 0x000fe80000100800 */
[----:B------:R-:W-:Y:S04]  /*745e0*/  STL [R1+0x83e0], R66 ;  /* 0x0083e04201007387 */ /* 0x000fe80000100800 */
[----:B---3--:R-:W3:Y:S04]  /*745f0*/  LDL.LU.64 R32, [R1+0x16f0] ;  /* 0x0016f00001207983 */ /* 0x008ee80000300a00 */
[----:B----4-:R-:W3:Y:S04]  /*74600*/  LDL.LU.64 R34, [R1+0x16f8] ;  /* 0x0016f80001227983 */ /* 0x010ee80000300a00 */
[----:B------:R-:W-:Y:S04]  /*74610*/  LDS R98, [R0+UR12+0x2200] ;  /* 0x0022000c00627984 */ /* 0x000fe80008000800 */
[----:B------:R-:W-:Y:S04]  /*74620*/  LDS R97, [R2+UR12+0x200] ;  /* 0x0002000c02617984 */ /* 0x000fe80008000800 */
[----:B------:R-:W1:Y:S01]  /*74630*/  LDS R99, [R2+UR12+0x2200] ;  /* 0x0022000c02637984 */ /* 0x000e620008000800 */
[----:B------:R-:W-:-:S15]  /*74640*/  HMMA.1688.F32.TF32 R24, R92, R40, R24 ;  /* 0x000000285c18723c */ /* 0x000fde0000081018 */
[----:B------:R-:W-:-:S04]  /*74650*/  NOP ;  /* 0x0000000000007918 */ /* 0x000fc80000000000 */
[----:B------:R4:W-:Y:S04]  /*74660*/  STL.64 [R1+0x30], R24 ;  /* 0x0000301801007387 */ /* 0x0009e80000100a00 */
[----:B------:R1:W-:Y:S04]  /*74670*/  STL.64 [R1+0x38], R26 ;  /* 0x0000381a01007387 */ /* 0x0003e80000100a00 */
[----:B----4-:R-:W4:Y:S04]  /*74680*/  LDL.LU.64 R24, [R1+0x1740] ;  /* 0x0017400001187983 */ /* 0x010f280000300a00 */
[----:B-1----:R-:W4:Y:S04]  /*74690*/  LDL.LU.64 R26, [R1+0x1748] ;  /* 0x00174800011a7983 */ /* 0x002f280000300a00 */
[----:B------:R-:W4:Y:S04]  /*746a0*/  LDL.LU.64 R28, [R1+0x1760] ;  /* 0x00176000011c7983 */ /* 0x000f280000300a00 */
[----:B------:R-:W4:Y:S01]  /*746b0*/  LDL.LU.64 R30, [R1+0x1768] ;  /* 0x00176800011e7983 */ /* 0x000f220000300a00 */
[----:B------:R-:W-:-:S15]  /*746c0*/  HMMA.1688.F32.TF32 R16, R92, R60, R16 ;  /* 0x0000003c5c10723c */ /* 0x000fde0000081010 */
[----:B------:R-:W-:-:S04]  /*746d0*/  NOP ;  /* 0x0000000000007918 */ /* 0x000fc80000000000 */
[----:B------:R-:W-:Y:S01]  /*746e0*/  IMAD.MOV.U32 R55, RZ, RZ, R16 ;  /* 0x000000ffff377224 */ /* 0x000fe200078e0010 */
[----:B------:R-:W-:Y:S01]  /*746f0*/  MOV R66, R19 ;  /* 0x0000001300427202 */ /* 0x000fe20000000f00 */
[----:B------:R-:W-:Y:S02]  /*74700*/  IMAD.MOV.U32 R54, RZ, RZ, R17 ;  /* 0x000000ffff367224 */ /* 0x000fe400078e0011 */
[----:B------:R-:W-:Y:S01]  /*74710*/  IMAD.MOV.U32 R67, RZ, RZ, R18 ;  /* 0x000000ffff437224 */ /* 0x000fe200078e0012 */
[----:B------:R-:W4:Y:S04]  /*74720*/  LDL.LU.64 R16, [R1+0x1580] ;  /* 0x0015800001107983 */ /* 0x000f280000300a00 */
[----:B------:R-:W4:Y:S04]  /*74730*/  LDL.LU.64 R18, [R1+0x1588] ;  /* 0x0015880001127983 */ /* 0x000f280000300a00 */
[----:B------:R-:W4:Y:S04]  /*74740*/  LDL.LU.64 R76, [R1+0x15e0] ;  /* 0x0015e000014c7983 */ /* 0x000f280000300a00 */
[----:B------:R-:W4:Y:S04]  /*74750*/  LDL.LU.64 R78, [R1+0x15e8] ;  /* 0x0015e800014e7983 */ /* 0x000f280000300a00 */
[----:B------:R1:W-:Y:S04]  /*74760*/  STL [R1+0x83fc], R66 ;  /* 0x0083fc4201007387 */ /* 0x0003e80000100800 */
[----:B------:R-:W-:Y:S04]  /*74770*/  STL [R1+0x83f8], R67 ;  /* 0x0083f84301007387 */ /* 0x000fe80000100800 */
[----:B------:R-:W-:Y:S04]  /*74780*/  STL [R1+0x83f4], R55 ;  /* 0x0083f43701007387 */ /* 0x000fe80000100800 */
[----:B------:R1:W-:Y:S01]  /*74790*/  STL [R1+0x83f0], R54 ;  /* 0x0083f03601007387 */ /* 0x0003e20000100800 */
[C---:B--2---:R-:W-:Y:S08]  /*747a0*/  HMMA.1688.F32.TF32 R72, R92.reuse, R44, R72 ;  /* 0x0000002c5c48723c */ /* 0x044ff00000081048 */
[----:B------:R-:W-:Y:S11]  /*747b0*/  HMMA.1688.F32.TF32 R68, R92, R48, R68 ;  /* 0x000000305c44723c */ /* 0x000ff60000081044 */
[----:B------:R2:W-:Y:S04]  /*747c0*/  STL.64 [R1+0x10], R72 ;  /* 0x0000104801007387 */ /* 0x0005e80000100a00 */
[----:B------:R3:W-:Y:S04]  /*747d0*/  STL.64 [R1+0x18], R74 ;  /* 0x0000184a01007387 */ /* 0x0007e80000100a00 */
[----:B-1----:R-:W-:Y:S01]  /*747e0*/  IMAD.MOV.U32 R66, RZ, RZ, R68 ;  /* 0x000000ffff427224 */ /* 0x002fe200078e0044 */
[----:B------:R-:W-:Y:S01]  /*747f0*/  MOV R54, R71 ;  /* 0x0000004700367202 */ /* 0x000fe20000000f00 */
[----:B------:R-:W-:Y:S01]  /*74800*/  IMAD.MOV.U32 R67, RZ, RZ, R69 ;  /* 0x000000ffff437224 */ /* 0x000fe200078e0045 */
[----:B--2---:R-:W2:Y:S01]  /*74810*/  LDL.LU.64 R72, [R1+0x1600] ;  /* 0x0016000001487983 */ /* 0x004ea20000300a00 */
[----:B------:R-:W-:-:S03]  /*74820*/  IMAD.MOV.U32 R55, RZ, RZ, R70 ;  /* 0x000000ffff377224 */ /* 0x000fc600078e0046 */
[----:B---3--:R-:W2:Y:S04]  /*74830*/  LDL.LU.64 R74, [R1+0x1608] ;  /* 0x00160800014a7983 */ /* 0x008ea80000300a00 */
[----:B------:R-:W3:Y:S01]  /*74840*/  LDL.LU.64 R68, [R1+0x1660] ;  /* 0x0016600001447983 */ /* 0x000ee20000300a00 */
[C---:B------:R-:W-:Y:S03]  /*74850*/  HMMA.1688.F32.TF32 R248, R92.reuse, R36, R32 ;  /* 0x000000245cf8723c */ /* 0x040fe60000081020 */
[----:B------:R-:W3:Y:S04]  /*74860*/  LDL.LU.64 R70, [R1+0x1668] ;  /* 0x0016680001467983 */ /* 0x000ee80000300a00 */
[----:B------:R-:W3:Y:S04]  /*74870*/  LDL.LU.64 R32, [R1+0x1690] ;  /* 0x0016900001207983 */ /* 0x000ee80000300a00 */
[----:B------:R-:W3:Y:S08]  /*74880*/  LDL.LU.64 R34, [R1+0x1698] ;  /* 0x0016980001227983 */ /* 0x000ef00000300a00 */
[----:B------:R-:W-:Y:S04]  /*74890*/  STL.64 [R1+0x82d8], R250 ;  /* 0x0082d8fa01007387 */ /* 0x000fe80000100a00 */
[----:B------:R-:W-:Y:S01]  /*748a0*/  STL.64 [R1+0x82d0], R248 ;  /* 0x0082d0f801007387 */ /* 0x000fe20000100a00 */
[C---:B----4-:R-:W-:Y:S03]  /*748b0*/  HMMA.1688.F32.TF32 R208, R92.reuse, R52, R24 ;  /* 0x000000345cd0723c */ /* 0x050fe60000081018 */
[----:B------:R-:W4:Y:S04]  /*748c0*/  LDL.LU.64 R24, [R1+0x1700] ;  /* 0x0017000001187983 */ /* 0x000f280000300a00 */
[----:B------:R-:W4:Y:S01]  /*748d0*/  LDL.LU.64 R26, [R1+0x1708] ;  /* 0x00170800011a7983 */ /* 0x000f220000300a00 */
[----:B------:R-:W-:Y:S11]  /*748e0*/  HMMA.1688.F32.TF32 R92, R92, R64, R28 ;  /* 0x000000405c5c723c */ /* 0x000ff6000008101c */
[----:B------:R-:W-:Y:S04]  /*748f0*/  STL.64 [R1+0x82e8], R210 ;  /* 0x0082e8d201007387 */ /* 0x000fe80000100a00 */
[----:B------:R-:W-:Y:S04]  /*74900*/  STL.64 [R1+0x82e0], R208 ;  /* 0x0082e0d001007387 */ /* 0x000fe80000100a00 */
[----:B------:R-:W-:Y:S04]  /*74910*/  STL.64 [R1+0x82f8], R94 ;  /* 0x0082f85e01007387 */ /* 0x000fe80000100a00 */
[----:B------:R-:W-:Y:S04]  /*74920*/  STL.64 [R1+0x82f0], R92 ;  /* 0x0082f05c01007387 */ /* 0x000fe80000100a00 */
[----:B------:R-:W4:Y:S04]  /*74930*/  LDL.LU.64 R28, [R1+0x1750] ;  /* 0x00175000011c7983 */ /* 0x000f280000300a00 */
[----:B------:R-:W4:Y:S01]  /*74940*/  LDL.LU.64 R30, [R1+0x1758] ;  /* 0x00175800011e7983 */ /* 0x000f220000300a00 */
[C---:B------:R-:W-:Y:S03]  /*74950*/  HMMA.1688.F32.TF32 R120, R100.reuse, R56, R16 ;  /* 0x000000386478723c */ /* 0x040fe60000081010 */
[----:B------:R-:W4:Y:S04]  /*74960*/  LDL.LU.64 R16, [R1+0x1770] ;  /* 0x0017700001107983 */ /* 0x000f280000300a00 */
[----:B------:R-:W4:Y:S01]  /*74970*/  LDL.LU.64 R18, [R1+0x1778] ;  /* 0x0017780001127983 */ /* 0x000f220000300a00 */
[C---:B------:R-:W-:Y:S11]  /*74980*/  HMMA.1688.F32.TF32 R80, R100.reuse, R40, R76 ;  /* 0x000000286450723c */ /* 0x040ff6000008104c */
[----:B------:R-:W-:Y:S04]  /*74990*/  STL.64 [R1+0x8308], R122 ;  /* 0x0083087a01007387 */ /* 0x000fe80000100a00 */
[----:B------:R-:W-:Y:S04]  /*749a0*/  STL.64 [R1+0x8300], R120 ;  /* 0x0083007801007387 */ /* 0x000fe80000100a00 */
[----:B------:R-:W-:Y:S04]  /*749b0*/  STL.64 [R1+0x8318], R82 ;  /* 0x0083185201007387 */ /* 0x000fe80000100a00 */
[----:B------:R1:W-:Y:S01]  /*749c0*/  STL.64 [R1+0x8310], R80 ;  /* 0x0083105001007387 */ /* 0x0003e20000100a00 */
[C---:B--2---:R-:W-:Y:S03]  /*749d0*/  HMMA.1688.F32.TF32 R84, R100.reuse, R60, R72 ;  /* 0x0000003c6454723c */ /* 0x044fe60000081048 */
[----:B------:R-:W-:Y:S04]  /*749e0*/  LDS R72, [R0+UR12+0x300] ;  /* 0x0003000c00487984 */ /* 0x000fe80008000800 */
[----:B------:R-:W-:Y:S01]  /*749f0*/  LDS R74, [R0+UR12+0x2300] ;  /* 0x0023000c004a7984 */ /* 0x000fe20008000800 */
[C---:B---3--:R-:W-:Y:S03]  /*74a00*/  HMMA.1688.F32.TF32 R160, R100.reuse, R44, R68 ;  /* 0x0000002c64a0723c */ /* 0x048fe60000081044 */
[----:B------:R-:W-:Y:S04]  /*74a10*/  LDS R68, [R0+UR12+0x280] ;  /* 0x0002800c00447984 */ /* 0x000fe80008000800 */
[----:B------:R-:W-:Y:S01]  /*74a20*/  LDS R70, [R0+UR12+0x2280] ;  /* 0x0022800c00467984 */ /* 0x000fe20008000800 */
[C---:B------:R-:W-:Y:S03]  /*74a30*/  HMMA.1688.F32.TF32 R204, R100.reuse, R48, R32 ;  /* 0x0000003064cc723c */ /* 0x040fe60000081020 */
[----:B------:R-:W-:Y:S04]  /*74a40*/  LDS R69, [R2+UR12+0x280] ;  /* 0x0002800c02457984 */ /* 0x000fe80008000800 */
[----:B------:R-:W-:Y:S04]  /*74a50*/  STL.64 [R1+0x8328], R86 ;  /* 0x0083285601007387 */ /* 0x000fe80000100a00 */
[----:B------:R2:W-:Y:S04]  /*74a60*/  STL.64 [R1+0x8320], R84 ;  /* 0x0083205401007387 */ /* 0x0005e80000100a00 */
[----:B------:R-:W-:Y:S04]  /*74a70*/  STL.64 [R1+0x8338], R162 ;  /* 0x008338a201007387 */ /* 0x000fe80000100a00 */
[----:B------:R-:W-:Y:S04]  /*74a80*/  STL.64 [R1+0x8330], R160 ;  /* 0x008330a001007387 */ /* 0x000fe80000100a00 */
[----:B------:R-:W3:Y:S04]  /*74a90*/  LDL.LU.64 R76, [R1+0x1480] ;  /* 0x00148000014c7983 */ /* 0x000ee80000300a00 */
[----:B------:R-:W3:Y:S04]  /*74aa0*/  LDL.LU.64 R78, [R1+0x1488] ;  /* 0x00148800014e7983 */ /* 0x000ee80000300a00 */
[----:B------:R-:W-:Y:S04]  /*74ab0*/  STL.64 [R1+0x8348], R206 ;  /* 0x008348ce01007387 */ /* 0x000fe80000100a00 */
[----:B------:R-:W-:Y:S04]  /*74ac0*/  STL.64 [R1+0x8340], R204 ;  /* 0x008340cc01007387 */ /* 0x000fe80000100a00 */
[----:B-1----:R-:W3:Y:S04]  /*74ad0*/  LDL.LU.64 R80, [R1+0x14f0] ;  /* 0x0014f00001507983 */ /* 0x002ee80000300a00 */
[----:B------:R-:W3:Y:S04]  /*74ae0*/  LDL.LU.64 R82, [R1+0x14f8] ;  /* 0x0014f80001527983 */ /* 0x000ee80000300a00 */
[----:B------:R-:W3:Y:S04]  /*74af0*/  LDL.LU.64 R32, [R1+0x1540] ;  /* 0x0015400001207983 */ /* 0x000ee80000300a00 */
[----:B------:R-:W3:Y:S04]  /*74b00*/  LDL.LU.64 R34, [R1+0x1548] ;  /* 0x0015480001227983 */ /* 0x000ee80000300a00 */
[----:B------:R-:W1:Y:S04]  /*74b10*/  LDS R71, [R2+UR12+0x2280] ;  /* 0x0022800c02477984 */ /* 0x000e680008000800 */
[----:B------:R-:W-:Y:S01]  /*74b20*/  LDS R73, [R2+UR12+0x300] ;  /* 0x0003000c02497984 */ /* 0x000fe20008000800 */
[C---:B----4-:R-:W-:Y:S03]  /*74b30*/  HMMA.1688.F32.TF32 R212, R100.reuse, R36, R24 ;  /* 0x0000002464d4723c */ /* 0x050fe60000081018 */
[----:B------:R-:W4:Y:S04]  /*74b40*/  LDL.LU.64 R24, [R1+0x1560] ;  /* 0x0015600001187983 */ /* 0x000f280000300a00 */
[----:B------:R-:W4:Y:S04]  /*74b50*/  LDL.LU.64 R26, [R1+0x1568] ;  /* 0x00156800011a7983 */ /* 0x000f280000300a00 */
[----:B------:R-:W1:Y:S01]  /*74b60*/  LDS R75, [R2+UR12+0x2300] ;  /* 0x0023000c024b7984 */ /* 0x000e620008000800 */
[C---:B------:R-:W-:Y:S07]  /*74b70*/  HMMA.1688.F32.TF32 R168, R100.reuse, R52, R28 ;  /* 0x0000003464a8723c */ /* 0x040fee000008101c */
[----:B------:R-:W-:Y:S04]  /*74b80*/  STL.64 [R1+0x8358], R214 ;  /* 0x008358d601007387 */ /* 0x000fe80000100a00 */
[----:B------:R-:W-:Y:S08]  /*74b90*/  STL.64 [R1+0x8350], R212 ;  /* 0x008350d401007387 */ /* 0x000ff00000100a00 */
[----:B------:R-:W-:Y:S04]  /*74ba0*/  STL.64 [R1+0x8368], R170 ;  /* 0x008368aa01007387 */ /* 0x000fe80000100a00 */
[----:B------:R-:W-:Y:S04]  /*74bb0*/  STL.64 [R1+0x8360], R168 ;  /* 0x008360a801007387 */ /* 0x000fe80000100a00 */
[----:B--2---:R-:W2:Y:S04]  /*74bc0*/  LDL.LU.64 R84, [R1+0x15b0] ;  /* 0x0015b00001547983 */ /* 0x004ea80000300a00 */
[----:B------:R-:W2:Y:S04]  /*74bd0*/  LDL.LU.64 R86, [R1+0x15b8] ;  /* 0x0015b80001567983 */ /* 0x000ea80000300a00 */
[----:B------:R-:W2:Y:S04]  /*74be0*/  LDL.LU.64 R28, [R1+0x1620] ;  /* 0x00162000011c7983 */ /* 0x000ea80000300a00 */
[----:B------:R-:W2:Y:S01]  /*74bf0*/  LDL.LU.64 R30, [R1+0x1628] ;  /* 0x00162800011e7983 */ /* 0x000ea20000300a00 */
[----:B------:R-:W-:Y:S03]  /*74c00*/  HMMA.1688.F32.TF32 R100, R100, R64, R16 ;  /* 0x000000406464723c */ /* 0x000fe60000081010 */
[----:B------:R-:W2:Y:S04]  /*74c10*/  LDL.LU.64 R16, [R1+0x16e0] ;  /* 0x0016e00001107983 */ /* 0x000ea80000300a00 */
[----:B------:R-:W2:-:S12]  /*74c20*/  LDL.LU.64 R18, [R1+0x16e8] ;  /* 0x0016e80001127983 */ /* 0x000e980000300a00 */
[----:B------:R-:W-:Y:S04]  /*74c30*/  STL.64 [R1+0x8378], R102 ;  /* 0x0083786601007387 */ /* 0x000fe80000100a00 */
[----:B------:R-:W-:Y:S01]  /*74c40*/  STL.64 [R1+0x8370], R100 ;  /* 0x0083706401007387 */ /* 0x000fe20000100a00 */
[C---:B---3--:R-:W-:Y:S03]  /*74c50*/  HMMA.1688.F32.TF32 R164, R144.reuse, R56, R76 ;  /* 0x0000003890a4723c */ /* 0x048fe6000008104c */
[----:B------:R-:W3:Y:S04]  /*74c60*/  LDL.LU.64 R76, [R1+0x1720] ;  /* 0x00172000014c7983 */ /* 0x000ee80000300a00 */
[----:B------:R-:W3:Y:S01]  /*74c70*/  LDL.LU.64 R78, [R1+0x1728] ;  /* 0x00172800014e7983 */ /* 0x000ee20000300a00 */
[C---:B------:R-:W-:Y:S11]  /*74c80*/  HMMA.1688.F32.TF32 R128, R144.reuse, R40, R80 ;  /* 0x000000289080723c */ /* 0x040ff60000081050 */
[----:B------:R-:W-:Y:S04]  /*74c90*/  STL.64 [R1+0x8388], R166 ;  /* 0x008388a601007387 */ /* 0x000fe80000100a00 */
[----:B------:R-:W-:Y:S01]  /*74ca0*/  STL.64 [R1+0x8380], R164 ;  /* 0x008380a401007387 */ /* 0x000fe20000100a00 */
[C---:B------:R-:W-:Y:S03]  /*74cb0*/  HMMA.1688.F32.TF32 R132, R144.reuse, R60, R32 ;  /* 0x0000003c9084723c */ /* 0x040fe60000081020 */
[----:B------:R-:W-:Y:S04]  /*74cc0*/  STL.64 [R1+0x8398], R130 ;  /* 0x0083988201007387 */ /* 0x000fe80000100a00 */
[----:B------:R-:W-:Y:S01]  /*74cd0*/  STL.64 [R1+0x8390], R128 ;  /* 0x0083908001007387 */ /* 0x000fe20000100a00 */
[C---:B----4-:R-:W-:Y:S03]  /*74ce0*/  HMMA.1688.F32.TF32 R172, R144.reuse, R44, R24 ;  /* 0x0000002c90ac723c */ /* 0x050fe60000081018 */
[----:B------:R-:W4:Y:S04]  /*74cf0*/  LDL.LU.64 R80, [R1+0x1b0] ;  /* 0x0001b00001507983 */ /* 0x000f280000300a00 */
[----:B------:R-:W4:Y:S04]  /*74d00*/  LDL.LU.64 R82, [R1+0x1b8] ;  /* 0x0001b80001527983 */ /* 0x000f280000300a00 */
[----:B------:R-:W4:Y:S04]  /*74d10*/  LDL.LU.64 R32, [R1+0x1c0] ;  /* 0x0001c00001207983 */ /* 0x000f280000300a00 */
[----:B------:R-:W4:Y:S04]  /*74d20*/  LDL.LU.64 R34, [R1+0x1c8] ;  /* 0x0001c80001227983 */ /* 0x000f280000300a00 */
[----:B------:R-:W4:Y:S04]  /*74d30*/  LDL.LU.64 R24, [R1+0x1d0] ;  /* 0x0001d00001187983 */ /* 0x000f280000300a00 */
[----:B------:R-:W4:Y:S01]  /*74d40*/  LDL.LU.64 R26, [R1+0x1d8] ;  /* 0x0001d800011a7983 */ /* 0x000f220000300a00 */
[C---:B--2---:R-:W-:Y:S08]  /*74d50*/  HMMA.1688.F32.TF32 R176, R144.reuse, R48, R84 ;  /* 0x0000003090b0723c */ /* 0x044ff00000081054 */
[C---:B------:R-:W-:Y:S11]  /*74d60*/  HMMA.1688.F32.TF32 R180, R144.reuse, R36, R28 ;  /* 0x0000002490b4723c */ /* 0x040ff6000008101c */
[----:B------:R-:W-:Y:S04]  /*74d70*/  STL [R1+0x8264], R176 ;  /* 0x008264b001007387 */ /* 0x000fe80000100800 */
[----:B------:R-:W-:Y:S04]  /*74d80*/  STL [R1+0x8260], R177 ;  /* 0x008260b101007387 */ /* 0x000fe80000100800 */
[----:B------:R-:W-:Y:S04]  /*74d90*/  STL [R1+0x825c], R178 ;  /* 0x00825cb201007387 */ /* 0x000fe80000100800 */
[----:B------:R-:W-:Y:S04]  /*74da0*/  STL [R1+0x8258], R179 ;  /* 0x008258b301007387 */ /* 0x000fe80000100800 */
[----:B------:R-:W2:Y:S04]  /*74db0*/  LDL.LU.64 R28, [R1+0x14d0] ;  /* 0x0014d000011c7983 */ /* 0x000ea80000300a00 */
[----:B------:R-:W2:Y:S01]  /*74dc0*/  LDL.LU.64 R30, [R1+0x14d8] ;  /* 0x0014d800011e7983 */ /* 0x000ea20000300a00 */
[C---:B------:R-:W-:Y:S03]  /*74dd0*/  HMMA.1688.F32.TF32 R216, R144.reuse, R52, R16 ;  /* 0x0000003490d8723c */ /* 0x040fe60000081010 */
[----:B------:R-:W-:Y:S04]  /*74de0*/  STL [R1+0x8274], R180 ;  /* 0x008274b401007387 */ /* 0x000fe80000100800 */
[----:B------:R-:W-:Y:S04]  /*74df0*/  STL [R1+0x8270], R181 ;  /* 0x008270b501007387 */ /* 0x000fe80000100800 */
[----:B------:R-:W-:Y:S04]  /*74e00*/  STL [R1+0x826c], R182 ;  /* 0x00826cb601007387 */ /* 0x000fe80000100800 */
[----:B------:R-:W-:Y:S04]  /*74e10*/  STL [R1+0x8268], R183 ;  /* 0x008268b701007387 */ /* 0x000fe80000100800 */
[----:B------:R-:W2:Y:S04]  /*74e20*/  LDL.LU.64 R16, [R1+0x1510] ;  /* 0x0015100001107983 */ /* 0x000ea80000300a00 */
[----:B------:R-:W2:Y:S04]  /*74e30*/  LDL.LU.64 R18, [R1+0x1518] ;  /* 0x0015180001127983 */ /* 0x000ea80000300a00 */
[----:B------:R-:W-:Y:S04]  /*74e40*/  STL [R1+0x8280], R216 ;  /* 0x008280d801007387 */ /* 0x000fe80000100800 */
[----:B------:R-:W-:Y:S04]  /*74e50*/  STL [R1+0x827c], R217 ;  /* 0x00827cd901007387 */ /* 0x000fe80000100800 */
[----:B------:R-:W-:Y:S04]  /*74e60*/  STL [R1+0x8278], R218 ;  /* 0x008278da01007387 */ /* 0x000fe80000100800 */
[----:B------:R-:W-:Y:S01]  /*74e70*/  STL [R1+0x8254], R219 ;  /* 0x008254db01007387 */ /* 0x000fe20000100800 */
[----:B---3--:R-:W-:Y:S03]  /*74e80*/  HMMA.1688.F32.TF32 R144, R144, R64, R76 ;  /* 0x000000409090723c */ /* 0x008fe6000008104c */
[----:B------:R-:W-:Y:S04]  /*74e90*/  LDS R76, [R0+UR12+0x380] ;  /* 0x0003800c004c7984 */ /* 0x000fe80008000800 */
[----:B------:R-:W-:Y:S04]  /*74ea0*/  LDS R78, [R0+UR12+0x2380] ;  /* 0x0023800c004e7984 */ /* 0x000fe80008000800 */
[----:B------:R-:W-:Y:S04]  /*74eb0*/  LDS R77, [R2+UR12+0x380] ;  /* 0x0003800c024d7984 */ /* 0x000fe80008000800 */
[----:B------:R-:W3:Y:S04]  /*74ec0*/  LDS R79, [R2+UR12+0x2380] ;  /* 0x0023800c024f7984 */ /* 0x000ee80008000800 */
[----:B------:R1:W-:Y:S04]  /*74ed0*/  STL [R1+0x828c], R144 ;  /* 0x00828c9001007387 */ /* 0x0003e80000100800 */
[----:B------:R1:W-:Y:S01]  /*74ee0*/  STL [R1+0x8288], R145 ;  /* 0x0082889101007387 */ /* 0x0003e20000100800 */
[C---:B----4-:R-:W-:Y:S08]  /*74ef0*/  HMMA.1688.F32.TF32 R80, R96.reuse, R56, R80 ;  /* 0x000000386050723c */ /* 0x050ff00000081050 */
[C---:B------:R-:W-:Y:S08]  /*74f00*/  HMMA.1688.F32.TF32 R32, R96.reuse, R40, R32 ;  /* 0x000000286020723c */ /* 0x040ff00000081020 */
[----:B------:R-:W-:Y:S01]  /*74f10*/  HMMA.1688.F32.TF32 R24, R96, R60, R24 ;  /* 0x0000003c6018723c */ /* 0x000fe20000081018 */
[----:B------:R4:W-:Y:S04]  /*74f20*/  STL [R1+0x8284], R146 ;  /* 0x0082849201007387 */ /* 0x0009e80000100800 */
[----:B------:R-:W-:Y:S04]  /*74f30*/  STL [R1+0x8250], R147 ;  /* 0x0082509301007387 */ /* 0x000fe80000100800 */
[----:B------:R-:W-:Y:S04]  /*74f40*/  STL.64 [R1+0x1b0], R80 ;  /* 0x0001b05001007387 */ /* 0x000fe80000100a00 */
[----:B------:R-:W-:Y:S04]  /*74f50*/  STL.64 [R1+0x1b8], R82 ;  /* 0x0001b85201007387 */ /* 0x000fe80000100a00 */
[----:B------:R-:W-:Y:S02]  /*74f60*/  STL.64 [R1+0x1c0], R32 ;  /* 0x0001c02001007387 */ /* 0x000fe40000100a00 */
[----:B-1----:R-:W-:-:S02]  /*74f70*/  IMAD.MOV.U32 R144, RZ, RZ, R25 ;  /* 0x000000ffff907224 */ /* 0x002fc400078e0019 */
[----:B------:R-:W-:Y:S01]  /*74f80*/  STL.64 [R1+0x1c8], R34 ;  /* 0x0001c82201007387 */ /* 0x000fe20000100a00 */
[----:B------:R-:W-:Y:S02]  /*74f90*/  IMAD.MOV.U32 R145, RZ, RZ, R26 ;  /* 0x000000ffff917224 */ /* 0x000fe400078e001a */
[----:B----4-:R-:W-:Y:S01]  /*74fa0*/  IMAD.MOV.U32 R146, RZ, RZ, R27 ;  /* 0x000000ffff927224 */ /* 0x010fe200078e001b */
[----:B------:R1:W-:Y:S04]  /*74fb0*/  STL [R1+0x1d0], R24 ;  /* 0x0001d01801007387 */ /* 0x0003e80000100800 */
[----:B-1----:R-:W4:Y:S04]  /*74fc0*/  LDL.LU.64 R24, [R1+0x1590] ;  /* 0x0015900001187983 */ /* 0x002f280000300a00 */
[----:B------:R-:W4:Y:S04]  /*74fd0*/  LDL.LU.64 R26, [R1+0x1598] ;  /* 0x00159800011a7983 */ /* 0x000f280000300a00 */
[----:B------:R-:W-:Y:S04]  /*74fe0*/  STL [R1+0x82a0], R144 ;  /* 0x0082a09001007387 */ /* 0x000fe80000100800 */
[----:B------:R-:W-:Y:S04]  /*74ff0*/  STL [R1+0x829c], R145 ;  /* 0x00829c9101007387 */ /* 0x000fe80000100800 */
[----:B------:R-:W-:Y:S01]  /*75000*/  STL [R1+0x8298], R146 ;  /* 0x0082989201007387 */ /* 0x000fe20000100800 */
[----:B--2---:R-:W-:-:S15]  /*75010*/  HMMA.1688.F32.TF32 R28, R96, R44, R28 ;  /* 0x0000002c601c723c */ /* 0x004fde000008101c */
[----:B------:R-:W-:-:S04]  /*75020*/  NOP ;  /* 0x0000000000007918 */ /* 0x000fc80000000000 */
[----:B------:R-:W-:Y:S01]  /*75030*/  IMAD.MOV.U32 R180, RZ, RZ, R31 ;  /* 0x000000ffffb47224 */ /* 0x000fe200078e001f */
[----:B------:R-:W-:Y:S01]  /*75040*/  MOV R216, R28 ;  /* 0x0000001c00d87202 */ /* 0x000fe20000000f00 */
[----:B------:R-:W-:Y:S02]  /*75050*/  IMAD.MOV.U32 R218, RZ, RZ, R30 ;  /* 0x000000ffffda7224 */ /* 0x000fe400078e001e */
[----:B------:R-:W-:Y:S01]  /*75060*/  IMAD.MOV.U32 R217, RZ, RZ, R29 ;  /* 0x000000ffffd97224 */ /* 0x000fe200078e001d */
[----:B------:R-:W-:Y:S04]  /*75070*/  STL [R1+0x82a8], R180 ;  /* 0x0082a8b401007387 */ /* 0x000fe80000100800 */
[----:B------:R-:W-:Y:S04]  /*75080*/  STL [R1+0x82a4], R218 ;  /* 0x0082a4da01007387 */ /* 0x000fe80000100800 */
[----:B------:R-:W-:Y:S04]  /*75090*/  STL [R1+0x8294], R216 ;  /* 0x008294d801007387 */ /* 0x000fe80000100800 */
[----:B------:R-:W-:Y:S04]  /*750a0*/  STL [R1+0x8290], R217 ;  /* 0x008290d901007387 */ /* 0x000fe80000100800 */
[----:B------:R-:W2:Y:S04]  /*750b0*/  LDL.LU.64 R104, [R1+0x1650] ;  /* 0x0016500001687983 */ /* 0x000ea80000300a00 */
[----:B------:R-:W2:Y:S01]  /*750c0*/  LDL.LU.64 R106, [R1+0x1658] ;  /* 0x00165800016a7983 */ /* 0x000ea20000300a00 */
[----:B------:R-:W-:Y:S03]  /*750d0*/  HMMA.1688.F32.TF32 R16, R96, R48, R16 ;  /* 0x000000306010723c */ /* 0x000fe60000081010 */
[----:B------:R-:W3:Y:S04]  /*750e0*/  LDL.LU.64 R84, [R1+0x16a0] ;  /* 0x0016a00001547983 */ /* 0x000ee80000300a00 */
[----:B------:R-:W3:-:S12]  /*750f0*/  LDL.LU.64 R86, [R1+0x16a8] ;  /* 0x0016a80001567983 */ /* 0x000ed80000300a00 */
[----:B------:R-:W-:Y:S01]  /*75100*/  MOV R181, R16 ;  /* 0x0000001000b57202 */ /* 0x000fe20000000f00 */
[----:B------:R-:W-:Y:S02]  /*75110*/  IMAD.MOV.U32 R182, RZ, RZ, R17 ;  /* 0x000000ffffb67224 */ /* 0x000fe400078e0011 */
[----:B------:R-:W-:Y:S01]  /*75120*/  IMAD.MOV.U32 R183, RZ, RZ, R18 ;  /* 0x000000ffffb77224 */ /* 0x000fe200078e0012 */
[----:B------:R-:W3:Y:S01]  /*75130*/  LDL.LU.64 R16, [R1+0x400] ;  /* 0x0004000001107983 */ /* 0x000ee20000300a00 */
[----:B------:R-:W-:-:S03]  /*75140*/  IMAD.MOV.U32 R176, RZ, RZ, R19 ;  /* 0x000000ffffb07224 */ /* 0x000fc600078e0013 */
[----:B------:R-:W3:Y:S04]  /*75150*/  LDL.LU.64 R18, [R1+0x408] ;  /* 0x0004080001127983 */ /* 0x000ee80000300a00 */
[----:B------:R-:W3:Y:S04]  /*75160*/  LDL.LU.64 R80, [R1+0x410] ;  /* 0x0004100001507983 */ /* 0x000ee80000300a00 */
[----:B------:R-:W3:Y:S04]  /*75170*/  LDL.LU.64 R82, [R1+0x418] ;  /* 0x0004180001527983 */ /* 0x000ee80000300a00 */
[----:B------:R-:W-:Y:S04]  /*75180*/  STL [R1+0x82b8], R176 ;  /* 0x0082b8b001007387 */ /* 0x000fe80000100800 */
[----:B------:R-:W-:Y:S04]  /*75190*/  STL [R1+0x82b4], R183 ;  /* 0x0082b4b701007387 */ /* 0x000fe80000100800 */
[----:B------:R-:W-:Y:S04]  /*751a0*/  STL [R1+0x82b0], R182 ;  /* 0x0082b0b601007387 */ /* 0x000fe80000100800 */
[----:B------:R-:W-:Y:S04]  /*751b0*/  STL [R1+0x82ac], R181 ;  /* 0x0082acb501007387 */ /* 0x000fe80000100800 */
[----:B------:R-:W3:Y:S04]  /*751c0*/  LDL.LU.64 R32, [R1+0x1470] ;  /* 0x0014700001207983 */ /* 0x000ee80000300a00 */
[----:B------:R-:W3:Y:S04]  /*751d0*/  LDL.LU.64 R34, [R1+0x1478] ;  /* 0x0014780001227983 */ /* 0x000ee80000300a00 */
[----:B------:R-:W3:Y:S04]  /*751e0*/  LDL.LU.64 R28, [R1+0x14c0] ;  /* 0x0014c000011c7983 */ /* 0x000ee80000300a00 */
[----:B------:R-:W3:Y:S01]  /*751f0*/  LDL.LU.64 R30, [R1+0x14c8] ;  /* 0x0014c800011e7983 */ /* 0x000ee20000300a00 */
[----:B----4-:R-:W-:-:S15]  /*75200*/  HMMA.1688.F32.TF32 R24, R96, R36, R24 ;  /* 0x000000246018723c */ /* 0x010fde0000081018 */
[----:B------:R-:W-:-:S04]  /*75210*/  NOP ;  /* 0x0000000000007918 */ /* 0x000fc80000000000 */
[----:B------:R-:W-:Y:S01]  /*75220*/  MOV R177, R24 ;  /* 0x0000001800b17202 */ /* 0x000fe20000000f00 */
[----:B------:R-:W-:Y:S02]  /*75230*/  IMAD.MOV.U32 R178, RZ, RZ, R25 ;  /* 0x000000ffffb27224 */ /* 0x000fe400078e0019 */
[----:B------:R-:W-:Y:S01]  /*75240*/  IMAD.MOV.U32 R179, RZ, RZ, R26 ;  /* 0x000000ffffb37224 */ /* 0x000fe200078e001a */
[----:B------:R-:W4:Y:S01]  /*75250*/  LDL.LU.64 R24, [R1+0x1500] ;  /* 0x0015000001187983 */ /* 0x000f220000300a00 */
[----:B------:R-:W-:-:S03]  /*75260*/  IMAD.MOV.U32 R219, RZ, RZ, R27 ;  /* 0x000000ffffdb7224 */ /* 0x000fc600078e001b */
[----:B------:R-:W4:Y:S04]  /*75270*/  LDL.LU.64 R26, [R1+0x1508] ;  /* 0x00150800011a7983 */ /* 0x000f280000300a00 */
[----:B------:R-:W4:Y:S04]  /*75280*/  LDL.LU.64 R100, [R1+0x15a0] ;  /* 0x0015a00001647983 */ /* 0x000f280000300a00 */
[----:B------:R-:W4:Y:S04]  /*75290*/  LDL.LU.64 R102, [R1+0x15a8] ;  /* 0x0015a80001667983 */ /* 0x000f280000300a00 */
[----:B------:R-:W4:Y:S04]  /*752a0*/  LDL.LU.64 R92, [R1+0x1640] ;  /* 0x00164000015c7983 */ /* 0x000f280000300a00 */
[----:B------:R-:W4:Y:S04]  /*752b0*/  LDL.LU.64 R94, [R1+0x1648] ;  /* 0x00164800015e7983 */ /* 0x000f280000300a00 */
[----:B------:R-:W4:Y:S04]  /*752c0*/  LDL.LU.64 R88, [R1+0x16b0] ;  /* 0x0016b00001587983 */ /* 0x000f280000300a00 */
[----:B------:R-:W4:Y:S04]  /*752d0*/  LDL.LU.64 R90, [R1+0x16b8] ;  /* 0x0016b800015a7983 */ /* 0x000f280000300a00 */
[----:B------:R-:W-:Y:S04]  /*752e0*/  STL [R1+0x82c8], R219 ;  /* 0x0082c8db01007387 */ /* 0x000fe80000100800 */
[----:B------:R-:W-:Y:S01]  /*752f0*/  STL [R1+0x82c4], R179 ;  /* 0x0082c4b301007387 */ /* 0x000fe20000100800 */
[C---:B--2---:R-:W-:Y:S03]  /*75300*/  HMMA.1688.F32.TF32 R104, R96.reuse, R52, R104 ;  /* 0x000000346068723c */ /* 0x044fe60000081068 */
[----:B------:R-:W-:Y:S04]  /*75310*/  STL [R1+0x82c0], R178 ;  /* 0x0082c0b201007387 */ /* 0x000fe80000100800 */
[----:B------:R-:W-:Y:S01]  /*75320*/  STL [R1+0x82bc], R177 ;  /* 0x0082bcb101007387 */ /* 0x000fe20000100800 */
[----:B---3--:R-:W-:Y:S11]  /*75330*/  HMMA.1688.F32.TF32 R96, R96, R64, R84 ;  /* 0x000000406060723c */ /* 0x008ff60000081054 */
[----:B------:R-:W-:Y:S01]  /*75340*/  MOV R147, R104 ;  /* 0x0000006800937202 */ /* 0x000fe20000000f00 */
[----:B------:R-:W-:Y:S04]  /*75350*/  STL [R1+0x314], R105 ;  /* 0x0003146901007387 */ /* 0x000fe80000100800 */
[----:B------:R-:W-:Y:S04]  /*75360*/  STL.64 [R1+0x318], R106 ;  /* 0x0003186a01007387 */ /* 0x000fe80000100a00 */
[----:B------:R-:W-:Y:S04]  /*75370*/  STL [R1+0x82cc], R147 ;  /* 0x0082cc9301007387 */ /* 0x000fe80000100800 */
[----:B------:R-:W2:Y:S04]  /*75380*/  LDL.LU.64 R84, [R1+0x660] ;  /* 0x0006600001547983 */ /* 0x000ea80000300a00 */
[----:B------:R-:W2:Y:S04]  /*75390*/  LDL.LU.64 R86, [R1+0x668] ;  /* 0x0006680001567983 */ /* 0x000ea80000300a00 */
[----:B------:R-:W-:Y:S04]  /*753a0*/  STL.64 [R1+0x300], R96 ;  /* 0x0003006001007387 */ /* 0x000fe80000100a00 */
[----:B------:R1:W-:Y:S02]  /*753b0*/  STL.64 [R1+0x308], R98 ;  /* 0x0003086201007387 */ /* 0x0003e40000100a00 */
[----:B-1----:R-:W-:Y:S02]  /*753c0*/  HMMA.1688.F32.TF32 R96, R68, R56, R16 ;  /* 0x000000384460723c */ /* 0x002fe40000081010 */
[----:B------:R-:W3:Y:S04]  /*753d0*/  LDL.LU.64 R16, [R1+0x13c0] ;  /* 0x0013c00001107983 */ /* 0x000ee80000300a00 */
[----:B------:R-:W3:-:S13]  /*753e0*/  LDL.LU.64 R18, [R1+0x13c8] ;  /* 0x0013c80001127983 */ /* 0x000eda0000300a00 */
        /* <DEDUP_REMOVED lines=17> */
[----:B----4-:R-:W-:Y:S02]  /*75500*/  HMMA.1688.F32.TF32 R96, R68, R48, R24 ;  /* 0x000000304460723c */ /* 0x010fe40000081018 */
[----:B------:R-:W4:Y:S04]  /*75510*/  LDL.LU.64 R24, [R1+0x1490] ;  /* 0x0014900001187983 */ /* 0x000f280000300a00 */
[----:B------:R-:W4:-:S13]  /*75520*/  LDL.LU.64 R26, [R1+0x1498] ;  /* 0x00149800011a7983 */ /* 0x000f1a0000300a00 */
[----:B------:R-:W-:Y:S04]  /*75530*/  STL.64 [R1+0x440], R96 ;  /* 0x0004406001007387 */ /* 0x000fe80000100a00 */
[----:B------:R1:W-:Y:S01]  /*75540*/  STL.64 [R1+0x448], R98 ;  /* 0x0004486201007387 */ /* 0x0003e20000100a00 */
[C---:B------:R-:W-:Y:S08]  /*75550*/  HMMA.1688.F32.TF32 R92, R68.reuse, R52, R92 ;  /* 0x00000034445c723c */ /* 0x040ff0000008105c */
[C---:B-1----:R-:W-:Y:S01]  /*75560*/  HMMA.1688.F32.TF32 R96, R68.reuse, R36, R100 ;  /* 0x000000244460723c */ /* 0x042fe20000081064 */
[----:B------:R-:W4:Y:S04]  /*75570*/  LDL.LU.64 R100, [R1+0x1550] ;  /* 0x0015500001647983 */ /* 0x000f280000300a00 */
[----:B------:R-:W4:Y:S03]  /*75580*/  LDL.LU.64 R102, [R1+0x1558] ;  /* 0x0015580001667983 */ /* 0x000f260000300a00 */
[----:B------:R-:W-:Y:S11]  /*75590*/  HMMA.1688.F32.TF32 R68, R68, R64, R88 ;  /* 0x000000404444723c */ /* 0x000ff60000081058 */
[----:B------:R1:W-:Y:S04]  /*755a0*/  STL.64 [R1+0x460], R96 ;  /* 0x0004606001007387 */ /* 0x0003e80000100a00 */
[----:B------:R2:W-:Y:S04]  /*755b0*/  STL.64 [R1+0x468], R98 ;  /* 0x0004686201007387 */ /* 0x0005e80000100a00 */
[----:B-1----:R-:W4:Y:S04]  /*755c0*/  LDL.LU.64 R96, [R1+0x15c0] ;  /* 0x0015c00001607983 */ /* 0x002f280000300a00 */
[----:B--2---:R-:W2:Y:S04]  /*755d0*/  LDL.LU.64 R98, [R1+0x15c8] ;  /* 0x0015c80001627983 */ /* 0x004ea80000300a00 */
[----:B------:R1:W-:Y:S04]  /*755e0*/  STL.64 [R1+0x480], R92 ;  /* 0x0004805c01007387 */ /* 0x0003e80000100a00 */
[----:B------:R1:W-:Y:S04]  /*755f0*/  STL.64 [R1+0x488], R94 ;  /* 0x0004885e01007387 */ /* 0x0003e80000100a00 */
[----:B-1----:R-:W2:Y:S04]  /*75600*/  LDL.LU.64 R92, [R1+0x630] ;  /* 0x00063000015c7983 */ /* 0x002ea80000300a00 */
[----:B------:R-:W2:Y:S04]  /*75610*/  LDL.LU.64 R94, [R1+0x638] ;  /* 0x00063800015e7983 */ /* 0x000ea80000300a00 */
[----:B------:R-:W-:Y:S04]  /*75620*/  STL.64 [R1+0x470], R68 ;  /* 0x0004704401007387 */ /* 0x000fe80000100a00 */
[----:B------:R1:W-:Y:S04]  /*75630*/  STL.64 [R1+0x478], R70 ;  /* 0x0004784601007387 */ /* 0x0003e80000100a00 */
[----:B------:R-:W2:Y:S04]  /*75640*/  LDL.LU.64 R88, [R1+0x640] ;  /* 0x0006400001587983 */ /* 0x000ea80000300a00 */
[----:B------:R-:W2:Y:S01]  /*75650*/  LDL.LU.64 R90, [R1+0x648] ;  /* 0x00064800015a7983 */ /* 0x000ea20000300a00 */
[----:B-1----:R-:W-:Y:S03]  /*75660*/  HMMA.1688.F32.TF32 R68, R72, R56, R84 ;  /* 0x000000384844723c */ /* 0x002fe60000081054 */
[----:B------:R-:W2:Y:S04]  /*75670*/  LDL.LU.64 R84, [R1+0x650] ;  /* 0x0006500001547983 */ /* 0x000ea80000300a00 */
[----:B------:R-:W2:-:S12]  /*75680*/  LDL.LU.64 R86, [R1+0x658] ;  /* 0x0006580001567983 */ /* 0x000e980000300a00 */
[----:B------:R-:W-:Y:S04]  /*75690*/  STL.64 [R1+0x520], R68 ;  /* 0x0005204401007387 */ /* 0x000fe80000100a00 */
[----:B------:R3:W-:Y:S02]  /*756a0*/  STL.64 [R1+0x528], R70 ;  /* 0x0005284601007387 */ /* 0x0007e40000100a00 */
[C---:B---3--:R-:W-:Y:S02]  /*756b0*/  HMMA.1688.F32.TF32 R68, R72.reuse, R40, R16 ;  /* 0x000000284844723c */ /* 0x048fe40000081010 */
[----:B------:R-:W3:Y:S04]  /*756c0*/  LDL.LU.64 R16, [R1+0x6b0] ;  /* 0x0006b00001107983 */ /* 0x000ee80000300a00 */
[----:B------:R-:W3:Y:S02]  /*756d0*/  LDL.LU.64 R18, [R1+0x6b8] ;  /* 0x0006b80001127983 */ /* 0x000ee40000300a00 */
[C---:B------:R-:W-:Y:S11]  /*756e0*/  HMMA.1688.F32.TF32 R104, R72.reuse, R60, R80 ;  /* 0x0000003c4868723c */ /* 0x040ff60000081050 */
[----:B------:R-:W-:Y:S04]  /*756f0*/  STL.64 [R1+0x530], R68 ;  /* 0x0005304401007387 */ /* 0x000fe80000100a00 */
[----:B------:R-:W-:Y:S04]  /*75700*/  STL.64 [R1+0x538], R70 ;  /* 0x0005384601007387 */ /* 0x000fe80000100a00 */
[----:B------:R-:W3:Y:S04]  /*75710*/  LDL.LU.64 R80, [R1+0x13d0] ;  /* 0x0013d00001507983 */ /* 0x000ee80000300a00 */
[----:B------:R-:W3:Y:S04]  /*75720*/  LDL.LU.64 R82, [R1+0x13d8] ;  /* 0x0013d80001527983 */ /* 0x000ee80000300a00 */
[----:B------:R-:W-:Y:S04]  /*75730*/  STL.64 [R1+0x540], R104 ;  /* 0x0005406801007387 */ /* 0x000fe80000100a00 */
[----:B------:R1:W-:Y:S04]  /*75740*/  STL.64 [R1+0x548], R106 ;  /* 0x0005486a01007387 */ /* 0x0003e80000100a00 */
[----:B------:R-:W-:Y:S04]  /*75750*/  LDS R68, [R0+UR12+0x400] ;  /* 0x0004000c00447984 */ /* 0x000fe80008000800 */
[----:B------:R-:W-:Y:S01]  /*75760*/  LDS R70, [R0+UR12+0x2400] ;  /* 0x0024000c00467984 */ /* 0x000fe20008000800 */
[C---:B-1----:R-:W-:Y:S03]  /*75770*/  HMMA.1688.F32.TF32 R104, R72.reuse, R44, R32 ;  /* 0x0000002c4868723c */ /* 0x042fe60000081020 */
[----:B------:R-:W3:Y:S04]  /*75780*/  LDL.LU.64 R32, [R1+0x1430] ;  /* 0x0014300001207983 */ /* 0x000ee80000300a00 */
[----:B------:R-:W3:Y:S04]  /*75790*/  LDL.LU.64 R34, [R1+0x1438] ;  /* 0x0014380001227983 */ /* 0x000ee80000300a00 */
[----:B------:R-:W-:Y:S04]  /*757a0*/  LDS R69, [R2+UR12+0x400] ;  /* 0x0004000c02457984 */ /* 0x000fe80008000800 */
[----:B------:R-:W1:Y:S04]  /*757b0*/  LDS R71, [R2+UR12+0x2400] ;  /* 0x0024000c02477984 */ /* 0x000e680008000800 */
        /* <DEDUP_REMOVED lines=11> */
[----:B------:R1:W-:Y:S02]  /*75870*/  STL.64 [R1+0x578], R106 ;  /* 0x0005786a01007387 */ /* 0x0003e40000100a00 */
[C---:B-1----:R-:W-:Y:S08]  /*75880*/  HMMA.1688.F32.TF32 R104, R72.reuse, R52, R100 ;  /* 0x000000344868723c */ /* 0x042ff00000081064 */
[----:B--2---:R-:W-:Y:S11]  /*75890*/  HMMA.1688.F32.TF32 R100, R72, R64, R96 ;  /* 0x000000404864723c */ /* 0x004ff60000081060 */
[----:B------:R-:W-:Y:S04]  /*758a0*/  STL.64 [R1+0x590], R104 ;  /* 0x0005906801007387 */ /* 0x000fe80000100a00 */
[----:B------:R-:W-:Y:S01]  /*758b0*/  STL.64 [R1+0x598], R106 ;  /* 0x0005986a01007387 */ /* 0x000fe20000100a00 */
[C---:B------:R-:W-:Y:S03]  /*758c0*/  HMMA.1688.F32.TF32 R96, R76.reuse, R56, R92 ;  /* 0x000000384c60723c */ /* 0x040fe6000008105c */
[----:B------:R-:W-:Y:S04]  /*758d0*/  STL.64 [R1+0x580], R100 ;  /* 0x0005806401007387 */ /* 0x000fe80000100a00 */
[----:B------:R-:W-:Y:S04]  /*758e0*/  STL.64 [R1+0x588], R102 ;  /* 0x0005886601007387 */ /* 0x000fe80000100a00 */
[----:B------:R-:W2:Y:S01]  /*758f0*/  LDL.LU.64 R92, [R1+0x1310] ;  /* 0x00131000015c7983 */ /* 0x000ea20000300a00 */
[C---:B------:R-:W-:Y:S07]  /*75900*/  HMMA.1688.F32.TF32 R72, R76.reuse, R40, R88 ;  /* 0x000000284c48723c */ /* 0x040fee0000081058 */
[----:B------:R-:W-:Y:S04]  /*75910*/  STL.64 [R1+0x630], R96 ;  /* 0x0006306001007387 */ /* 0x000fe80000100a00 */
[----:B------:R-:W-:Y:S04]  /*75920*/  STL.64 [R1+0x638], R98 ;  /* 0x0006386201007387 */ /* 0x000fe80000100a00 */
[----:B------:R-:W2:Y:S01]  /*75930*/  LDL.LU.64 R94, [R1+0x1318] ;  /* 0x00131800015e7983 */ /* 0x000ea20000300a00 */
[C---:B------:R-:W-:Y:S03]  /*75940*/  HMMA.1688.F32.TF32 R84, R76.reuse, R60, R84 ;  /* 0x0000003c4c54723c */ /* 0x040fe60000081054 */
[----:B------:R-:W-:Y:S04]  /*75950*/  LDS R96, [R0+UR12+0x580] ;  /* 0x0005800c00607984 */ /* 0x000fe80008000800 */
[----:B------:R-:W-:Y:S04]  /*75960*/  STL.64 [R1+0x640], R72 ;  /* 0x0006404801007387 */ /* 0x000fe80000100a00 */
[----:B------:R-:W-:Y:S04]  /*75970*/  STL.64 [R1+0x648], R74 ;  /* 0x0006484a01007387 */ /* 0x000fe80000100a00 */
[----:B------:R-:W2:Y:S04]  /*75980*/  LDL.LU.64 R88, [R1+0x1360] ;  /* 0x0013600001587983 */ /* 0x000ea80000300a00 */
[----:B------:R-:W2:Y:S04]  /*75990*/  LDL.LU.64 R90, [R1+0x1368] ;  /* 0x00136800015a7983 */ /* 0x000ea80000300a00 */
[----:B------:R-:W-:Y:S04]  /*759a0*/  STL.64 [R1+0x650], R84 ;  /* 0x0006505401007387 */ /* 0x000fe80000100a00 */
[----:B------:R3:W-:Y:S04]  /*759b0*/  STL.64 [R1+0x658], R86 ;  /* 0x0006585601007387 */ /* 0x0007e80000100a00 */
[----:B------:R-:W-:Y:S04]  /*759c0*/  LDS R72, [R0+UR12+0x480] ;  /* 0x0004800c00487984 */ /* 0x000fe80008000800 */
[----:B------:R-:W-:Y:S01]  /*759d0*/  LDS R74, [R0+UR12+0x2480] ;  /* 0x0024800c004a7984 */ /* 0x000fe20008000800 */
[C---:B---3--:R-:W-:Y:S03]  /*759e0*/  HMMA.1688.F32.TF32 R84, R76.reuse, R44, R16 ;  /* 0x0000002c4c54723c */ /* 0x048fe60000081010 */
[----:B------:R-:W3:Y:S04]  /*759f0*/  LDL.LU.64 R16, [R1+0x1370] ;  /* 0x0013700001107983 */ /* 0x000ee80000300a00 */
[----:B------:R-:W3:Y:S04]  /*75a00*/  LDL.LU.64 R18, [R1+0x1378] ;  /* 0x0013780001127983 */ /* 0x000ee80000300a00 */
[----:B------:R-:W-:Y:S04]  /*75a10*/  LDS R73, [R2+UR12+0x480] ;  /* 0x0004800c02497984 */ /* 0x000fe80008000800 */
[----:B------:R-:W1:Y:S04]  /*75a20*/  LDS R75, [R2+UR12+0x2480] ;  /* 0x0024800c024b7984 */ /* 0x000e680008000800 */
[----:B------:R-:W-:Y:S01]  /*75a30*/  LDS R98, [R0+UR12+0x2580] ;  /* 0x0025800c00627984 */ /* 0x000fe20008000800 */
[C---:B------:R-:W-:Y:S03]  /*75a40*/  HMMA.1688.F32.TF32 R80, R76.reuse, R48, R80 ;  /* 0x000000304c50723c */ /* 0x040fe60000081050 */
[----:B------:R1:W-:Y:S04]  /*75a50*/  STL.64 [R1+0x660], R84 ;  /* 0x0006605401007387 */ /* 0x0003e80000100a00 */
[----:B------:R1:W-:Y:S04]  /*75a60*/  STL.64 [R1+0x668], R86 ;  /* 0x0006685601007387 */ /* 0x0003e80000100a00 */
[----:B------:R-:W-:Y:S04]  /*75a70*/  LDS R97, [R2+UR12+0x580] ;  /* 0x0005800c02617984 */ /* 0x000fe80008000800 */
[----:B-1----:R-:W3:Y:S04]  /*75a80*/  LDL.LU.64 R84, [R1+0x1390] ;  /* 0x0013900001547983 */ /* 0x002ee80000300a00 */
[----:B------:R-:W3:Y:S04]  /*75a90*/  LDL.LU.64 R86, [R1+0x1398] ;  /* 0x0013980001567983 */ /* 0x000ee80000300a00 */
[----:B------:R-:W-:Y:S04]  /*75aa0*/  STL.64 [R1+0x680], R80 ;  /* 0x0006805001007387 */ /* 0x000fe80000100a00 */
[----:B------:R1:W-:Y:S04]  /*75ab0*/  STL.64 [R1+0x688], R82 ;  /* 0x0006885201007387 */ /* 0x0003e80000100a00 */
[----:B------:R-:W-:Y:S01]  /*75ac0*/  LDS R99, [R2+UR12+0x2580] ;  /* 0x0025800c02637984 */ /* 0x000fe20008000800 */
[----:B-1----:R-:W-:Y:S03]  /*75ad0*/  HMMA.1688.F32.TF32 R80, R76, R36, R32 ;  /* 0x000000244c50723c */ /* 0x002fe60000081020 */
[----:B------:R-:W3:Y:S04]  /*75ae0*/  LDL.LU.64 R32, [R1+0x13e0] ;  /* 0x0013e00001207983 */ /* 0x000ee80000300a00 */
[----:B------:R-:W3:-:S12]  /*75af0*/  LDL.LU.64 R34, [R1+0x13e8] ;  /* 0x0013e80001227983 */ /* 0x000ed80000300a00 */
[----:B------:R1:W-:Y:S01]  /*75b00*/  STL.64 [R1+0x690], R80 ;  /* 0x0006905001007387 */ /* 0x0003e20000100a00 */
[C---:B------:R-:W-:Y:S03]  /*75b10*/  HMMA.1688.F32.TF32 R28, R76.reuse, R52, R28 ;  /* 0x000000344c1c723c */ /* 0x040fe6000008101c */
[----:B------:R1:W-:Y:S04]  /*75b20*/  STL.64 [R1+0x698], R82 ;  /* 0x0006985201007387 */ /* 0x0003e80000100a00 */
[----:B-1----:R-:W3:Y:S04]  /*75b30*/  LDL.LU.64 R80, [R1+0x1440] ;  /* 0x0014400001507983 */ /* 0x002ee80000300a00 */
[----:B------:R-:W3:Y:S08]  /*75b40*/  LDL.LU.64 R82, [R1+0x1448] ;  /* 0x0014480001527983 */ /* 0x000ef00000300a00 */
[----:B------:R1:W-:Y:S04]  /*75b50*/  STL.64 [R1+0x6b0], R28 ;  /* 0x0006b01c01007387 */ /* 0x0003e80000100a00 */
[----:B------:R1:W-:Y:S04]  /*75b60*/  STL.64 [R1+0x6b8], R30 ;  /* 0x0006b81e01007387 */ /* 0x0003e80000100a00 */
[----:B------:R-:W3:Y:S04]  /*75b70*/  LDL.LU.64 R100, [R1+0x14e0] ;  /* 0x0014e00001647983 */ /* 0x000ee80000300a00 */
[----:B------:R-:W3:Y:S01]  /*75b80*/  LDL.LU.64 R102, [R1+0x14e8] ;  /* 0x0014e80001667983 */ /* 0x000ee20000300a00 */
[----:B----4-:R-:W-:Y:S03]  /*75b90*/  HMMA.1688.F32.TF32 R24, R76, R64, R24 ;  /* 0x000000404c18723c */ /* 0x010fe60000081018 */
[----:B------:R-:W-:Y:S04]  /*75ba0*/  LDS R76, [R0+UR12+0x500] ;  /* 0x0005000c004c7984 */ /* 0x000fe80008000800 */
[----:B------:R-:W-:Y:S04]  /*75bb0*/  LDS R78, [R0+UR12+0x2500] ;  /* 0x0025000c004e7984 */ /* 0x000fe80008000800 */
[----:B------:R-:W-:Y:S04]  /*75bc0*/  LDS R77, [R2+UR12+0x500] ;  /* 0x0005000c024d7984 */ /* 0x000fe80008000800 */
[----:B------:R-:W4:Y:S04]  /*75bd0*/  LDS R79, [R2+UR12+0x2500] ;  /* 0x0025000c024f7984 */ /* 0x000f280008000800 */
[----:B------:R1:W-:Y:S04]  /*75be0*/  STL.64 [R1+0x6a0], R24 ;  /* 0x0006a01801007387 */ /* 0x0003e80000100a00 */
[----:B------:R1:W-:Y:S04]  /*75bf0*/  STL.64 [R1+0x6a8], R26 ;  /* 0x0006a81a01007387 */ /* 0x0003e80000100a00 */
[----:B-1----:R-:W4:Y:S04]  /*75c00*/  LDL.LU.64 R28, [R1+0x1530] ;  /* 0x00153000011c7983 */ /* 0x002f280000300a00 */
[----:B------:R-:W4:Y:S04]  /*75c10*/  LDL.LU.64 R30, [R1+0x1538] ;  /* 0x00153800011e7983 */ /* 0x000f280000300a00 */
[----:B------:R-:W4:Y:S04]  /*75c20*/  LDL.LU.64 R24, [R1+0x1270] ;  /* 0x0012700001187983 */ /* 0x000f280000300a00 */
[----:B------:R-:W4:Y:S01]  /*75c30*/  LDL.LU.64 R26, [R1+0x1278] ;  /* 0x00127800011a7983 */ /* 0x000f220000300a00 */
[----:B--2---:R-:W-:Y:S03]  /*75c40*/  HMMA.1688.F32.TF32 R104, R68, R56, R92 ;  /* 0x000000384468723c */ /* 0x004fe6000008105c */
[----:B------:R-:W2:Y:S04]  /*75c50*/  LDL.LU.64 R92, [R1+0x12a0] ;  /* 0x0012a000015c7983 */ /* 0x000ea80000300a00 */
[----:B------:R-:W2:-:S12]  /*75c60*/  LDL.LU.64 R94, [R1+0x12a8] ;  /* 0x0012a800015e7983 */ /* 0x000e980000300a00 */
[----:B------:R-:W-:Y:S04]  /*75c70*/  STL.64 [R1+0x770], R104 ;  /* 0x0007706801007387 */ /* 0x000fe80000100a00 */
[----:B------:R1:W-:Y:S02]  /*75c80*/  STL.64 [R1+0x778], R106 ;  /* 0x0007786a01007387 */ /* 0x0003e40000100a00 */
[----:B-1----:R-:W-:Y:S02]  /*75c90*/  HMMA.1688.F32.TF32 R104, R68, R40, R88 ;  /* 0x000000284468723c */ /* 0x002fe40000081058 */
[----:B------:R-:W2:Y:S04]  /*75ca0*/  LDL.LU.64 R88, [R1+0x12d0] ;  /* 0x0012d00001587983 */ /* 0x000ea80000300a00 */
[----:B------:R-:W2:-:S13]  /*75cb0*/  LDL.LU.64 R90, [R1+0x12d8] ;  /* 0x0012d800015a7983 */ /* 0x000e9a0000300a00 */
[----:B------:R-:W-:Y:S04]  /*75cc0*/  STL.64 [R1+0x780], R104 ;  /* 0x0007806801007387 */ /* 0x000fe80000100a00 */
[----:B------:R3:W-:Y:S02]  /*75cd0*/  STL.64 [R1+0x788], R106 ;  /* 0x0007886a01007387 */ /* 0x0007e40000100a00 */
[----:B---3--:R-:W-:Y:S02]  /*75ce0*/  HMMA.1688.F32.TF32 R104, R68, R60, R16 ;  /* 0x0000003c4468723c */ /* 0x008fe40000081010 */
        /* <DEDUP_REMOVED lines=19> */
[C---:B-1----:R-:W-:Y:S02]  /*75e20*/  HMMA.1688.F32.TF32 R104, R68.reuse, R52, R100 ;  /* 0x000000344468723c */ /* 0x042fe40000081064 */
[----:B------:R-:W3:Y:S04]  /*75e30*/  LDL.LU.64 R100, [R1+0x1460] ;  /* 0x0014600001647983 */ /* 0x000ee80000300a00 */
[----:B------:R-:W3:Y:S02]  /*75e40*/  LDL.LU.64 R102, [R1+0x1468] ;  /* 0x0014680001667983 */ /* 0x000ee40000300a00 */
[----:B----4-:R-:W-:Y:S11]  /*75e50*/  HMMA.1688.F32.TF32 R68, R68, R64, R28 ;  /* 0x000000404444723c */ /* 0x010ff6000008101c */
[----:B------:R-:W-:Y:S04]  /*75e60*/  STL.64 [R1+0x810], R104 ;  /* 0x0008106801007387 */ /* 0x000fe80000100a00 */
[----:B------:R1:W-:Y:S04]  /*75e70*/  STL.64 [R1+0x818], R106 ;  /* 0x0008186a01007387 */ /* 0x0003e80000100a00 */
[----:B------:R-:W4:Y:S04]  /*75e80*/  LDL.LU.64 R28, [R1+0x11e0] ;  /* 0x0011e000011c7983 */ /* 0x000f280000300a00 */
[----:B------:R-:W4:Y:S04]  /*75e90*/  LDL.LU.64 R30, [R1+0x11e8] ;  /* 0x0011e800011e7983 */ /* 0x000f280000300a00 */
[----:B------:R-:W-:Y:S01]  /*75ea0*/  STL.64 [R1+0x800], R68 ;  /* 0x0008004401007387 */ /* 0x000fe20000100a00 */
[C---:B-1----:R-:W-:Y:S03]  /*75eb0*/  HMMA.1688.F32.TF32 R104, R72.reuse, R56, R24 ;  /* 0x000000384868723c */ /* 0x042fe60000081018 */
[----:B------:R-:W-:Y:S04]  /*75ec0*/  STL.64 [R1+0x808], R70 ;  /* 0x0008084601007387 */ /* 0x000fe80000100a00 */
[----:B------:R-:W4:Y:S04]  /*75ed0*/  LDL.LU.64 R24, [R1+0x1230] ;  /* 0x0012300001187983 */ /* 0x000f280000300a00 */
[----:B------:R-:W4:Y:S04]  /*75ee0*/  LDL.LU.64 R26, [R1+0x1238] ;  /* 0x00123800011a7983 */ /* 0x000f280000300a00 */
[----:B------:R-:W-:Y:S04]  /*75ef0*/  LDS R68, [R0+UR12+0x600] ;  /* 0x0006000c00447984 */ /* 0x000fe80008000800 */
[----:B------:R-:W-:Y:S04]  /*75f00*/  STL.64 [R1+0x8c0], R104 ;  /* 0x0008c06801007387 */ /* 0x000fe80000100a00 */
[----:B------:R2:W-:Y:S04]  /*75f10*/  STL.64 [R1+0x8c8], R106 ;  /* 0x0008c86a01007387 */ /* 0x0005e80000100a00 */
[----:B------:R-:W-:Y:S04]  /*75f20*/  LDS R70, [R0+UR12+0x2600] ;  /* 0x0026000c00467984 */ /* 0x000fe80008000800 */
[----:B------:R-:W-:Y:S04]  /*75f30*/  LDS R69, [R2+UR12+0x600] ;  /* 0x0006000c02457984 */ /* 0x000fe80008000800 */
[----:B------:R-:W1:Y:S01]  /*75f40*/  LDS R71, [R2+UR12+0x2600] ;  /* 0x0026000c02477984 */ /* 0x000e620008000800 */
        /* <DEDUP_REMOVED lines=28> */
[----:B------:R1:W-:Y:S01]  /*76110*/  STL.64 [R1+0x960], R104 ;  /* 0x0009606801007387 */ /* 0x0003e20000100a00 */
[----:B------:R-:W-:Y:S03]  /*76120*/  HMMA.1688.F32.TF32 R72, R72, R64, R100 ;  /* 0x000000404848723c */ /* 0x000fe60000081064 */
[----:B------:R1:W-:Y:S04]  /*76130*/  STL.64 [R1+0x968], R106 ;  /* 0x0009686a01007387 */ /* 0x0003e80000100a00 */
[----:B-1----:R-:W3:Y:S04]  /*76140*/  LDL.LU.64 R104, [R1+0xc70] ;  /* 0x000c700001687983 */ /* 0x002ee80000300a00 */
[----:B------:R-:W3:Y:S08]  /*76150*/  LDL.LU.64 R106, [R1+0xc78] ;  /* 0x000c7800016a7983 */ /* 0x000ef00000300a00 */
[----:B------:R-:W-:Y:S04]  /*76160*/  STL.64 [R1+0x950], R72 ;  /* 0x0009504801007387 */ /* 0x000fe80000100a00 */
[----:B------:R4:W-:Y:S02]  /*76170*/  STL.64 [R1+0x958], R74 ;  /* 0x0009584a01007387 */ /* 0x0009e40000100a00 */
[----:B----4-:R-:W-:Y:S02]  /*76180*/  HMMA.1688.F32.TF32 R72, R76, R56, R28 ;  /* 0x000000384c48723c */ /* 0x010fe4000008101c */
[----:B------:R-:W4:Y:S04]  /*76190*/  LDL.LU.64 R28, [R1+0xca0] ;  /* 0x000ca000011c7983 */ /* 0x000f280000300a00 */
[----:B------:R-:W4:-:S13]  /*761a0*/  LDL.LU.64 R30, [R1+0xca8] ;  /* 0x000ca800011e7983 */ /* 0x000f1a0000300a00 */
[----:B------:R-:W-:Y:S04]  /*761b0*/  STL.64 [R1+0xa00], R72 ;  /* 0x000a004801007387 */ /* 0x000fe80000100a00 */
[----:B------:R1:W-:Y:S02]  /*761c0*/  STL.64 [R1+0xa08], R74 ;  /* 0x000a084a01007387 */ /* 0x0003e40000100a00 */
[----:B-1----:R-:W-:Y:S02]  /*761d0*/  HMMA.1688.F32.TF32 R72, R76, R40, R24 ;  /* 0x000000284c48723c */ /* 0x002fe40000081018 */
[----:B------:R-:W4:Y:S04]  /*761e0*/  LDL.LU.64 R24, [R1+0xcb0] ;  /* 0x000cb00001187983 */ /* 0x000f280000300a00 */
[----:B------:R-:W4:-:S13]  /*761f0*/  LDL.LU.64 R26, [R1+0xcb8] ;  /* 0x000cb800011a7983 */ /* 0x000f1a0000300a00 */
[----:B------:R-:W-:Y:S04]  /*76200*/  STL.64 [R1+0xa10], R72 ;  /* 0x000a104801007387 */ /* 0x000fe80000100a00 */
[----:B------:R2:W-:Y:S04]  /*76210*/  STL.64 [R1+0xa18], R74 ;  /* 0x000a184a01007387 */ /* 0x0005e80000100a00 */
[----:B------:R-:W4:Y:S04]  /*76220*/  LDL.LU.64 R100, [R1+0x1200] ;  /* 0x0012000001647983 */ /* 0x000f280000300a00 */
[----:B------:R-:W4:Y:S01]  /*76230*/  LDL.LU.64 R102, [R1+0x1208] ;  /* 0x0012080001667983 */ /* 0x000f220000300a00 */
[----:B--2---:R-:W-:-:S15]  /*76240*/  HMMA.1688.F32.TF32 R72, R76, R60, R92 ;  /* 0x0000003c4c48723c */ /* 0x004fde000008105c */
[----:B------:R-:W-:-:S04]  /*76250*/  NOP ;  /* 0x0000000000007918 */ /* 0x000fc80000000000 */
[----:B------:R-:W-:Y:S04]  /*76260*/  STL.64 [R1+0xa20], R72 ;  /* 0x000a204801007387 */ /* 0x000fe80000100a00 */
[----:B------:R1:W-:Y:S04]  /*76270*/  STL.64 [R1+0xa28], R74 ;  /* 0x000a284a01007387 */ /* 0x0003e80000100a00 */
[----:B------:R-:W2:Y:S04]  /*76280*/  LDL.LU.64 R92, [R1+0x1240] ;  /* 0x00124000015c7983 */ /* 0x000ea80000300a00 */
[----:B------:R-:W2:Y:S01]  /*76290*/  LDL.LU.64 R94, [R1+0x1248] ;  /* 0x00124800015e7983 */ /* 0x000ea20000300a00 */
[----:B-1----:R-:W-:-:S15]  /*762a0*/  HMMA.1688.F32.TF32 R72, R76, R44, R88 ;  /* 0x0000002c4c48723c */ /* 0x002fde0000081058 */
[----:B------:R-:W-:-:S04]  /*762b0*/  NOP ;  /* 0x0000000000007918 */ /* 0x000fc80000000000 */
[----:B------:R-:W-:Y:S04]  /*762c0*/  STL.64 [R1+0xa40], R72 ;  /* 0x000a404801007387 */ /* 0x000fe80000100a00 */
[----:B------:R3:W-:Y:S02]  /*762d0*/  STL.64 [R1+0xa48], R74 ;  /* 0x000a484a01007387 */ /* 0x0007e40000100a00 */
[----:B---3--:R-:W-:Y:S02]  /*762e0*/  HMMA.1688.F32.TF32 R72, R76, R48, R16 ;  /* 0x000000304c48723c */ /* 0x008fe40000081010 */
[----:B------:R-:W3:Y:S04]  /*762f0*/  LDL.LU.64 R16, [R1+0x12e0] ;  /* 0x0012e00001107983 */ /* 0x000ee80000300a00 */
[----:B------:R-:W3:-:S13]  /*76300*/  LDL.LU.64 R18, [R1+0x12e8] ;  /* 0x0012e80001127983 */ /* 0x000eda0000300a00 */
[----:B------:R-:W-:Y:S04]  /*76310*/  STL.64 [R1+0xa50], R72 ;  /* 0x000a504801007387 */ /* 0x000fe80000100a00 */
[----:B------:R1:W-:Y:S04]  /*76320*/  STL.64 [R1+0xa58], R74 ;  /* 0x000a584a01007387 */ /* 0x0003e80000100a00 */
[----:B------:R-:W3:Y:S04]  /*76330*/  LDL.LU.64 R88, [R1+0x1350] ;  /* 0x0013500001587983 */ /* 0x000ee80000300a00 */
[----:B------:R-:W3:Y:S01]  /*76340*/  LDL.LU.64 R90, [R1+0x1358] ;  /* 0x00135800015a7983 */ /* 0x000ee20000300a00 */
[----:B-1----:R-:W-:-:S15]  /*76350*/  HMMA.1688.F32.TF32 R72, R76, R36, R84 ;  /* 0x000000244c48723c */ /* 0x002fde0000081054 */
[----:B------:R-:W-:-:S04]  /*76360*/  NOP ;  /* 0x0000000000007918 */ /* 0x000fc80000000000 */
[----:B------:R-:W-:Y:S04]  /*76370*/  STL.64 [R1+0xa70], R72 ;  /* 0x000a704801007387 */ /* 0x000fe80000100a00 */
[----:B------:R1:W-:Y:S04]  /*76380*/  STL.64 [R1+0xa78], R74 ;  /* 0x000a784a01007387 */ /* 0x0003e80000100a00 */
[----:B------:R-:W3:Y:S04]  /*76390*/  LDL.LU.64 R84, [R1+0x1380] ;  /* 0x0013800001547983 */ /* 0x000ee80000300a00 */
[----:B------:R-:W3:Y:S01]  /*763a0*/  LDL.LU.64 R86, [R1+0x1388] ;  /* 0x0013880001567983 */ /* 0x000ee20000300a00 */
[----:B-1----:R-:W-:Y:S03]  /*763b0*/  HMMA.1688.F32.TF32 R72, R76, R52, R32 ;  /* 0x000000344c48723c */ /* 0x002fe60000081020 */
[----:B------:R-:W3:Y:S04]  /*763c0*/  LDL.LU.64 R32, [R1+0x10e0] ;  /* 0x0010e00001207983 */ /* 0x000ee80000300a00 */
[----:B------:R-:W3:-:S12]  /*763d0*/  LDL.LU.64 R34, [R1+0x10e8] ;  /* 0x0010e80001227983 */ /* 0x000ed80000300a00 */
[----:B------:R-:W-:Y:S04]  /*763e0*/  STL.64 [R1+0xab0], R72 ;  /* 0x000ab04801007387 */ /* 0x000fe80000100a00 */
[----:B------:R1:W-:Y:S02]  /*763f0*/  STL.64 [R1+0xab8], R74 ;  /* 0x000ab84a01007387 */ /* 0x0003e40000100a00 */
[----:B-1----:R-:W-:Y:S02]  /*76400*/  HMMA.1688.F32.TF32 R72, R76, R64, R80 ;  /* 0x000000404c48723c */ /* 0x002fe40000081050 */
[----:B------:R-:W3:Y:S04]  /*76410*/  LDL.LU.64 R80, [R1+0x1110] ;  /* 0x0011100001507983 */ /* 0x000ee80000300a00 */
[----:B------:R-:W3:Y:S02]  /*76420*/  LDL.LU.64 R82, [R1+0x1118] ;  /* 0x0011180001527983 */ /* 0x000ee40000300a00 */
[C---:B------:R-:W-:Y:S11]  /*76430*/  HMMA.1688.F32.TF32 R76, R96.reuse, R56, R104 ;  /* 0x00000038604c723c */ /* 0x040ff60000081068 */
[----:B------:R1:W-:Y:S04]  /*76440*/  STL.64 [R1+0xaa0], R72 ;  /* 0x000aa04801007387 */ /* 0x0003e80000100a00 */
[----:B------:R1:W-:Y:S04]  /*76450*/  STL.64 [R1+0xaa8], R74 ;  /* 0x000aa84a01007387 */ /* 0x0003e80000100a00 */
[----:B-1----:R-:W3:Y:S04]  /*76460*/  LDL.LU.64 R72, [R1+0x1170] ;  /* 0x0011700001487983 */ /* 0x002ee80000300a00 */
[----:B------:R-:W3:Y:S04]  /*76470*/  LDL.LU.64 R74, [R1+0x1178] ;  /* 0x00117800014a7983 */ /* 0x000ee80000300a00 */
[----:B------:R-:W-:Y:S04]  /*76480*/  STL.64 [R1+0xbe0], R76 ;  /* 0x000be04c01007387 */ /* 0x000fe80000100a00 */
[----:B------:R4:W-:Y:S02]  /*76490*/  STL.64 [R1+0xbe8], R78 ;  /* 0x000be84e01007387 */ /* 0x0009e40000100a00 */
[----:B----4-:R-:W-:Y:S02]  /*764a0*/  HMMA.1688.F32.TF32 R76, R96, R40, R28 ;  /* 0x00000028604c723c */ /* 0x010fe4000008101c */
[----:B------:R-:W4:Y:S04]  /*764b0*/  LDL.LU.64 R28, [R1+0x11a0] ;  /* 0x0011a000011c7983 */ /* 0x000f280000300a00 */
[----:B------:R-:W4:-:S13]  /*764c0*/  LDL.LU.64 R30, [R1+0x11a8] ;  /* 0x0011a800011e7983 */ /* 0x000f1a0000300a00 */
[----:B------:R-:W-:Y:S04]  /*764d0*/  STL.64 [R1+0xbf0], R76 ;  /* 0x000bf04c01007387 */ /* 0x000fe80000100a00 */
[----:B------:R1:W-:Y:S02]  /*764e0*/  STL.64 [R1+0xbf8], R78 ;  /* 0x000bf84e01007387 */ /* 0x0003e40000100a00 */
[C---:B-1----:R-:W-:Y:S02]  /*764f0*/  HMMA.1688.F32.TF32 R76, R96.reuse, R60, R24 ;  /* 0x0000003c604c723c */ /* 0x042fe40000081018 */
[----:B------:R-:W4:Y:S04]  /*76500*/  LDL.LU.64 R24, [R1+0x11d0] ;  /* 0x0011d00001187983 */ /* 0x000f280000300a00 */
[----:B------:R-:W4:Y:S02]  /*76510*/  LDL.LU.64 R26, [R1+0x11d8] ;  /* 0x0011d800011a7983 */ /* 0x000f240000300a00 */
[C---:B------:R-:W-:Y:S11]  /*76520*/  HMMA.1688.F32.TF32 R100, R96.reuse, R44, R100 ;  /* 0x0000002c6064723c */ /* 0x040ff60000081064 */
[----:B------:R-:W-:Y:S04]  /*76530*/  STL.64 [R1+0xc10], R76 ;  /* 0x000c104c01007387 */ /* 0x000fe80000100a00 */
[----:B------:R3:W-:Y:S04]  /*76540*/  STL.64 [R1+0xc18], R78 ;  /* 0x000c184e01007387 */ /* 0x0007e80000100a00 */
[----:B------:R-:W-:Y:S01]  /*76550*/  STL.64 [R1+0xc30], R100 ;  /* 0x000c306401007387 */ /* 0x000fe20000100a00 */
[C---:B--2---:R-:W-:Y:S03]  /*76560*/  HMMA.1688.F32.TF32 R92, R96.reuse, R48, R92 ;  /* 0x00000030605c723c */ /* 0x044fe6000008105c */
[----:B------:R-:W-:Y:S05]  /*76570*/  STL.64 [R1+0xc38], R102 ;  /* 0x000c386601007387 */ /* 0x000fea0000100a00 */
[C---:B---3--:R-:W-:Y:S01]  /*76580*/  HMMA.1688.F32.TF32 R76, R96.reuse, R36, R16 ;  /* 0x00000024604c723c */ /* 0x048fe20000081010 */
[----:B------:R-:W2:Y:S10]  /*76590*/  LDL.LU.64 R16, [R1+0x1280] ;  /* 0x0012800001107983 */ /* 0x000eb40000300a00 */
[----:B------:R-:W-:Y:S04]  /*765a0*/  STL.64 [R1+0xc50], R92 ;  /* 0x000c505c01007387 */ /* 0x000fe80000100a00 */
[----:B------:R-:W-:Y:S04]  /*765b0*/  STL.64 [R1+0xc58], R94 ;  /* 0x000c585e01007387 */ /* 0x000fe80000100a00 */
[----:B------:R-:W2:Y:S01]  /*765c0*/  LDL.LU.64 R18, [R1+0x1288] ;  /* 0x0012880001127983 */ /* 0x000ea20000300a00 */
[C---:B------:R-:W-:Y:S03]  /*765d0*/  HMMA.1688.F32.TF32 R88, R96.reuse, R52, R88 ;  /* 0x000000346058723c */ /* 0x040fe60000081058 */
[----:B------:R-:W-:Y:S04]  /*765e0*/  STL.64 [R1+0xc70], R76 ;  /* 0x000c704c01007387 */ /* 0x000fe80000100a00 */
[----:B------:R1:W-:Y:S02]  /*765f0*/  STL.64 [R1+0xc78], R78 ;  /* 0x000c784e01007387 */ /* 0x0003e40000100a00 */
[----:B-1----:R-:W-:Y:S02]  /*76600*/  HMMA.1688.F32.TF32 R76, R96, R64, R84 ;  /* 0x00000040604c723c */ /* 0x002fe40000081054 */
[----:B------:R-:W3:Y:S08]  /*76610*/  LDL.LU.64 R84, [R1+0x12f0] ;  /* 0x0012f00001547983 */ /* 0x000ef00000300a00 */
[----:B------:R-:W-:Y:S04]  /*76620*/  STL.64 [R1+0xcb0], R88 ;  /* 0x000cb05801007387 */ /* 0x000fe80000100a00 */
[----:B------:R1:W-:Y:S04]  /*76630*/  STL.64 [R1+0xcb8], R90 ;  /* 0x000cb85a01007387 */ /* 0x0003e80000100a00 */
[----:B------:R-:W3:Y:S04]  /*76640*/  LDL.LU.64 R86, [R1+0x12f8] ;  /* 0x0012f80001567983 */ /* 0x000ee80000300a00 */
[----:B------:R-:W-:Y:S01]  /*76650*/  LDS R96, [R0+UR12+0x700] ;  /* 0x0007000c00607984 */ /* 0x000fe20008000800 */
[C---:B-1----:R-:W-:Y:S03]  /*76660*/  HMMA.1688.F32.TF32 R88, R68.reuse, R56, R32 ;  /* 0x000000384458723c */ /* 0x042fe60000081020 */
[----:B------:R-:W-:Y:S04]  /*76670*/  STL.64 [R1+0xca0], R76 ;  /* 0x000ca04c01007387 */ /* 0x000fe80000100a00 */
[----:B------:R-:W-:Y:S04]  /*76680*/  STL.64 [R1+0xca8], R78 ;  /* 0x000ca84e01007387 */ /* 0x000fe80000100a00 */
[----:B------:R-:W3:Y:S04]  /*76690*/  LDL.LU.64 R32, [R1+0x1320] ;  /* 0x0013200001207983 */ /* 0x000ee80000300a00 */
[----:B------:R-:W3:Y:S04]  /*766a0*/  LDL.LU.64 R34, [R1+0x1328] ;  /* 0x0013280001227983 */ /* 0x000ee80000300a00 */
[----:B------:R-:W-:Y:S01]  /*766b0*/  LDS R76, [R0+UR12+0x680] ;  /* 0x0006800c004c7984 */ /* 0x000fe20008000800 */
[C---:B------:R-:W-:Y:S03]  /*766c0*/  HMMA.1688.F32.TF32 R80, R68.reuse, R40, R80 ;  /* 0x000000284450723c */ /* 0x040fe60000081050 */
[----:B------:R-:W-:Y:S04]  /*766d0*/  STL.64 [R1+0xe30], R88 ;  /* 0x000e305801007387 */ /* 0x000fe80000100a00 */
[----:B------:R-:W-:Y:S04]  /*766e0*/  STL.64 [R1+0xe38], R90 ;  /* 0x000e385a01007387 */ /* 0x000fe80000100a00 */
[----:B------:R-:W-:Y:S04]  /*766f0*/  LDS R78, [R0+UR12+0x2680] ;  /* 0x0026800c004e7984 */ /* 0x000fe80008000800 */
[----:B------:R-:W-:Y:S04]  /*76700*/  LDS R77, [R2+UR12+0x680] ;  /* 0x0006800c024d7984 */ /* 0x000fe80008000800 */
[----:B------:R-:W1:Y:S04]  /*76710*/  LDS R79, [R2+UR12+0x2680] ;  /* 0x0026800c024f7984 */ /* 0x000e680008000800 */
[----:B------:R-:W-:Y:S04]  /*76720*/  STL.64 [R1+0xe60], R80 ;  /* 0x000e605001007387 */ /* 0x000fe80000100a00 */
[----:B------:R-:W-:Y:S04]  /*76730*/  STL.64 [R1+0xe68], R82 ;  /* 0x000e685201007387 */ /* 0x000fe80000100a00 */
[----:B------:R-:W1:Y:S04]  /*76740*/  LDL.LU.64 R92, [R1+0x1030] ;  /* 0x00103000015c7983 */ /* 0x000e680000300a00 */
[----:B------:R-:W-:Y:S04]  /*76750*/  LDS R98, [R0+UR12+0x2700] ;  /* 0x0027000c00627984 */ /* 0x000fe80008000800 */
[----:B------:R-:W-:Y:S04]  /*76760*/  LDS R97, [R2+UR12+0x700] ;  /* 0x0007000c02617984 */ /* 0x000fe80008000800 */
[----:B------:R-:W1:Y:S01]  /*76770*/  LDS R99, [R2+UR12+0x2700] ;  /* 0x0027000c02637984 */ /* 0x000e620008000800 */
[----:B------:R-:W-:-:S15]  /*76780*/  HMMA.1688.F32.TF32 R72, R68, R60, R72 ;  /* 0x0000003c4448723c */ /* 0x000fde0000081048 */
[----:B------:R-:W-:-:S04]  /*76790*/  NOP ;  /* 0x0000000000007918 */ /* 0x000fc80000000000 */
[----:B------:R-:W-:Y:S04]  /*767a0*/  STL.64 [R1+0xe90], R72 ;  /* 0x000e904801007387 */ /* 0x000fe80000100a00 */
[----:B------:R-:W-:Y:S01]  /*767b0*/  STL.64 [R1+0xe98], R74 ;  /* 0x000e984a01007387 */ /* 0x000fe20000100a00 */
[C---:B----4-:R-:W-:Y:S03]  /*767c0*/  HMMA.1688.F32.TF32 R28, R68.reuse, R44, R28 ;  /* 0x0000002c441c723c */ /* 0x050fe6000008101c */
[----:B------:R-:W1:Y:S04]  /*767d0*/  LDL.LU.64 R94, [R1+0x1038] ;  /* 0x00103800015e7983 */ /* 0x000e680000300a00 */
[----:B------:R-:W-:Y:S04]  /*767e0*/  LDS R72, [R0+UR12+0x780] ;  /* 0x0007800c00487984 */ /* 0x000fe80008000800 */
[----:B------:R-:W-:Y:S04]  /*767f0*/  LDS R74, [R0+UR12+0x2780] ;  /* 0x0027800c004a7984 */ /* 0x000fe80008000800 */
[----:B------:R-:W-:Y:S04]  /*76800*/  LDS R73, [R2+UR12+0x780] ;  /* 0x0007800c02497984 */ /* 0x000fe80008000800 */
[----:B------:R-:W4:Y:S01]  /*76810*/  LDS R75, [R2+UR12+0x2780] ;  /* 0x0027800c024b7984 */ /* 0x000f220008000800 */
[C---:B------:R-:W-:Y:S03]  /*76820*/  HMMA.1688.F32.TF32 R24, R68.reuse, R48, R24 ;  /* 0x000000304418723c */ /* 0x040fe60000081018 */
[----:B------:R4:W-:Y:S04]  /*76830*/  STL.64 [R1+0xeb0], R28 ;  /* 0x000eb01c01007387 */ /* 0x0009e80000100a00 */
[----:B------:R4:W-:Y:S04]  /*76840*/  STL.64 [R1+0xeb8], R30 ;  /* 0x000eb81e01007387 */ /* 0x0009e80000100a00 */
[----:B----4-:R-:W4:Y:S04]  /*76850*/  LDL.LU.64 R28, [R1+0x10a0] ;  /* 0x0010a000011c7983 */ /* 0x010f280000300a00 */
[----:B------:R-:W4:Y:S04]  /*76860*/  LDL.LU.64 R30, [R1+0x10a8] ;  /* 0x0010a800011e7983 */ /* 0x000f280000300a00 */
[----:B------:R2:W-:Y:S04]  /*76870*/  STL.64 [R1+0xed0], R24 ;  /* 0x000ed01801007387 */ /* 0x0005e80000100a00 */
[----:B------:R2:W-:Y:S04]  /*76880*/  STL.64 [R1+0xed8], R26 ;  /* 0x000ed81a01007387 */ /* 0x0005e80000100a00 */
[----:B------:R-:W4:Y:S04]  /*76890*/  LDL.LU.64 R88, [R1+0x10c0] ;  /* 0x0010c00001587983 */ /* 0x000f280000300a00 */
[----:B------:R-:W4:Y:S04]  /*768a0*/  LDL.LU.64 R90, [R1+0x10c8] ;  /* 0x0010c800015a7983 */ /* 0x000f280000300a00 */
[----:B--2---:R-:W2:Y:S04]  /*768b0*/  LDL.LU.64 R24, [R1+0x1100] ;  /* 0x0011000001187983 */ /* 0x004ea80000300a00 */
[----:B------:R-:W2:Y:S04]  /*768c0*/  LDL.LU.64 R26, [R1+0x1108] ;  /* 0x00110800011a7983 */ /* 0x000ea80000300a00 */
[----:B------:R-:W2:Y:S04]  /*768d0*/  LDL.LU.64 R104, [R1+0x1190] ;  /* 0x0011900001687983 */ /* 0x000ea80000300a00 */
[----:B------:R-:W2:Y:S01]  /*768e0*/  LDL.LU.64 R106, [R1+0x1198] ;  /* 0x00119800016a7983 */ /* 0x000ea20000300a00 */
[----:B------:R-:W-:-:S15]  /*768f0*/  HMMA.1688.F32.TF32 R16, R68, R36, R16 ;  /* 0x000000244410723c */ /* 0x000fde0000081010 */
[----:B------:R-:W-:-:S04]  /*76900*/  NOP ;  /* 0x0000000000007918 */ /* 0x000fc80000000000 */
[----:B------:R3:W-:Y:S04]  /*76910*/  STL.64 [R1+0xee0], R16 ;  /* 0x000ee01001007387 */ /* 0x0007e80000100a00 */
[----:B------:R3:W-:Y:S04]  /*76920*/  STL.64 [R1+0xee8], R18 ;  /* 0x000ee81201007387 */ /* 0x0007e80000100a00 */
[----:B------:R-:W2:Y:S04]  /*76930*/  LDL.LU.64 R80, [R1+0x11f0] ;  /* 0x0011f00001507983 */ /* 0x000ea80000300a00 */
[----:B------:R-:W2:Y:S04]  /*76940*/  LDL.LU.64 R82, [R1+0x11f8] ;  /* 0x0011f80001527983 */ /* 0x000ea80000300a00 */
[----:B---3--:R-:W3:Y:S04]  /*76950*/  LDL.LU.64 R16, [R1+0x1260] ;  /* 0x0012600001107983 */ /* 0x008ee80000300a00 */
[----:B------:R-:W3:Y:S01]  /*76960*/  LDL.LU.64 R18, [R1+0x1268] ;  /* 0x0012680001127983 */ /* 0x000ee20000300a00 */
[C---:B------:R-:W-:Y:S03]  /*76970*/  HMMA.1688.F32.TF32 R100, R68.reuse, R52, R84 ;  /* 0x000000344464723c */ /* 0x040fe60000081054 */
[----:B------:R-:W3:Y:S04]  /*76980*/  LDL.LU.64 R84, [R1+0x12b0] ;  /* 0x0012b00001547983 */ /* 0x000ee80000300a00 */
[----:B------:R-:W3:Y:S01]  /*76990*/  LDL.LU.64 R86, [R1+0x12b8] ;  /* 0x0012b80001567983 */ /* 0x000ee20000300a00 */
[----:B------:R-:W-:Y:S11]  /*769a0*/  HMMA.1688.F32.TF32 R68, R68, R64, R32 ;  /* 0x000000404444723c */ /* 0x000ff60000081020 */
[----:B------:R1:W-:Y:S04]  /*769b0*/  STL.64 [R1+0xf00], R100 ;  /* 0x000f006401007387 */ /* 0x0003e80000100a00 */
[----:B------:R1:W-:Y:S04]  /*769c0*/  STL.64 [R1+0xf08], R102 ;  /* 0x000f086601007387 */ /* 0x0003e80000100a00 */
[----:B------:R-:W3:Y:S04]  /*769d0*/  LDL.LU.64 R32, [R1+0x150] ;  /* 0x0001500001207983 */ /* 0x000ee80000300a00 */
[----:B------:R-:W3:Y:S04]  /*769e0*/  LDL.LU.64 R34, [R1+0x158] ;  /* 0x0001580001227983 */ /* 0x000ee80000300a00 */
[----:B------:R-:W-:Y:S04]  /*769f0*/  STL.64 [R1+0xef0], R68 ;  /* 0x000ef04401007387 */ /* 0x000fe80000100a00 */
[----:B------:R-:W-:Y:S04]  /*76a00*/  STL.64 [R1+0xef8], R70 ;  /* 0x000ef84601007387 */ /* 0x000fe80000100a00 */
[----:B-1----:R-:W3:Y:S04]  /*76a10*/  LDL.LU.64 R100, [R1+0x1010] ;  /* 0x0010100001647983 */ /* 0x002ee80000300a00 */
[----:B------:R-:W3:Y:S01]  /*76a20*/  LDL.LU.64 R102, [R1+0x1018] ;  /* 0x0010180001667983 */ /* 0x000ee20000300a00 */
[----:B------:R-:W-:-:S15]  /*76a30*/  HMMA.1688.F32.TF32 R92, R76, R56, R92 ;  /* 0x000000384c5c723c */ /* 0x000fde000008105c */
[----:B------:R-:W-:-:S04]  /*76a40*/  NOP ;  /* 0x0000000000007918 */ /* 0x000fc80000000000 */
[----:B------:R-:W-:Y:S04]  /*76a50*/  STL.64 [R1+0xf40], R92 ;  /* 0x000f405c01007387 */ /* 0x000fe80000100a00 */
[----:B------:R4:W-:Y:S02]  /*76a60*/  STL.64 [R1+0xf48], R94 ;  /* 0x000f485e01007387 */ /* 0x0009e40000100a00 */
[C---:B----4-:R-:W-:Y:S02]  /*76a70*/  HMMA.1688.F32.TF32 R92, R76.reuse, R40, R28 ;  /* 0x000000284c5c723c */ /* 0x050fe4000008101c */
[----:B------:R-:W4:Y:S04]  /*76a80*/  LDL.LU.64 R28, [R1+0x1020] ;  /* 0x00102000011c7983 */ /* 0x000f280000300a00 */
[----:B------:R-:W4:Y:S02]  /*76a90*/  LDL.LU.64 R30, [R1+0x1028] ;  /* 0x00102800011e7983 */ /* 0x000f240000300a00 */
[C---:B------:R-:W-:Y:S11]  /*76aa0*/  HMMA.1688.F32.TF32 R88, R76.reuse, R60, R88 ;  /* 0x0000003c4c58723c */ /* 0x040ff60000081058 */
[----:B------:R1:W-:Y:S04]  /*76ab0*/  STL.64 [R1+0xf50], R92 ;  /* 0x000f505c01007387 */ /* 0x0003e80000100a00 */
[----:B------:R2:W-:Y:S02]  /*76ac0*/  STL.64 [R1+0xf58], R94 ;  /* 0x000f585e01007387 */ /* 0x0005e40000100a00 */
[C---:B--2---:R-:W-:Y:S02]  /*76ad0*/  HMMA.1688.F32.TF32 R24, R76.reuse, R44, R24 ;  /* 0x0000002c4c18723c */ /* 0x044fe40000081018 */
[----:B-1----:R-:W2:Y:S04]  /*76ae0*/  LDL.LU.64 R92, [R1+0x1090] ;  /* 0x00109000015c7983 */ /* 0x002ea80000300a00 */
[----:B------:R-:W2:Y:S04]  /*76af0*/  LDL.LU.64 R94, [R1+0x1098] ;  /* 0x00109800015e7983 */ /* 0x000ea80000300a00 */
[----:B------:R1:W-:Y:S04]  /*76b00*/  STL.64 [R1+0xf60], R88 ;  /* 0x000f605801007387 */ /* 0x0003e80000100a00 */
[----:B------:R1:W-:Y:S04]  /*76b10*/  STL.64 [R1+0xf68], R90 ;  /* 0x000f685a01007387 */ /* 0x0003e80000100a00 */
[----:B-1----:R-:W2:Y:S04]  /*76b20*/  LDL.LU.64 R88, [R1+0x10b0] ;  /* 0x0010b00001587983 */ /* 0x002ea80000300a00 */
[----:B------:R-:W2:Y:S01]  /*76b30*/  LDL.LU.64 R90, [R1+0x10b8] ;  /* 0x0010b800015a7983 */ /* 0x000ea20000300a00 */
[C---:B------:R-:W-:Y:S03]  /*76b40*/  HMMA.1688.F32.TF32 R108, R76.reuse, R48, R104 ;  /* 0x000000304c6c723c */ /* 0x040fe60000081068 */
[----:B------:R1:W-:Y:S04]  /*76b50*/  STL.64 [R1+0xf70], R24 ;  /* 0x000f701801007387 */ /* 0x0003e80000100a00 */
[----:B------:R1:W-:Y:S04]  /*76b60*/  STL.64 [R1+0xf78], R26 ;  /* 0x000f781a01007387 */ /* 0x0003e80000100a00 */
[----:B-1----:R-:W2:Y:S04]  /*76b70*/  LDL.LU.64 R24, [R1+0x1120] ;  /* 0x0011200001187983 */ /* 0x002ea80000300a00 */
[----:B------:R-:W2:Y:S01]  /*76b80*/  LDL.LU.64 R26, [R1+0x1128] ;  /* 0x00112800011a7983 */ /* 0x000ea20000300a00 */
[C---:B------:R-:W-:Y:S03]  /*76b90*/  HMMA.1688.F32.TF32 R104, R76.reuse, R36, R80 ;  /* 0x000000244c68723c */ /* 0x040fe60000081050 */
[----:B------:R-:W2:Y:S04]  /*76ba0*/  LDL.LU.64 R80, [R1+0x11b0] ;  /* 0x0011b00001507983 */ /* 0x000ea80000300a00 */
[----:B------:R-:W-:Y:S04]  /*76bb0*/  STL.64 [R1+0xf80], R108 ;  /* 0x000f806c01007387 */ /* 0x000fe80000100a00 */
[----:B------:R-:W-:Y:S04]  /*76bc0*/  STL.64 [R1+0xf88], R110 ;  /* 0x000f886e01007387 */ /* 0x000fe80000100a00 */
[----:B------:R-:W2:Y:S04]  /*76bd0*/  LDL.LU.64 R82, [R1+0x11b8] ;  /* 0x0011b80001527983 */ /* 0x000ea80000300a00 */
[----:B------:R-:W-:Y:S04]  /*76be0*/  STL.64 [R1+0xf90], R104 ;  /* 0x000f906801007387 */ /* 0x000fe80000100a00 */
[----:B------:R3:W-:Y:S02]  /*76bf0*/  STL.64 [R1+0xf98], R106 ;  /* 0x000f986a01007387 */ /* 0x0007e40000100a00 */
[C---:B---3--:R-:W-:Y:S02]  /*76c00*/  HMMA.1688.F32.TF32 R104, R76.reuse, R52, R16 ;  /* 0x000000344c68723c */ /* 0x048fe40000081010 */
[----:B------:R-:W3:Y:S04]  /*76c10*/  LDL.LU.64 R16, [R1+0x1210] ;  /* 0x0012100001107983 */ /* 0x000ee80000300a00 */
[----:B------:R-:W3:Y:S02]  /*76c20*/  LDL.LU.64 R18, [R1+0x1218] ;  /* 0x0012180001127983 */ /* 0x000ee40000300a00 */
[----:B------:R-:W-:Y:S11]  /*76c30*/  HMMA.1688.F32.TF32 R76, R76, R64, R84 ;  /* 0x000000404c4c723c */ /* 0x000ff60000081054 */
[----:B------:R-:W-:Y:S04]  /*76c40*/  STL.64 [R1+0xfb0], R104 ;  /* 0x000fb06801007387 */ /* 0x000fe80000100a00 */
[----:B------:R-:W-:Y:S04]  /*76c50*/  STL.64 [R1+0xfb8], R106 ;  /* 0x000fb86a01007387 */ /* 0x000fe80000100a00 */
[----:B------:R-:W3:Y:S04]  /*76c60*/  LDL.LU.64 R84, [R1+0x140] ;  /* 0x0001400001547983 */ /* 0x000ee80000300a00 */
[----:B------:R-:W3:Y:S04]  /*76c70*/  LDL.LU.64 R86, [R1+0x148] ;  /* 0x0001480001567983 */ /* 0x000ee80000300a00 */
[----:B------:R-:W-:Y:S04]  /*76c80*/  STL.64 [R1+0xfa0], R76 ;  /* 0x000fa04c01007387 */ /* 0x000fe80000100a00 */
[----:B------:R1:W-:Y:S02]  /*76c90*/  STL.64 [R1+0xfa8], R78 ;  /* 0x000fa84e01007387 */ /* 0x0003e40000100a00 */
[C---:B-1----:R-:W-:Y:S02]  /*76ca0*/  HMMA.1688.F32.TF32 R76, R96.reuse, R56, R32 ;  /* 0x00000038604c723c */ /* 0x042fe40000081020 */
[----:B------:R-:W3:Y:S04]  /*76cb0*/  LDL.LU.64 R32, [R1+0x160] ;  /* 0x0001600001207983 */ /* 0x000ee80000300a00 */
[----:B------:R-:W3:Y:S02]  /*76cc0*/  LDL.LU.64 R34, [R1+0x168] ;  /* 0x0001680001227983 */ /* 0x000ee40000300a00 */
[C---:B------:R-:W-:Y:S11]  /*76cd0*/  HMMA.1688.F32.TF32 R100, R96.reuse, R40, R100 ;  /* 0x000000286064723c */ /* 0x040ff60000081064 */
[----:B------:R-:W-:Y:S04]  /*76ce0*/  STL.64 [R1+0xfc0], R76 ;  /* 0x000fc04c01007387 */ /* 0x000fe80000100a00 */
[----:B------:R4:W-:Y:S02]  /*76cf0*/  STL.64 [R1+0xfc8], R78 ;  /* 0x000fc84e01007387 */ /* 0x0009e40000100a00 */
[C---:B----4-:R-:W-:Y:S02]  /*76d00*/  HMMA.1688.F32.TF32 R76, R96.reuse, R60, R28 ;  /* 0x0000003c604c723c */ /* 0x050fe4000008101c */
[----:B------:R-:W4:Y:S04]  /*76d10*/  LDL.LU.64 R28, [R1+0x1060] ;  /* 0x00106000011c7983 */ /* 0x000f280000300a00 */
[----:B------:R-:W-:Y:S04]  /*76d20*/  STL.64 [R1+0xfd0], R100 ;  /* 0x000fd06401007387 */ /* 0x000fe80000100a00 */
[----:B------:R-:W-:Y:S04]  /*76d30*/  STL.64 [R1+0xfd8], R102 ;  /* 0x000fd86601007387 */ /* 0x000fe80000100a00 */
[----:B------:R-:W4:Y:S01]  /*76d40*/  LDL.LU.64 R30, [R1+0x1068] ;  /* 0x00106800011e7983 */ /* 0x000f220000300a00 */
[C---:B--2---:R-:W-:Y:S04]  /*76d50*/  HMMA.1688.F32.TF32 R92, R96.reuse, R44, R92 ;  /* 0x0000002c605c723c */ /* 0x044fe8000008105c */
[----:B------:R-:W-:Y:S04]  /*76d60*/  STL.64 [R1+0xfe0], R76 ;  /* 0x000fe04c01007387 */ /* 0x000fe80000100a00 */
[----:B------:R1:W-:Y:S01]  /*76d70*/  STL.64 [R1+0xfe8], R78 ;  /* 0x000fe84e01007387 */ /* 0x0003e20000100a00 */
[C---:B------:R-:W-:Y:S10]  /*76d80*/  HMMA.1688.F32.TF32 R88, R96.reuse, R48, R88 ;  /* 0x000000306058723c */ /* 0x040ff40000081058 */
[----:B------:R2:W-:Y:S04]  /*76d90*/  STL.64 [R1+0xff0], R92 ;  /* 0x000ff05c01007387 */ /* 0x0005e80000100a00 */
[----:B------:R-:W-:Y:S01]  /*76da0*/  STL.64 [R1+0xff8], R94 ;  /* 0x000ff85e01007387 */ /* 0x000fe20000100a00 */
[C---:B-1----:R-:W-:Y:S03]  /*76db0*/  HMMA.1688.F32.TF32 R76, R96.reuse, R36, R24 ;  /* 0x00000024604c723c */ /* 0x042fe60000081018 */
[----:B------:R-:W4:Y:S04]  /*76dc0*/  LDL.LU.64 R24, [R1+0x10d0] ;  /* 0x0010d00001187983 */ /* 0x000f280000300a00 */
[----:B------:R-:W-:Y:S04]  /*76dd0*/  STL.64 [R1+0x1000], R88 ;  /* 0x0010005801007387 */ /* 0x000fe80000100a00 */
[----:B------:R-:W-:Y:S04]  /*76de0*/  STL.64 [R1+0x1008], R90 ;  /* 0x0010085a01007387 */ /* 0x000fe80000100a00 */
[----:B------:R-:W4:Y:S04]  /*76df0*/  LDL.LU.64 R26, [R1+0x10d8] ;  /* 0x0010d800011a7983 */ /* 0x000f280000300a00 */
[----:B------:R-:W-:Y:S04]  /*76e00*/  STL.64 [R1+0x1010], R76 ;  /* 0x0010104c01007387 */ /* 0x000fe80000100a00 */
[----:B------:R1:W-:Y:S04]  /*76e10*/  STL.64 [R1+0x1018], R78 ;  /* 0x0010184e01007387 */ /* 0x0003e80000100a00 */
[----:B------:R-:W4:Y:S04]  /*76e20*/  LDL.LU.64 R108, [R1+0x10f0] ;  /* 0x0010f000016c7983 */ /* 0x000f280000300a00 */
[----:B------:R-:W4:Y:S04]  /*76e30*/  LDL.LU.64 R110, [R1+0x10f8] ;  /* 0x0010f800016e7983 */ /* 0x000f280000300a00 */
[----:B------:R-:W4:Y:S04]  /*76e40*/  LDL.LU.64 R104, [R1+0x1180] ;  /* 0x0011800001687983 */ /* 0x000f280000300a00 */
[----:B------:R-:W4:Y:S04]  /*76e50*/  LDL.LU.64 R106, [R1+0x1188] ;  /* 0x00118800016a7983 */ /* 0x000f280000300a00 */
[----:B------:R-:W4:Y:S04]  /*76e60*/  LDL.LU.64 R100, [R1+0x11c0] ;  /* 0x0011c00001647983 */ /* 0x000f280000300a00 */
[----:B------:R-:W4:Y:S04]  /*76e70*/  LDL.LU.64 R102, [R1+0x11c8] ;  /* 0x0011c80001667983 */ /* 0x000f280000300a00 */
[----:B--2---:R-:W2:Y:S01]  /*76e80*/  LDL.LU.64 R92, [R1+0x1220] ;  /* 0x00122000015c7983 */ /* 0x004ea20000300a00 */
[C---:B-1----:R-:W-:Y:S03]  /*76e90*/  HMMA.1688.F32.TF32 R76, R96.reuse, R52, R80 ;  /* 0x00000034604c723c */ /* 0x042fe60000081050 */
[----:B------:R-:W2:Y:S05]  /*76ea0*/  LDL.LU.64 R94, [R1+0x1228] ;  /* 0x00122800015e7983 */ /* 0x000eaa0000300a00 */
[----:B---3--:R-:W-:Y:S11]  /*76eb0*/  HMMA.1688.F32.TF32 R16, R96, R64, R16 ;  /* 0x000000406010723c */ /* 0x008ff60000081010 */
[----:B------:R-:W-:Y:S04]  /*76ec0*/  STL.64 [R1+0x1020], R76 ;  /* 0x0010204c01007387 */ /* 0x000fe80000100a00 */
[----:B------:R-:W-:Y:S04]  /*76ed0*/  STL.64 [R1+0x1028], R78 ;  /* 0x0010284e01007387 */ /* 0x000fe80000100a00 */
[----:B------:R-:W3:Y:S04]  /*76ee0*/  LDL.LU.64 R80, [R1+0x80] ;  /* 0x0000800001507983 */ /* 0x000ee80000300a00 */
[----:B------:R-:W3:Y:S04]  /*76ef0*/  LDL.LU.64 R82, [R1+0x88] ;  /* 0x0000880001527983 */ /* 0x000ee80000300a00 */
[----:B------:R1:W-:Y:S04]  /*76f00*/  STL.64 [R1+0x1030], R16 ;  /* 0x0010301001007387 */ /* 0x0003e80000100a00 */
[----:B------:R1:W-:Y:S04]  /*76f10*/  STL.64 [R1+0x1038], R18 ;  /* 0x0010381201007387 */ /* 0x0003e80000100a00 */
[----:B-1----:R-:W3:Y:S04]  /*76f20*/  LDL.LU.64 R16, [R1+0x90] ;  /* 0x0000900001107983 */ /* 0x002ee80000300a00 */
        /* <DEDUP_REMOVED lines=8> */
[----:B------:R-:W3:Y:S01]  /*76fb0*/  LDL.LU.64 R86, [R1+0xb8] ;  /* 0x0000b80001567983 */ /* 0x000ee20000300a00 */
[----:B------:R-:W-:-:S03]  /*76fc0*/  LOP3.LUT R3, R0, 0x40, RZ, 0x3c, !PT ;  /* 0x0000004000037812 */ /* 0x000fc600078e3cff */
[----:B------:R1:W-:Y:S01]  /*76fd0*/  STL.64 [R1+0x10b0], R32 ;  /* 0x0010b02001007387 */ /* 0x0003e20000100a00 */
[----:B------:R-:W-:-:S03]  /*76fe0*/  LOP3.LUT R252, R0, 0x60, RZ, 0x3c, !PT ;  /* 0x0000006000fc7812 */ /* 0x000fc600078e3cff */
[----:B------:R1:W-:Y:S04]  /*76ff0*/  STL.64 [R1+0x10b8], R34 ;  /* 0x0010b82201007387 */ /* 0x0003e80000100a00 */
[----:B-1----:R-:W3:Y:S04]  /*77000*/  LDL.LU.64 R76, [R1+0xcd0] ;  /* 0x000cd000014c7983 */ /* 0x002ee80000300a00 */
[----:B------:R-:W3:Y:S04]  /*77010*/  LDL.LU.64 R78, [R1+0xcd8] ;  /* 0x000cd800014e7983 */ /* 0x000ee80000300a00 */
[----:B------:R-:W3:Y:S04]  /*77020*/  LDL.LU.64 R32, [R1+0x1050] ;  /* 0x0010500001207983 */ /* 0x000ee80000300a00 */
[----:B------:R-:W3:Y:S04]  /*77030*/  LDL.LU.64 R34, [R1+0x1058] ;  /* 0x0010580001227983 */ /* 0x000ee80000300a00 */
[----:B------:R-:W-:Y:S04]  /*77040*/  LDS R68, [R3+UR12] ;  /* 0x0000000c03447984 */ /* 0x000fe80008000800 */
[----:B------:R-:W-:Y:S04]  /*77050*/  LDS R70, [R3+UR12+0x2000] ;  /* 0x0020000c03467984 */ /* 0x000fe80008000800 */
[----:B------:R-:W-:Y:S04]  /*77060*/  LDS R69, [R252+UR12] ;  /* 0x0000000cfc457984 */ /* 0x000fe80008000800 */
[----:B------:R-:W3:Y:S04]  /*77070*/  LDS R71, [R252+UR12+0x2000] ;  /* 0x0020000cfc477984 */ /* 0x000ee80008000800 */
[----:B------:R-:W-:Y:S04]  /*77080*/  LDS R116, [R3+UR12+0x80] ;  /* 0x0000800c03747984 */ /* 0x000fe80008000800 */
[----:B------:R-:W-:Y:S04]  /*77090*/  LDS R118, [R3+UR12+0x2080] ;  /* 0x0020800c03767984 */ /* 0x000fe80008000800 */
[----:B------:R-:W-:Y:S04]  /*770a0*/  LDS R117, [R252+UR12+0x80] ;  /* 0x0000800cfc757984 */ /* 0x000fe80008000800 */
[----:B------:R-:W1:Y:S04]  /*770b0*/  LDS R119, [R252+UR12+0x2080] ;  /* 0x0020800cfc777984 */ /* 0x000e680008000800 */
        /* <DEDUP_REMOVED lines=8> */
[----:B------:R-:W-:Y:S01]  /*77140*/  LDS R232, [R3+UR12+0x200] ;  /* 0x0002000c03e87984 */ /* 0x000fe20008000800 */
[C---:B----4-:R-:W-:Y:S03]  /*77150*/  HMMA.1688.F32.TF32 R28, R72.reuse, R60, R28 ;  /* 0x0000003c481c723c */ /* 0x050fe6000008101c */
[----:B------:R-:W-:Y:S04]  /*77160*/  LDS R234, [R3+UR12+0x2200] ;  /* 0x0022000c03ea7984 */ /* 0x000fe80008000800 */
[----:B------:R-:W-:Y:S04]  /*77170*/  LDS R233, [R252+UR12+0x200] ;  /* 0x0002000cfce97984 */ /* 0x000fe80008000800 */
[----:B------:R-:W4:Y:S04]  /*77180*/  LDS R235, [R252+UR12+0x2200] ;  /* 0x0022000cfceb7984 */ /* 0x000f280008000800 */
[----:B------:R-:W-:Y:S04]  /*77190*/  LDS R228, [R3+UR12+0x280] ;  /* 0x0002800c03e47984 */ /* 0x000fe80008000800 */
[----:B------:R-:W-:Y:S04]  /*771a0*/  LDS R230, [R3+UR12+0x2280] ;  /* 0x0022800c03e67984 */ /* 0x000fe80008000800 */
[----:B------:R1:W-:Y:S04]  /*771b0*/  STL.64 [R1+0x10c0], R28 ;  /* 0x0010c01c01007387 */ /* 0x0003e80000100a00 */
[----:B------:R1:W-:Y:S04]  /*771c0*/  STL.64 [R1+0x10c8], R30 ;  /* 0x0010c81e01007387 */ /* 0x0003e80000100a00 */
[----:B------:R-:W-:Y:S04]  /*771d0*/  LDS R229, [R252+UR12+0x280] ;  /* 0x0002800cfce57984 */ /* 0x000fe80008000800 */
[----:B-1----:R-:W4:Y:S04]  /*771e0*/  LDL.LU.64 R28, [R1+0x1150] ;  /* 0x00115000011c7983 */ /* 0x002f280000300a00 */
[----:B------:R-:W4:Y:S04]  /*771f0*/  LDL.LU.64 R30, [R1+0x1158] ;  /* 0x00115800011e7983 */ /* 0x000f280000300a00 */
[----:B------:R-:W1:Y:S04]  /*77200*/  LDS R231, [R252+UR12+0x2280] ;  /* 0x0022800cfce77984 */ /* 0x000e680008000800 */
[----:B------:R-:W-:Y:S04]  /*77210*/  LDS R244, [R3+UR12+0x300] ;  /* 0x0003000c03f47984 */ /* 0x000fe80008000800 */
[----:B------:R-:W-:Y:S04]  /*77220*/  LDS R246, [R3+UR12+0x2300] ;  /* 0x0023000c03f67984 */ /* 0x000fe80008000800 */
[----:B------:R-:W-:Y:S04]  /*77230*/  LDS R245, [R252+UR12+0x300] ;  /* 0x0003000cfcf57984 */ /* 0x000fe80008000800 */
[----:B------:R-:W1:Y:S01]  /*77240*/  LDS R247, [R252+UR12+0x2300] ;  /* 0x0023000cfcf77984 */ /* 0x000e620008000800 */
[C---:B------:R-:W-:Y:S03]  /*77250*/  HMMA.1688.F32.TF32 R96, R72.reuse, R44, R24 ;  /* 0x0000002c4860723c */ /* 0x040fe60000081018 */
[----:B------:R-:W4:Y:S04]  /*77260*/  LDL.LU.64 R24, [R1+0x1160] ;  /* 0x0011600001187983 */ /* 0x000f280000300a00 */
[----:B------:R-:W4:Y:S01]  /*77270*/  LDL.LU.64 R26, [R1+0x1168] ;  /* 0x00116800011a7983 */ /* 0x000f220000300a00 */
[C---:B------:R-:W-:Y:S11]  /*77280*/  HMMA.1688.F32.TF32 R108, R72.reuse, R48, R108 ;  /* 0x00000030486c723c */ /* 0x040ff6000008106c */
[----:B------:R-:W-:Y:S04]  /*77290*/  STL.64 [R1+0x10e0], R96 ;  /* 0x0010e06001007387 */ /* 0x000fe80000100a00 */
[----:B------:R1:W-:Y:S01]  /*772a0*/  STL.64 [R1+0x10e8], R98 ;  /* 0x0010e86201007387 */ /* 0x0003e20000100a00 */
[C---:B------:R-:W-:Y:S08]  /*772b0*/  HMMA.1688.F32.TF32 R104, R72.reuse, R36, R104 ;  /* 0x000000244868723c */ /* 0x040ff00000081068 */
[C---:B-1----:R-:W-:Y:S08]  /*772c0*/  HMMA.1688.F32.TF32 R96, R72.reuse, R52, R100 ;  /* 0x000000344860723c */ /* 0x042ff00000081064 */
[----:B--2---:R-:W-:Y:S01]  /*772d0*/  HMMA.1688.F32.TF32 R72, R72, R64, R92 ;  /* 0x000000404848723c */ /* 0x004fe2000008105c */
[----:B------:R-:W-:Y:S04]  /*772e0*/  STL.64 [R1+0x10f0], R108 ;  /* 0x0010f06c01007387 */ /* 0x000fe80000100a00 */
[----:B------:R-:W-:Y:S04]  /*772f0*/  STL.64 [R1+0x10f8], R110 ;  /* 0x0010f86e01007387 */ /* 0x000fe80000100a00 */
[----:B------:R-:W-:Y:S04]  /*77300*/  STL.64 [R1+0x1100], R104 ;  /* 0x0011006801007387 */ /* 0x000fe80000100a00 */
[----:B------:R-:W-:Y:S04]  /*77310*/  STL.64 [R1+0x1108], R106 ;  /* 0x0011086a01007387 */ /* 0x000fe80000100a00 */
[----:B------:R-:W-:Y:S04]  /*77320*/  STL.64 [R1+0x1120], R96 ;  /* 0x0011206001007387 */ /* 0x000fe80000100a00 */
[----:B------:R-:W-:Y:S04]  /*77330*/  STL.64 [R1+0x1128], R98 ;  /* 0x0011286201007387 */ /* 0x000fe80000100a00 */
[----:B------:R1:W-:Y:S04]  /*77340*/  STL.64 [R1+0x1110], R72 ;  /* 0x0011104801007387 */ /* 0x0003e80000100a00 */
[----:B------:R2:W-:Y:S01]  /*77350*/  STL.64 [R1+0x1118], R74 ;  /* 0x0011184a01007387 */ /* 0x0005e20000100a00 */
[C---:B---3--:R-:W-:Y:S03]  /*77360*/  HMMA.1688.F32.TF32 R120, R68.reuse, R40, R16 ;  /* 0x000000284478723c */ /* 0x048fe60000081010 */
[----:B------:R-:W3:Y:S04]  /*77370*/  LDL.LU.64 R16, [R1+0x290] ;  /* 0x0002900001107983 */ /* 0x000ee80000300a00 */
[----:B------:R-:W3:Y:S01]  /*77380*/  LDL.LU.64 R18, [R1+0x298] ;  /* 0x0002980001127983 */ /* 0x000ee20000300a00 */
[C---:B------:R-:W-:Y:S08]  /*77390*/  HMMA.1688.F32.TF32 R80, R68.reuse, R56, R80 ;  /* 0x000000384450723c */ /* 0x040ff00000081050 */
[C---:B------:R-:W-:Y:S08]  /*773a0*/  HMMA.1688.F32.TF32 R92, R68.reuse, R60, R88 ;  /* 0x0000003c445c723c */ /* 0x040ff00000081058 */
[C---:B------:R-:W-:Y:S08]  /*773b0*/  HMMA.1688.F32.TF32 R208, R68.reuse, R44, R84 ;  /* 0x0000002c44d0723c */ /* 0x040ff00000081054 */
[C---:B------:R-:W-:Y:S08]  /*773c0*/  HMMA.1688.F32.TF32 R32, R68.reuse, R36, R32 ;  /* 0x000000244420723c */ /* 0x040ff00000081020 */
[----:B------:R-:W-:Y:S11]  /*773d0*/  HMMA.1688.F32.TF32 R248, R68, R48, R76 ;  /* 0x0000003044f8723c */ /* 0x000ff6000008104c */
[----:B------:R-:W-:Y:S01]  /*773e0*/  IMAD.MOV.U32 R46, RZ, RZ, R32 ;  /* 0x000000ffff2e7224 */ /* 0x000fe200078e0020 */
[----:B------:R-:W-:Y:S01]  /*773f0*/  MOV R63, R35 ;  /* 0x00000023003f7202 */ /* 0x000fe20000000f00 */
[----:B------:R-:W-:-:S02]  /*77400*/  IMAD.MOV.U32 R47, RZ, RZ, R33 ;  /* 0x000000ffff2f7224 */ /* 0x000fc400078e0021 */
[----:B------:R-:W-:Y:S01]  /*77410*/  IMAD.MOV.U32 R62, RZ, RZ, R34 ;  /* 0x000000ffff3e7224 */ /* 0x000fe200078e0022 */
[----:B----4-:R-:W-:-:S15]  /*77420*/  HMMA.1688.F32.TF32 R28, R68, R52, R28 ;  /* 0x00000034441c723c */ /* 0x010fde000008101c */
[----:B------:R-:W-:-:S04]  /*77430*/  NOP ;  /* 0x0000000000007918 */ /* 0x000fc80000000000 */
[----:B------:R-:W-:Y:S01]  /*77440*/  IMAD.MOV.U32 R58, RZ, RZ, R28 ;  /* 0x000000ffff3a7224 */ /* 0x000fe200078e001c */
[----:B------:R-:W-:Y:S01]  /*77450*/  MOV R43, R31 ;  /* 0x0000001f002b7202 */ /* 0x000fe20000000f00 */
[----:B------:R-:W-:Y:S02]  /*77460*/  IMAD.MOV.U32 R59, RZ, RZ, R29 ;  /* 0x000000ffff3b7224 */ /* 0x000fe400078e001d */
[----:B------:R-:W-:Y:S01]  /*77470*/  IMAD.MOV.U32 R42, RZ, RZ, R30 ;  /* 0x000000ffff2a7224 */ /* 0x000fe200078e001e */
[----:B------:R-:W-:Y:S01]  /*77480*/  HMMA.1688.F32.TF32 R24, R68, R64, R24 ;  /* 0x000000404418723c */ /* 0x000fe20000081018 */
[----:B------:R-:W4:Y:S04]  /*77490*/  LDL.LU.64 R68, [R1+0xa80] ;  /* 0x000a800001447983 */ /* 0x000f280000300a00 */
[----:B------:R-:W4:Y:S04]  /*774a0*/  LDL.LU.64 R70, [R1+0xa88] ;  /* 0x000a880001467983 */ /* 0x000f280000300a00 */
[----:B------:R-:W4:Y:S04]  /*774b0*/  LDL.LU.64 R32, [R1+0xac0] ;  /* 0x000ac00001207983 */ /* 0x000f280000300a00 */
[----:B------:R-:W4:Y:S04]  /*774c0*/  LDL.LU.64 R34, [R1+0xac8] ;  /* 0x000ac80001227983 */ /* 0x000f280000300a00 */
[----:B------:R-:W4:Y:S04]  /*774d0*/  LDL.LU.64 R76, [R1+0xb90] ;  /* 0x000b9000014c7983 */ /* 0x000f280000300a00 */
[----:B------:R-:W4:Y:S04]  /*774e0*/  LDL.LU.64 R78, [R1+0xb98] ;  /* 0x000b9800014e7983 */ /* 0x000f280000300a00 */
[----:B------:R-:W4:Y:S04]  /*774f0*/  LDL.LU.64 R28, [R1+0xbc0] ;  /* 0x000bc000011c7983 */ /* 0x000f280000300a00 */
[----:B------:R-:W4:Y:S01]  /*77500*/  LDL.LU.64 R30, [R1+0xbc8] ;  /* 0x000bc800011e7983 */ /* 0x000f220000300a00 */
[----:B------:R-:W-:Y:S01]  /*77510*/  IMAD.MOV.U32 R38, RZ, RZ, R24 ;  /* 0x000000ffff267224 */ /* 0x000fe200078e0018 */
[----:B------:R-:W-:Y:S01]  /*77520*/  MOV R51, R27 ;  /* 0x0000001b00337202 */ /* 0x000fe20000000f00 */
[----:B------:R-:W-:Y:S01]  /*77530*/  IMAD.MOV.U32 R39, RZ, RZ, R25 ;  /* 0x000000ffff277224 */ /* 0x000fe200078e0019 */
[----:B-1----:R-:W4:Y:S01]  /*77540*/  LDL.LU.64 R72, [R1+0xc90] ;  /* 0x000c900001487983 */ /* 0x002f220000300a00 */
[----:B------:R-:W-:-:S03]  /*77550*/  IMAD.MOV.U32 R50, RZ, RZ, R26 ;  /* 0x000000ffff327224 */ /* 0x000fc600078e001a */
[----:B--2---:R-:W2:Y:S04]  /*77560*/  LDL.LU.64 R74, [R1+0xc98] ;  /* 0x000c9800014a7983 */ /* 0x004ea80000300a00 */
[----:B------:R-:W2:Y:S04]  /*77570*/  LDL.LU.64 R24, [R1+0x1070] ;  /* 0x0010700001187983 */ /* 0x000ea80000300a00 */
[----:B------:R-:W2:Y:S01]  /*77580*/  LDL.LU.64 R26, [R1+0x1078] ;  /* 0x00107800011a7983 */ /* 0x000ea20000300a00 */
[C---:B---3--:R-:W-:Y:S03]  /*77590*/  HMMA.1688.F32.TF32 R96, R116.reuse, R56, R16 ;  /* 0x000000387460723c */ /* 0x048fe60000081010 */
        /* <DEDUP_REMOVED lines=20> */
[C---:B----4-:R-:W-:Y:S08]  /*776e0*/  HMMA.1688.F32.TF32 R136, R116.reuse, R40, R68 ;  /* 0x000000287488723c */ /* 0x050ff00000081044 */
[C---:B------:R-:W-:Y:S01]  /*776f0*/  HMMA.1688.F32.TF32 R68, R116.reuse, R60, R32 ;  /* 0x0000003c7444723c */ /* 0x040fe20000081020 */
[----:B------:R-:W4:Y:S04]  /*77700*/  LDL.LU.64 R32, [R1+0x180] ;  /* 0x0001800001207983 */ /* 0x000f280000300a00 */
[----:B------:R-:W4:Y:S03]  /*77710*/  LDL.LU.64 R34, [R1+0x188] ;  /* 0x0001880001227983 */ /* 0x000f260000300a00 */
[C---:B------:R-:W-:Y:S01]  /*77720*/  HMMA.1688.F32.TF32 R184, R116.reuse, R48, R28 ;  /* 0x0000003074b8723c */ /* 0x040fe2000008101c */
[----:B------:R-:W4:Y:S04]  /*77730*/  LDL.LU.64 R28, [R1+0x190] ;  /* 0x00019000011c7983 */ /* 0x000f280000300a00 */
[----:B------:R-:W4:Y:S03]  /*77740*/  LDL.LU.64 R30, [R1+0x198] ;  /* 0x00019800011e7983 */ /* 0x000f260000300a00 */
[C---:B------:R-:W-:Y:S08]  /*77750*/  HMMA.1688.F32.TF32 R140, R116.reuse, R44, R76 ;  /* 0x0000002c748c723c */ /* 0x040ff0000008104c */
[C---:B--2---:R-:W-:Y:S01]  /*77760*/  HMMA.1688.F32.TF32 R76, R116.reuse, R52, R24 ;  /* 0x00000034744c723c */ /* 0x044fe20000081018 */
[----:B------:R-:W2:Y:S04]  /*77770*/  LDL.LU.64 R24, [R1+0x1a0] ;  /* 0x0001a00001187983 */ /* 0x000ea80000300a00 */
[----:B------:R-:W2:Y:S03]  /*77780*/  LDL.LU.64 R26, [R1+0x1a8] ;  /* 0x0001a800011a7983 */ /* 0x000ea60000300a00 */
[C---:B------:R-:W-:Y:S08]  /*77790*/  HMMA.1688.F32.TF32 R72, R116.reuse, R36, R72 ;  /* 0x000000247448723c */ /* 0x040ff00000081048 */
[----:B---3--:R-:W-:Y:S01]  /*777a0*/  HMMA.1688.F32.TF32 R116, R116, R64, R16 ;  /* 0x000000407474723c */ /* 0x008fe20000081010 */
[----:B------:R-:W3:Y:S04]  /*777b0*/  LDL.LU.64 R16, [R1+0xa60] ;  /* 0x000a600001107983 */ /* 0x000ee80000300a00 */
[----:B------:R-:W3:Y:S03]  /*777c0*/  LDL.LU.64 R18, [R1+0xa68] ;  /* 0x000a680001127983 */ /* 0x000ee60000300a00 */
[C---:B------:R-:W-:Y:S08]  /*777d0*/  HMMA.1688.F32.TF32 R104, R124.reuse, R56, R104 ;  /* 0x000000387c68723c */ /* 0x040ff00000081068 */
[C---:B------:R-:W-:Y:S08]  /*777e0*/  HMMA.1688.F32.TF32 R108, R124.reuse, R40, R108 ;  /* 0x000000287c6c723c */ /* 0x040ff0000008106c */
[C---:B------:R-:W-:Y:S08]  /*777f0*/  HMMA.1688.F32.TF32 R112, R124.reuse, R60, R112 ;  /* 0x0000003c7c70723c */ /* 0x040ff00000081070 */
[C---:B------:R-:W-:Y:S08]  /*77800*/  HMMA.1688.F32.TF32 R152, R124.reuse, R44, R148 ;  /* 0x0000002c7c98723c */ /* 0x040ff00000081094 */
[C---:B------:R-:W-:Y:S08]  /*77810*/  HMMA.1688.F32.TF32 R200, R124.reuse, R48, R144 ;  /* 0x000000307cc8723c */ /* 0x040ff00000081090 */
[C---:B------:R-:W-:Y:S01]  /*77820*/  HMMA.1688.F32.TF32 R188, R124.reuse, R36, R100 ;  /* 0x000000247cbc723c */ /* 0x040fe20000081064 */
[----:B------:R-:W3:Y:S04]  /*77830*/  LDL.LU.64 R100, [R1+0xb60] ;  /* 0x000b600001647983 */ /* 0x000ee80000300a00 */
[----:B------:R-:W3:Y:S03]  /*77840*/  LDL.LU.64 R102, [R1+0xb68] ;  /* 0x000b680001667983 */ /* 0x000ee60000300a00 */
[C---:B------:R-:W-:Y:S08]  /*77850*/  HMMA.1688.F32.TF32 R192, R124.reuse, R52, R128 ;  /* 0x000000347cc0723c */ /* 0x040ff00000081080 */
[----:B------:R-:W-:Y:S01]  /*77860*/  HMMA.1688.F32.TF32 R124, R124, R64, R88 ;  /* 0x000000407c7c723c */ /* 0x000fe20000081058 */
[----:B------:R-:W3:Y:S04]  /*77870*/  LDL.LU.64 R88, [R1+0xc80] ;  /* 0x000c800001587983 */ /* 0x000ee80000300a00 */
[----:B------:R-:W3:Y:S03]  /*77880*/  LDL.LU.64 R90, [R1+0xc88] ;  /* 0x000c8800015a7983 */ /* 0x000ee60000300a00 */
[C---:B------:R-:W-:Y:S01]  /*77890*/  HMMA.1688.F32.TF32 R148, R236.reuse, R56, R84 ;  /* 0x00000038ec94723c */ /* 0x040fe20000081054 */
[----:B------:R-:W3:Y:S04]  /*778a0*/  LDL.LU.64 R84, [R1+0x1040] ;  /* 0x0010400001547983 */ /* 0x000ee80000300a00 */
[----:B------:R-:W3:Y:S03]  /*778b0*/  LDL.LU.64 R86, [R1+0x1048] ;  /* 0x0010480001567983 */ /* 0x000ee60000300a00 */
[C---:B----4-:R-:W-:Y:S01]  /*778c0*/  HMMA.1688.F32.TF32 R196, R236.reuse, R40, R32 ;  /* 0x00000028ecc4723c */ /* 0x050fe20000081020 */
[----:B------:R-:W4:Y:S04]  /*778d0*/  LDL.LU.64 R32, [R1+0x1f0] ;  /* 0x0001f00001207983 */ /* 0x000f280000300a00 */
[----:B------:R-:W4:Y:S03]  /*778e0*/  LDL.LU.64 R34, [R1+0x1f8] ;  /* 0x0001f80001227983 */ /* 0x000f260000300a00 */
[C---:B------:R-:W-:Y:S01]  /*778f0*/  HMMA.1688.F32.TF32 R220, R236.reuse, R60, R28 ;  /* 0x0000003cecdc723c */ /* 0x040fe2000008101c */
[----:B------:R-:W4:Y:S04]  /*77900*/  LDL.LU.64 R28, [R1+0x200] ;  /* 0x00020000011c7983 */ /* 0x000f280000300a00 */
[----:B------:R-:W4:Y:S03]  /*77910*/  LDL.LU.64 R30, [R1+0x208] ;  /* 0x00020800011e7983 */ /* 0x000f260000300a00 */
[C---:B--2---:R-:W-:Y:S01]  /*77920*/  HMMA.1688.F32.TF32 R156, R236.reuse, R44, R24 ;  /* 0x0000002cec9c723c */ /* 0x044fe20000081018 */
[----:B------:R-:W2:Y:S04]  /*77930*/  LDL.LU.64 R24, [R1+0x210] ;  /* 0x0002100001187983 */ /* 0x000ea80000300a00 */
[----:B------:R-:W2:Y:S03]  /*77940*/  LDL.LU.64 R26, [R1+0x218] ;  /* 0x00021800011a7983 */ /* 0x000ea60000300a00 */
[----:B---3--:R-:W-:-:S15]  /*77950*/  HMMA.1688.F32.TF32 R16, R236, R48, R16 ;  /* 0x00000030ec10723c */ /* 0x008fde0000081010 */
[----:B------:R-:W-:-:S04]  /*77960*/  NOP ;  /* 0x0000000000007918 */ /* 0x000fc80000000000 */
[----:B------:R-:W-:Y:S01]  /*77970*/  IMAD.MOV.U32 R181, RZ, RZ, R16 ;  /* 0x000000ffffb57224 */ /* 0x000fe200078e0010 */
[----:B------:R-:W-:Y:S01]  /*77980*/  MOV R144, R19 ;  /* 0x0000001300907202 */ /* 0x000fe20000000f00 */
[----:B------:R-:W-:Y:S02]  /*77990*/  IMAD.MOV.U32 R180, RZ, RZ, R17 ;  /* 0x000000ffffb47224 */ /* 0x000fe400078e0011 */
[----:B------:R-:W-:Y:S01]  /*779a0*/  IMAD.MOV.U32 R218, RZ, RZ, R18 ;  /* 0x000000ffffda7224 */ /* 0x000fe200078e0012 */
[----:B------:R-:W3:Y:S04]  /*779b0*/  LDL.LU.64 R16, [R1+0x220] ;  /* 0x0002200001107983 */ /* 0x000ee80000300a00 */
[----:B------:R-:W3:Y:S01]  /*779c0*/  LDL.LU.64 R18, [R1+0x228] ;  /* 0x0002280001127983 */ /* 0x000ee20000300a00 */
[C---:B----4-:R-:W-:Y:S08]  /*779d0*/  HMMA.1688.F32.TF32 R32, R232.reuse, R56, R32 ;  /* 0x00000038e820723c */ /* 0x050ff00000081020 */
[C---:B------:R-:W-:Y:S11]  /*779e0*/  HMMA.1688.F32.TF32 R28, R232.reuse, R40, R28 ;  /* 0x00000028e81c723c */ /* 0x040ff6000008101c */
[----:B------:R-:W-:Y:S04]  /*779f0*/  STL.64 [R1+0x1f0], R32 ;  /* 0x0001f02001007387 */ /* 0x000fe80000100a00 */
[----:B------:R-:W-:Y:S04]  /*77a00*/  STL.64 [R1+0x1f8], R34 ;  /* 0x0001f82201007387 */ /* 0x000fe80000100a00 */
[----:B------:R-:W-:Y:S04]  /*77a10*/  STL.64 [R1+0x200], R28 ;  /* 0x0002001c01007387 */ /* 0x000fe80000100a00 */
[----:B------:R2:W-:Y:S02]  /*77a20*/  STL.64 [R1+0x208], R30 ;  /* 0x0002081e01007387 */ /* 0x0005e40000100a00 */
[----:B--2---:R-:W-:-:S15]  /*77a30*/  HMMA.1688.F32.TF32 R28, R232, R60, R24 ;  /* 0x0000003ce81c723c */ /* 0x004fde0000081018 */
[----:B------:R-:W-:-:S04]  /*77a40*/  NOP ;  /* 0x0000000000007918 */ /* 0x000fc80000000000 */
[----:B------:R1:W-:Y:S04]  /*77a50*/  STL.64 [R1+0x210], R28 ;  /* 0x0002101c01007387 */ /* 0x0003e80000100a00 */
[----:B------:R2:W-:Y:S01]  /*77a60*/  STL.64 [R1+0x218], R30 ;  /* 0x0002181e01007387 */ /* 0x0005e20000100a00 */
[----:B---3--:R-:W-:Y:S03]  /*77a70*/  HMMA.1688.F32.TF32 R24, R232, R44, R16 ;  /* 0x0000002ce818723c */ /* 0x008fe60000081010 */
[----:B------:R-:W3:Y:S04]  /*77a80*/  LDL.LU.64 R16, [R1+0x240] ;  /* 0x0002400001107983 */ /* 0x000ee80000300a00 */
[----:B------:R-:W3:Y:S01]  /*77a90*/  LDL.LU.64 R18, [R1+0x248] ;  /* 0x0002480001127983 */ /* 0x000ee20000300a00 */
[C---:B------:R-:W-:Y:S08]  /*77aa0*/  HMMA.1688.F32.TF32 R100, R236.reuse, R36, R100 ;  /* 0x00000024ec64723c */ /* 0x040ff00000081064 */
[C---:B------:R-:W-:Y:S08]  /*77ab0*/  HMMA.1688.F32.TF32 R88, R236.reuse, R52, R88 ;  /* 0x00000034ec58723c */ /* 0x040ff00000081058 */
[----:B------:R-:W-:Y:S01]  /*77ac0*/  HMMA.1688.F32.TF32 R84, R236, R64, R84 ;  /* 0x00000040ec54723c */ /* 0x000fe20000081054 */
[----:B------:R4:W-:Y:S04]  /*77ad0*/  STL.64 [R1+0x220], R24 ;  /* 0x0002201801007387 */ /* 0x0009e80000100a00 */
[----:B------:R1:W-:Y:S04]  /*77ae0*/  STL.64 [R1+0x228], R26 ;  /* 0x0002281a01007387 */ /* 0x0003e80000100a00 */
[----:B------:R-:W3:Y:S04]  /*77af0*/  LDL.LU.64 R168, [R1+0x250] ;  /* 0x0002500001a87983 */ /* 0x000ee80000300a00 */
[----:B------:R-:W3:Y:S04]  /*77b00*/  LDL.LU.64 R170, [R1+0x258] ;  /* 0x0002580001aa7983 */ /* 0x000ee80000300a00 */
[----:B------:R-:W3:Y:S04]  /*77b10*/  LDL.LU.64 R164, [R1+0xb70] ;  /* 0x000b700001a47983 */ /* 0x000ee80000300a00 */
[----:B------:R-:W3:Y:S01]  /*77b20*/  LDL.LU.64 R166, [R1+0xb78] ;  /* 0x000b780001a67983 */ /* 0x000ee20000300a00 */
[----:B------:R-:W-:-:S03]  /*77b30*/  IMAD.MOV.U32 R177, RZ, RZ, R100 ;  /* 0x000000ffffb17224 */ /* 0x000fc600078e0064 */
[----:B------:R-:W3:Y:S01]  /*77b40*/  LDL.LU.64 R160, [R1+0xbb0] ;  /* 0x000bb00001a07983 */ /* 0x000ee20000300a00 */
[----:B------:R-:W-:-:S03]  /*77b50*/  IMAD.MOV.U32 R176, RZ, RZ, R101 ;  /* 0x000000ffffb07224 */ /* 0x000fc600078e0065 */
[----:B------:R-:W3:Y:S01]  /*77b60*/  LDL.LU.64 R162, [R1+0xbb8] ;  /* 0x000bb80001a27983 */ /* 0x000ee20000300a00 */
[----:B------:R-:W-:Y:S01]  /*77b70*/  IMAD.MOV.U32 R183, RZ, RZ, R102 ;  /* 0x000000ffffb77224 */ /* 0x000fe200078e0066 */
[----:B------:R-:W-:Y:S02]  /*77b80*/  MOV R182, R103 ;  /* 0x0000006700b67202 */ /* 0x000fe40000000f00 */
        /* <DEDUP_REMOVED lines=9> */
[----:B------:R-:W-:Y:S01]  /*77c20*/  MOV R178, R87 ;  /* 0x0000005700b27202 */ /* 0x000fe20000000f00 */
[----:B------:R-:W-:Y:S01]  /*77c30*/  IMAD.MOV.U32 R219, RZ, RZ, R85 ;  /* 0x000000ffffdb7224 */ /* 0x000fe200078e0055 */
[----:B------:R-:W3:Y:S01]  /*77c40*/  LDL.LU.64 R88, [R1+0x3d0] ;  /* 0x0003d00001587983 */ /* 0x000ee20000300a00 */
[----:B------:R-:W-:-:S03]  /*77c50*/  IMAD.MOV.U32 R179, RZ, RZ, R86 ;  /* 0x000000ffffb37224 */ /* 0x000fc600078e0056 */
[----:B------:R-:W3:Y:S04]  /*77c60*/  LDL.LU.64 R90, [R1+0x3d8] ;  /* 0x0003d800015a7983 */ /* 0x000ee80000300a00 */
[----:B------:R-:W3:Y:S04]  /*77c70*/  LDL.LU.64 R84, [R1+0x3e0] ;  /* 0x0003e00001547983 */ /* 0x000ee80000300a00 */
[----:B------:R-:W3:Y:S04]  /*77c80*/  LDL.LU.64 R86, [R1+0x3e8] ;  /* 0x0003e80001567983 */ /* 0x000ee80000300a00 */
[----:B------:R-:W3:Y:S04]  /*77c90*/  LDL.LU.64 R32, [R1+0x3f0] ;  /* 0x0003f00001207983 */ /* 0x000ee80000300a00 */
[----:B------:R-:W3:Y:S04]  /*77ca0*/  LDL.LU.64 R34, [R1+0x3f8] ;  /* 0x0003f80001227983 */ /* 0x000ee80000300a00 */
[----:B-1----:R-:W3:Y:S04]  /*77cb0*/  LDL.LU.64 R28, [R1+0x510] ;  /* 0x00051000011c7983 */ /* 0x002ee80000300a00 */
[----:B--2---:R-:W2:Y:S04]  /*77cc0*/  LDL.LU.64 R30, [R1+0x518] ;  /* 0x00051800011e7983 */ /* 0x004ea80000300a00 */
[----:B----4-:R-:W4:Y:S04]  /*77cd0*/  LDL.LU.64 R24, [R1+0xb80] ;  /* 0x000b800001187983 */ /* 0x010f280000300a00 */
[----:B------:R-:W4:Y:S04]  /*77ce0*/  LDL.LU.64 R26, [R1+0xb88] ;  /* 0x000b8800011a7983 */ /* 0x000f280000300a00 */
[----:B------:R-:W-:Y:S04]  /*77cf0*/  LDS R236, [R3+UR12+0x380] ;  /* 0x0003800c03ec7984 */ /* 0x000fe80008000800 */
[----:B------:R-:W-:Y:S04]  /*77d00*/  LDS R238, [R3+UR12+0x2380] ;  /* 0x0023800c03ee7984 */ /* 0x000fe80008000800 */
[----:B------:R-:W-:Y:S04]  /*77d10*/  LDS R237, [R252+UR12+0x380] ;  /* 0x0003800cfced7984 */ /* 0x000fe80008000800 */
[----:B------:R-:W1:Y:S01]  /*77d20*/  LDS R239, [R252+UR12+0x2380] ;  /* 0x0023800cfcef7984 */ /* 0x000e620008000800 */
[C---:B---3--:R-:W-:Y:S03]  /*77d30*/  HMMA.1688.F32.TF32 R204, R232.reuse, R48, R16 ;  /* 0x00000030e8cc723c */ /* 0x048fe60000081010 */
[----:B------:R-:W3:Y:S04]  /*77d40*/  LDL.LU.64 R16, [R1+0xc60] ;  /* 0x000c600001107983 */ /* 0x000ee80000300a00 */
[----:B------:R-:W3:Y:S01]  /*77d50*/  LDL.LU.64 R18, [R1+0xc68] ;  /* 0x000c680001127983 */ /* 0x000ee20000300a00 */
[C---:B------:R-:W-:Y:S08]  /*77d60*/  HMMA.1688.F32.TF32 R168, R232.reuse, R36, R168 ;  /* 0x00000024e8a8723c */ /* 0x040ff000000810a8 */
[C---:B------:R-:W-:Y:S08]  /*77d70*/  HMMA.1688.F32.TF32 R164, R232.reuse, R52, R164 ;  /* 0x00000034e8a4723c */ /* 0x040ff000000810a4 */
[----:B------:R-:W-:Y:S08]  /*77d80*/  HMMA.1688.F32.TF32 R160, R232, R64, R160 ;  /* 0x00000040e8a0723c */ /* 0x000ff000000810a0 */
[C---:B------:R-:W-:Y:S08]  /*77d90*/  HMMA.1688.F32.TF32 R128, R228.reuse, R56, R128 ;  /* 0x00000038e480723c */ /* 0x040ff00000081080 */
[C---:B------:R-:W-:Y:S01]  /*77da0*/  HMMA.1688.F32.TF32 R100, R228.reuse, R40, R100 ;  /* 0x00000028e464723c */ /* 0x040fe20000081064 */
[----:B------:R-:W-:Y:S07]  /*77db0*/  STL.64 [R1+0x240], R204 ;  /* 0x000240cc01007387 */ /* 0x000fee0000100a00 */
[C---:B------:R-:W-:Y:S01]  /*77dc0*/  HMMA.1688.F32.TF32 R88, R228.reuse, R60, R88 ;  /* 0x0000003ce458723c */ /* 0x040fe20000081058 */
[----:B------:R-:W-:Y:S07]  /*77dd0*/  STL.64 [R1+0x248], R206 ;  /* 0x000248ce01007387 */ /* 0x000fee0000100a00 */
[C---:B------:R-:W-:Y:S01]  /*77de0*/  HMMA.1688.F32.TF32 R84, R228.reuse, R44, R84 ;  /* 0x0000002ce454723c */ /* 0x040fe20000081054 */
[----:B------:R-:W-:Y:S07]  /*77df0*/  STL.64 [R1+0x250], R168 ;  /* 0x000250a801007387 */ /* 0x000fee0000100a00 */
[C---:B------:R-:W-:Y:S01]  /*77e00*/  HMMA.1688.F32.TF32 R32, R228.reuse, R48, R32 ;  /* 0x00000030e420723c */ /* 0x040fe20000081020 */
[----:B------:R-:W-:Y:S07]  /*77e10*/  STL.64 [R1+0x258], R170 ;  /* 0x000258aa01007387 */ /* 0x000fee0000100a00 */
[C---:B--2---:R-:W-:Y:S01]  /*77e20*/  HMMA.1688.F32.TF32 R28, R228.reuse, R36, R28 ;  /* 0x00000024e41c723c */ /* 0x044fe2000008101c */
[----:B------:R-:W-:Y:S04]  /*77e30*/  STL.64 [R1+0x2a0], R164 ;  /* 0x0002a0a401007387 */ /* 0x000fe80000100a00 */
[----:B------:R-:W-:Y:S03]  /*77e40*/  STL.64 [R1+0x2a8], R166 ;  /* 0x0002a8a601007387 */ /* 0x000fe60000100a00 */
[C---:B----4-:R-:W-:Y:S01]  /*77e50*/  HMMA.1688.F32.TF32 R24, R228.reuse, R52, R24 ;  /* 0x00000034e418723c */ /* 0x050fe20000081018 */
[----:B------:R-:W-:Y:S04]  /*77e60*/  STL.64 [R1+0x290], R160 ;  /* 0x000290a001007387 */ /* 0x000fe80000100a00 */
[----:B------:R-:W-:Y:S04]  /*77e70*/  STL.64 [R1+0x298], R162 ;  /* 0x000298a201007387 */ /* 0x000fe80000100a00 */
[----:B------:R2:W-:Y:S04]  /*77e80*/  STL.64 [R1+0x370], R128 ;  /* 0x0003708001007387 */ /* 0x0005e80000100a00 */
        /* <DEDUP_REMOVED lines=9> */
[----:B--2---:R-:W2:Y:S04]  /*77f20*/  LDL.LU.64 R128, [R1+0x4a0] ;  /* 0x0004a00001807983 */ /* 0x004ea80000300a00 */
[----:B------:R1:W-:Y:S04]  /*77f30*/  STL.64 [R1+0x3d0], R28 ;  /* 0x0003d01c01007387 */ /* 0x0003e80000100a00 */
[----:B------:R1:W-:Y:S04]  /*77f40*/  STL.64 [R1+0x3d8], R30 ;  /* 0x0003d81e01007387 */ /* 0x0003e80000100a00 */
[----:B----4-:R-:W2:Y:S04]  /*77f50*/  LDL.LU.64 R130, [R1+0x4a8] ;  /* 0x0004a80001827983 */ /* 0x010ea80000300a00 */
[----:B------:R4:W-:Y:S04]  /*77f60*/  STL.64 [R1+0x3f0], R24 ;  /* 0x0003f01801007387 */ /* 0x0009e80000100a00 */
[----:B------:R3:W-:Y:S04]  /*77f70*/  STL.64 [R1+0x3f8], R26 ;  /* 0x0003f81a01007387 */ /* 0x0007e80000100a00 */
[----:B-1----:R-:W2:Y:S04]  /*77f80*/  LDL.LU.64 R100, [R1+0x4b0] ;  /* 0x0004b00001647983 */ /* 0x002ea80000300a00 */
[----:B------:R-:W2:Y:S04]  /*77f90*/  LDL.LU.64 R102, [R1+0x4b8] ;  /* 0x0004b80001667983 */ /* 0x000ea80000300a00 */
[----:B------:R-:W-:Y:S04]  /*77fa0*/  LDS R232, [R3+UR12+0x400] ;  /* 0x0004000c03e87984 */ /* 0x000fe80008000800 */
[----:B------:R-:W-:Y:S04]  /*77fb0*/  LDS R234, [R3+UR12+0x2400] ;  /* 0x0024000c03ea7984 */ /* 0x000fe80008000800 */
[----:B------:R-:W-:Y:S04]  /*77fc0*/  LDS R233, [R252+UR12+0x400] ;  /* 0x0004000cfce97984 */ /* 0x000fe80008000800 */
[----:B------:R-:W1:Y:S01]  /*77fd0*/  LDS R235, [R252+UR12+0x2400] ;  /* 0x0024000cfceb7984 */ /* 0x000e620008000800 */
[----:B---3--:R-:W-:Y:S03]  /*77fe0*/  HMMA.1688.F32.TF32 R16, R228, R64, R16 ;  /* 0x00000040e410723c */ /* 0x008fe60000081010 */
[----:B------:R-:W-:Y:S04]  /*77ff0*/  LDS R228, [R3+UR12+0x480] ;  /* 0x0004800c03e47984 */ /* 0x000fe80008000800 */
[----:B------:R-:W-:Y:S04]  /*78000*/  LDS R230, [R3+UR12+0x2480] ;  /* 0x0024800c03e67984 */ /* 0x000fe80008000800 */
[----:B------:R-:W-:Y:S04]  /*78010*/  LDS R229, [R252+UR12+0x480] ;  /* 0x0004800cfce57984 */ /* 0x000fe80008000800 */
[----:B------:R-:W3:Y:S04]  /*78020*/  LDS R231, [R252+UR12+0x2480] ;  /* 0x0024800cfce77984 */ /* 0x000ee80008000800 */
[----:B------:R1:W-:Y:S04]  /*78030*/  STL.64 [R1+0x3e0], R16 ;  /* 0x0003e01001007387 */ /* 0x0003e80000100a00 */
        /* <DEDUP_REMOVED lines=9> */
[----:B----4-:R-:W4:Y:S04]  /*780d0*/  LDL.LU.64 R24, [R1+0x500] ;  /* 0x0005000001187983 */ /* 0x010f280000300a00 */
[----:B------:R-:W4:Y:S04]  /*780e0*/  LDL.LU.64 R26, [R1+0x508] ;  /* 0x00050800011a7983 */ /* 0x000f280000300a00 */
[----:B-1----:R-:W4:Y:S04]  /*780f0*/  LDL.LU.64 R16, [R1+0x620] ;  /* 0x0006200001107983 */ /* 0x002f280000300a00 */
[----:B------:R-:W4:Y:S01]  /*78100*/  LDL.LU.64 R18, [R1+0x628] ;  /* 0x0006280001127983 */ /* 0x000f220000300a00 */
[C---:B--2---:R-:W-:Y:S08]  /*78110*/  HMMA.1688.F32.TF32 R128, R244.reuse, R56, R128 ;  /* 0x00000038f480723c */ /* 0x044ff00000081080 */
[C---:B------:R-:W-:Y:S11]  /*78120*/  HMMA.1688.F32.TF32 R100, R244.reuse, R40, R100 ;  /* 0x00000028f464723c */ /* 0x040ff60000081064 */
[----:B------:R-:W-:Y:S04]  /*78130*/  STL.64 [R1+0x4a0], R128 ;  /* 0x0004a08001007387 */ /* 0x000fe80000100a00 */
[----:B------:R-:W-:Y:S04]  /*78140*/  STL.64 [R1+0x4a8], R130 ;  /* 0x0004a88201007387 */ /* 0x000fe80000100a00 */
[----:B------:R-:W-:Y:S04]  /*78150*/  STL.64 [R1+0x4b0], R100 ;  /* 0x0004b06401007387 */ /* 0x000fe80000100a00 */
[----:B------:R-:W-:Y:S01]  /*78160*/  STL.64 [R1+0x4b8], R102 ;  /* 0x0004b86601007387 */ /* 0x000fe20000100a00 */
[C---:B---3--:R-:W-:Y:S08]  /*78170*/  HMMA.1688.F32.TF32 R88, R244.reuse, R60, R88 ;  /* 0x0000003cf458723c */ /* 0x048ff00000081058 */
[C---:B------:R-:W-:Y:S08]  /*78180*/  HMMA.1688.F32.TF32 R84, R244.reuse, R44, R84 ;  /* 0x0000002cf454723c */ /* 0x040ff00000081054 */
[C---:B------:R-:W-:Y:S08]  /*78190*/  HMMA.1688.F32.TF32 R32, R244.reuse, R48, R32 ;  /* 0x00000030f420723c */ /* 0x040ff00000081020 */
[C---:B------:R-:W-:Y:S08]  /*781a0*/  HMMA.1688.F32.TF32 R28, R244.reuse, R36, R28 ;  /* 0x00000024f41c723c */ /* 0x040ff0000008101c */
[C---:B----4-:R-:W-:Y:S01]  /*781b0*/  HMMA.1688.F32.TF32 R24, R244.reuse, R52, R24 ;  /* 0x00000034f418723c */ /* 0x050fe20000081018 */
[----:B------:R-:W-:Y:S04]  /*781c0*/  STL.64 [R1+0x4c0], R88 ;  /* 0x0004c05801007387 */ /* 0x000fe80000100a00 */
[----:B------:R-:W-:Y:S04]  /*781d0*/  STL.64 [R1+0x4c8], R90 ;  /* 0x0004c85a01007387 */ /* 0x000fe80000100a00 */
[----:B------:R1:W-:Y:S04]  /*781e0*/  STL.64 [R1+0x4d0], R84 ;  /* 0x0004d05401007387 */ /* 0x0003e80000100a00 */
[----:B------:R2:W-:Y:S04]  /*781f0*/  STL.64 [R1+0x4d8], R86 ;  /* 0x0004d85601007387 */ /* 0x0005e80000100a00 */
[----:B------:R3:W-:Y:S04]  /*78200*/  STL.64 [R1+0x4e0], R32 ;  /* 0x0004e02001007387 */ /* 0x0007e80000100a00 */
[----:B------:R4:W-:Y:S04]  /*78210*/  STL.64 [R1+0x4e8], R34 ;  /* 0x0004e82201007387 */ /* 0x0009e80000100a00 */
[----:B-1----:R-:W4:Y:S04]  /*78220*/  LDL.LU.64 R84, [R1+0x5d0] ;  /* 0x0005d00001547983 */ /* 0x002f280000300a00 */
[----:B------:R1:W-:Y:S04]  /*78230*/  STL.64 [R1+0x4f0], R28 ;  /* 0x0004f01c01007387 */ /* 0x0003e80000100a00 */
[----:B------:R1:W-:Y:S04]  /*78240*/  STL.64 [R1+0x4f8], R30 ;  /* 0x0004f81e01007387 */ /* 0x0003e80000100a00 */
[----:B--2---:R-:W2:Y:S04]  /*78250*/  LDL.LU.64 R86, [R1+0x5d8] ;  /* 0x0005d80001567983 */ /* 0x004ea80000300a00 */
[----:B------:R1:W-:Y:S04]  /*78260*/  STL.64 [R1+0x510], R24 ;  /* 0x0005101801007387 */ /* 0x0003e80000100a00 */
[----:B------:R1:W-:Y:S04]  /*78270*/  STL.64 [R1+0x518], R26 ;  /* 0x0005181a01007387 */ /* 0x0003e80000100a00 */
[----:B---3--:R-:W3:Y:S04]  /*78280*/  LDL.LU.64 R32, [R1+0x5e0] ;  /* 0x0005e00001207983 */ /* 0x008ee80000300a00 */
[----:B----4-:R-:W3:Y:S04]  /*78290*/  LDL.LU.64 R34, [R1+0x5e8] ;  /* 0x0005e80001227983 */ /* 0x010ee80000300a00 */
[----:B-1----:R-:W4:Y:S04]  /*782a0*/  LDL.LU.64 R28, [R1+0x5f0] ;  /* 0x0005f000011c7983 */ /* 0x002f280000300a00 */
[----:B------:R-:W4:Y:S04]  /*782b0*/  LDL.LU.64 R30, [R1+0x5f8] ;  /* 0x0005f800011e7983 */ /* 0x000f280000300a00 */
[----:B------:R-:W4:Y:S04]  /*782c0*/  LDL.LU.64 R24, [R1+0x600] ;  /* 0x0006000001187983 */ /* 0x000f280000300a00 */
[----:B------:R-:W4:Y:S01]  /*782d0*/  LDL.LU.64 R26, [R1+0x608] ;  /* 0x00060800011a7983 */ /* 0x000f220000300a00 */
[----:B------:R-:W-:Y:S03]  /*782e0*/  HMMA.1688.F32.TF32 R88, R244, R64, R16 ;  /* 0x00000040f458723c */ /* 0x000fe60000081010 */
[----:B------:R-:W4:Y:S04]  /*782f0*/  LDL.LU.64 R16, [R1+0x610] ;  /* 0x0006100001107983 */ /* 0x000f280000300a00 */
[----:B------:R-:W4:Y:S04]  /*78300*/  LDL.LU.64 R18, [R1+0x618] ;  /* 0x0006180001127983 */ /* 0x000f280000300a00 */
[----:B------:R-:W-:Y:S04]  /*78310*/  LDS R244, [R3+UR12+0x500] ;  /* 0x0005000c03f47984 */ /* 0x000fe80008000800 */
[----:B------:R-:W-:Y:S04]  /*78320*/  LDS R246, [R3+UR12+0x2500] ;  /* 0x0025000c03f67984 */ /* 0x000fe80008000800 */
[----:B------:R-:W-:Y:S04]  /*78330*/  STL.64 [R1+0x500], R88 ;  /* 0x0005005801007387 */ /* 0x000fe80000100a00 */
[----:B------:R1:W-:Y:S04]  /*78340*/  STL.64 [R1+0x508], R90 ;  /* 0x0005085a01007387 */ /* 0x0003e80000100a00 */
[----:B------:R-:W-:Y:S04]  /*78350*/  LDS R245, [R252+UR12+0x500] ;  /* 0x0005000cfcf57984 */ /* 0x000fe80008000800 */
[----:B------:R-:W2:Y:S01]  /*78360*/  LDS R247, [R252+UR12+0x2500] ;  /* 0x0025000cfcf77984 */ /* 0x000ea20008000800 */
[C---:B-1----:R-:W-:Y:S08]  /*78370*/  HMMA.1688.F32.TF32 R88, R236.reuse, R56, R240 ;  /* 0x00000038ec58723c */ /* 0x042ff000000810f0 */
[C---:B------:R-:W-:Y:S01]  /*78380*/  HMMA.1688.F32.TF32 R240, R236.reuse, R40, R224 ;  /* 0x00000028ecf0723c */ /* 0x040fe200000810e0 */
[----:B------:R-:W-:Y:S04]  /*78390*/  LDS R224, [R3+UR12+0x580] ;  /* 0x0005800c03e07984 */ /* 0x000fe80008000800 */
[----:B------:R-:W-:Y:S04]  /*783a0*/  LDS R226, [R3+UR12+0x2580] ;  /* 0x0025800c03e27984 */ /* 0x000fe80008000800 */
[----:B------:R-:W-:Y:S04]  /*783b0*/  LDS R225, [R252+UR12+0x580] ;  /* 0x0005800cfce17984 */ /* 0x000fe80008000800 */
[----:B------:R1:W-:Y:S04]  /*783c0*/  STL.64 [R1+0x5c0], R88 ;  /* 0x0005c05801007387 */ /* 0x0003e80000100a00 */
[----:B------:R1:W-:Y:S04]  /*783d0*/  STL.64 [R1+0x5c8], R90 ;  /* 0x0005c85a01007387 */ /* 0x0003e80000100a00 */
[----:B------:R-:W-:Y:S04]  /*783e0*/  STL [R1+0x824c], R240 ;  /* 0x00824cf001007387 */ /* 0x000fe80000100800 */
[----:B------:R-:W-:Y:S04]  /*783f0*/  STL [R1+0x8248], R241 ;  /* 0x008248f101007387 */ /* 0x000fe80000100800 */
[----:B------:R-:W-:Y:S04]  /*78400*/  STL [R1+0x8244], R242 ;  /* 0x008244f201007387 */ /* 0x000fe80000100800 */
[----:B------:R-:W-:Y:S04]  /*78410*/  STL [R1+0x8240], R243 ;  /* 0x008240f301007387 */ /* 0x000fe80000100800 */
[----:B------:R-:W1:Y:S01]  /*78420*/  LDS R227, [R252+UR12+0x2580] ;  /* 0x0025800cfce37984 */ /* 0x000e620008000800 */
[C---:B--2---:R-:W-:Y:S08]  /*78430*/  HMMA.1688.F32.TF32 R84, R236.reuse, R60, R84 ;  /* 0x0000003cec54723c */ /* 0x044ff00000081054 */
[C---:B---3--:R-:W-:Y:S08]  /*78440*/  HMMA.1688.F32.TF32 R32, R236.reuse, R44, R32 ;  /* 0x0000002cec20723c */ /* 0x048ff00000081020 */
[C---:B----4-:R-:W-:Y:S08]  /*78450*/  HMMA.1688.F32.TF32 R28, R236.reuse, R48, R28 ;  /* 0x00000030ec1c723c */ /* 0x050ff0000008101c */
[C---:B------:R-:W-:Y:S01]  /*78460*/  HMMA.1688.F32.TF32 R24, R236.reuse, R36, R24 ;  /* 0x00000024ec18723c */ /* 0x040fe20000081018 */
[----:B------:R2:W-:Y:S04]  /*78470*/  STL.64 [R1+0x5d0], R84 ;  /* 0x0005d05401007387 */ /* 0x0005e80000100a00 */
[----:B------:R3:W-:Y:S04]  /*78480*/  STL.64 [R1+0x5d8], R86 ;  /* 0x0005d85601007387 */ /* 0x0007e80000100a00 */
[----:B------:R4:W-:Y:S04]  /*78490*/  STL.64 [R1+0x5e0], R32 ;  /* 0x0005e02001007387 */ /* 0x0009e80000100a00 */
[----:B------:R1:W-:Y:S04]  /*784a0*/  STL.64 [R1+0x5e8], R34 ;  /* 0x0005e82201007387 */ /* 0x0003e80000100a00 */
[----:B------:R-:W4:Y:S04]  /*784b0*/  LDL.LU.64 R204, [R1+0x890] ;  /* 0x0008900001cc7983 */ /* 0x000f280000300a00 */
[----:B------:R-:W-:Y:S04]  /*784c0*/  STL.64 [R1+0x5f0], R28 ;  /* 0x0005f01c01007387 */ /* 0x000fe80000100a00 */
[----:B------:R-:W-:Y:S04]  /*784d0*/  STL.64 [R1+0x5f8], R30 ;  /* 0x0005f81e01007387 */ /* 0x000fe80000100a00 */
[----:B------:R-:W4:Y:S04]  /*784e0*/  LDL.LU.64 R206, [R1+0x898] ;  /* 0x0008980001ce7983 */ /* 0x000f280000300a00 */
[----:B------:R1:W-:Y:S04]  /*784f0*/  STL.64 [R1+0x600], R24 ;  /* 0x0006001801007387 */ /* 0x0003e80000100a00 */
        /* <DEDUP_REMOVED lines=12> */
[----:B------:R-:W4:Y:S04]  /*785c0*/  LDL.LU.64 R90, [R1+0x738] ;  /* 0x00073800015a7983 */ /* 0x000f280000300a00 */
[----:B--2---:R-:W2:Y:S04]  /*785d0*/  LDL.LU.64 R84, [R1+0x740] ;  /* 0x0007400001547983 */ /* 0x004ea80000300a00 */
[----:B---3--:R-:W2:Y:S04]  /*785e0*/  LDL.LU.64 R86, [R1+0x748] ;  /* 0x0007480001567983 */ /* 0x008ea80000300a00 */
[----:B----4-:R-:W3:Y:S04]  /*785f0*/  LDL.LU.64 R32, [R1+0x980] ;  /* 0x0009800001207983 */ /* 0x010ee80000300a00 */
[----:B------:R-:W3:Y:S04]  /*78600*/  LDL.LU.64 R34, [R1+0x988] ;  /* 0x0009880001227983 */ /* 0x000ee80000300a00 */
[----:B------:R-:W4:Y:S04]  /*78610*/  LDL.LU.64 R24, [R1+0x7f0] ;  /* 0x0007f00001187983 */ /* 0x000f280000300a00 */
[----:B------:R-:W4:Y:S01]  /*78620*/  LDL.LU.64 R26, [R1+0x7f8] ;  /* 0x0007f800011a7983 */ /* 0x000f220000300a00 */
[----:B------:R-:W-:Y:S03]  /*78630*/  HMMA.1688.F32.TF32 R16, R236, R52, R16 ;  /* 0x00000034ec10723c */ /* 0x000fe60000081010 */
[----:B------:R-:W4:Y:S04]  /*78640*/  LDL.LU.64 R28, [R1+0x820] ;  /* 0x00082000011c7983 */ /* 0x000f280000300a00 */
[----:B------:R-:W4:-:S12]  /*78650*/  LDL.LU.64 R30, [R1+0x828] ;  /* 0x00082800011e7983 */ /* 0x000f180000300a00 */
[----:B------:R-:W-:Y:S01]  /*78660*/  IMAD.MOV.U32 R240, RZ, RZ, R16 ;  /* 0x000000fffff07224 */ /* 0x000fe200078e0010 */
[----:B------:R-:W-:Y:S01]  /*78670*/  MOV R243, R19 ;  /* 0x0000001300f37202 */ /* 0x000fe20000000f00 */
[----:B------:R-:W-:Y:S02]  /*78680*/  IMAD.MOV.U32 R241, RZ, RZ, R17 ;  /* 0x000000fffff17224 */ /* 0x000fe400078e0011 */
[----:B------:R-:W-:Y:S01]  /*78690*/  IMAD.MOV.U32 R242, RZ, RZ, R18 ;  /* 0x000000fffff27224 */ /* 0x000fe200078e0012 */
[----:B------:R-:W4:Y:S04]  /*786a0*/  LDL.LU.64 R16, [R1+0x830] ;  /* 0x0008300001107983 */ /* 0x000f280000300a00 */
[----:B------:R-:W4:Y:S01]  /*786b0*/  LDL.LU.64 R18, [R1+0x838] ;  /* 0x0008380001127983 */ /* 0x000f220000300a00 */
[----:B------:R-:W-:Y:S03]  /*786c0*/  HMMA.1688.F32.TF32 R212, R236, R64, R204 ;  /* 0x00000040ecd4723c */ /* 0x000fe600000810cc */
[----:B------:R-:W-:Y:S04]  /*786d0*/  LDS R236, [R3+UR12+0x680] ;  /* 0x0006800c03ec7984 */ /* 0x000fe80008000800 */
[----:B------:R-:W-:Y:S04]  /*786e0*/  LDS R238, [R3+UR12+0x2680] ;  /* 0x0026800c03ee7984 */ /* 0x000fe80008000800 */
[----:B------:R-:W-:Y:S04]  /*786f0*/  LDS R237, [R252+UR12+0x680] ;  /* 0x0006800cfced7984 */ /* 0x000fe80008000800 */
[----:B------:R-:W-:Y:S01]  /*78700*/  LDS R239, [R252+UR12+0x2680] ;  /* 0x0026800cfcef7984 */ /* 0x000fe20008000800 */
[C---:B------:R-:W-:Y:S08]  /*78710*/  HMMA.1688.F32.TF32 R204, R232.reuse, R56, R168 ;  /* 0x00000038e8cc723c */ /* 0x040ff000000810a8 */
[C---:B------:R-:W-:Y:S08]  /*78720*/  HMMA.1688.F32.TF32 R168, R232.reuse, R40, R164 ;  /* 0x00000028e8a8723c */ /* 0x040ff000000810a4 */
[C---:B------:R-:W-:Y:S08]  /*78730*/  HMMA.1688.F32.TF32 R164, R232.reuse, R60, R160 ;  /* 0x0000003ce8a4723c */ /* 0x040ff000000810a0 */
[C---:B------:R-:W-:Y:S08]  /*78740*/  HMMA.1688.F32.TF32 R160, R232.reuse, R44, R128 ;  /* 0x0000002ce8a0723c */ /* 0x040ff00000081080 */
[C---:B------:R-:W-:Y:S01]  /*78750*/  HMMA.1688.F32.TF32 R128, R232.reuse, R48, R100 ;  /* 0x00000030e880723c */ /* 0x040fe20000081064 */
[----:B------:R-:W-:Y:S07]  /*78760*/  STL.64 [R1+0x610], R212 ;  /* 0x000610d401007387 */ /* 0x000fee0000100a00 */
[C---:B------:R-:W-:Y:S01]  /*78770*/  HMMA.1688.F32.TF32 R100, R232.reuse, R36, R88 ;  /* 0x00000024e864723c */ /* 0x040fe20000081058 */
[----:B------:R-:W-:Y:S07]  /*78780*/  STL.64 [R1+0x618], R214 ;  /* 0x000618d601007387 */ /* 0x000fee0000100a00 */
[C---:B--2---:R-:W-:Y:S01]  /*78790*/  HMMA.1688.F32.TF32 R88, R232.reuse, R52, R84 ;  /* 0x00000034e858723c */ /* 0x044fe20000081054 */
[----:B------:R-:W-:Y:S07]  /*787a0*/  STL.64 [R1+0x6c0], R204 ;  /* 0x0006c0cc01007387 */ /* 0x000fee0000100a00 */
[----:B---3--:R-:W-:Y:S01]  /*787b0*/  HMMA.1688.F32.TF32 R84, R232, R64, R32 ;  /* 0x00000040e854723c */ /* 0x008fe20000081020 */
        /* <DEDUP_REMOVED lines=8> */
[----:B------:R1:W-:Y:S01]  /*78840*/  STL.64 [R1+0x718], R130 ;  /* 0x0007188201007387 */ /* 0x0003e20000100a00 */
[C---:B----4-:R-:W-:Y:S03]  /*78850*/  HMMA.1688.F32.TF32 R32, R228.reuse, R56, R24 ;  /* 0x00000038e420723c */ /* 0x050fe60000081018 */
[----:B------:R4:W-:Y:S04]  /*78860*/  STL.64 [R1+0x730], R100 ;  /* 0x0007306401007387 */ /* 0x0009e80000100a00 */
[----:B------:R1:W-:Y:S04]  /*78870*/  STL.64 [R1+0x738], R102 ;  /* 0x0007386601007387 */ /* 0x0003e80000100a00 */
[----:B------:R-:W-:Y:S04]  /*78880*/  STL.64 [R1+0x750], R88 ;  /* 0x0007505801007387 */ /* 0x000fe80000100a00 */
[----:B------:R-:W-:Y:S04]  /*78890*/  STL.64 [R1+0x758], R90 ;  /* 0x0007585a01007387 */ /* 0x000fe80000100a00 */
[----:B------:R-:W4:Y:S04]  /*788a0*/  LDL.LU.64 R24, [R1+0x840] ;  /* 0x0008400001187983 */ /* 0x000f280000300a00 */
[----:B------:R-:W-:Y:S04]  /*788b0*/  STL.64 [R1+0x740], R84 ;  /* 0x0007405401007387 */ /* 0x000fe80000100a00 */
[----:B------:R-:W-:Y:S04]  /*788c0*/  STL.64 [R1+0x748], R86 ;  /* 0x0007485601007387 */ /* 0x000fe80000100a00 */
[----:B------:R-:W4:Y:S01]  /*788d0*/  LDL.LU.64 R26, [R1+0x848] ;  /* 0x00084800011a7983 */ /* 0x000f220000300a00 */
[C---:B------:R-:W-:Y:S08]  /*788e0*/  HMMA.1688.F32.TF32 R28, R228.reuse, R40, R28 ;  /* 0x00000028e41c723c */ /* 0x040ff0000008101c */
[C---:B------:R-:W-:Y:S01]  /*788f0*/  HMMA.1688.F32.TF32 R16, R228.reuse, R60, R16 ;  /* 0x0000003ce410723c */ /* 0x040fe20000081010 */
[----:B------:R-:W-:Y:S04]  /*78900*/  STL.64 [R1+0x7f0], R32 ;  /* 0x0007f02001007387 */ /* 0x000fe80000100a00 */
[----:B------:R-:W-:Y:S04]  /*78910*/  STL.64 [R1+0x7f8], R34 ;  /* 0x0007f82201007387 */ /* 0x000fe80000100a00 */
[----:B------:R-:W-:Y:S04]  /*78920*/  LDS R232, [R3+UR12+0x700] ;  /* 0x0007000c03e87984 */ /* 0x000fe80008000800 */
[----:B------:R-:W-:Y:S04]  /*78930*/  STL.64 [R1+0x820], R28 ;  /* 0x0008201c01007387 */ /* 0x000fe80000100a00 */
[----:B------:R-:W-:Y:S04]  /*78940*/  STL.64 [R1+0x828], R30 ;  /* 0x0008281e01007387 */ /* 0x000fe80000100a00 */
[----:B-1----:R-:W4:Y:S04]  /*78950*/  LDL.LU.64 R168, [R1+0x850] ;  /* 0x0008500001a87983 */ /* 0x002f280000300a00 */
[----:B--2---:R-:W2:Y:S04]  /*78960*/  LDL.LU.64 R170, [R1+0x858] ;  /* 0x0008580001aa7983 */ /* 0x004ea80000300a00 */
[----:B------:R1:W-:Y:S04]  /*78970*/  STL.64 [R1+0x830], R16 ;  /* 0x0008301001007387 */ /* 0x0003e80000100a00 */
[----:B------:R1:W-:Y:S04]  /*78980*/  STL.64 [R1+0x838], R18 ;  /* 0x0008381201007387 */ /* 0x0003e80000100a00 */
[----:B---3--:R-:W3:Y:S04]  /*78990*/  LDL.LU.64 R164, [R1+0x860] ;  /* 0x0008600001a47983 */ /* 0x008ee80000300a00 */
[----:B------:R-:W3:Y:S04]  /*789a0*/  LDL.LU.64 R166, [R1+0x868] ;  /* 0x0008680001a67983 */ /* 0x000ee80000300a00 */
[----:B------:R-:W2:Y:S04]  /*789b0*/  LDL.LU.64 R160, [R1+0x870] ;  /* 0x0008700001a07983 */ /* 0x000ea80000300a00 */
[----:B------:R-:W3:Y:S04]  /*789c0*/  LDL.LU.64 R162, [R1+0x878] ;  /* 0x0008780001a27983 */ /* 0x000ee80000300a00 */
[----:B------:R-:W3:Y:S04]  /*789d0*/  LDL.LU.64 R128, [R1+0x970] ;  /* 0x0009700001807983 */ /* 0x000ee80000300a00 */
[----:B------:R-:W3:Y:S04]  /*789e0*/  LDL.LU.64 R130, [R1+0x978] ;  /* 0x0009780001827983 */ /* 0x000ee80000300a00 */
[----:B----4-:R-:W4:Y:S04]  /*789f0*/  LDL.LU.64 R100, [R1+0x230] ;  /* 0x0002300001647983 */ /* 0x010f280000300a00 */
[----:B------:R-:W4:Y:S04]  /*78a00*/  LDL.LU.64 R102, [R1+0x238] ;  /* 0x0002380001667983 */ /* 0x000f280000300a00 */
[----:B-1----:R-:W4:Y:S04]  /*78a10*/  LDL.LU.64 R16, [R1+0x930] ;  /* 0x0009300001107983 */ /* 0x002f280000300a00 */
[----:B------:R-:W4:Y:S04]  /*78a20*/  LDL.LU.64 R18, [R1+0x938] ;  /* 0x0009380001127983 */ /* 0x000f280000300a00 */
[----:B------:R-:W4:Y:S04]  /*78a30*/  LDL.LU.64 R88, [R1+0x990] ;  /* 0x0009900001587983 */ /* 0x000f280000300a00 */
[----:B------:R-:W4:Y:S04]  /*78a40*/  LDL.LU.64 R90, [R1+0x998] ;  /* 0x00099800015a7983 */ /* 0x000f280000300a00 */
[----:B------:R-:W-:Y:S04]  /*78a50*/  LDS R234, [R3+UR12+0x2700] ;  /* 0x0027000c03ea7984 */ /* 0x000fe80008000800 */
[----:B------:R-:W-:Y:S04]  /*78a60*/  LDS R233, [R252+UR12+0x700] ;  /* 0x0007000cfce97984 */ /* 0x000fe80008000800 */
[----:B------:R-:W-:Y:S01]  /*78a70*/  LDS R235, [R252+UR12+0x2700] ;  /* 0x0027000cfceb7984 */ /* 0x000fe20008000800 */
[----:B------:R-:W-:-:S15]  /*78a80*/  HMMA.1688.F32.TF32 R24, R228, R44, R24 ;  /* 0x0000002ce418723c */ /* 0x000fde0000081018 */
[----:B------:R-:W-:-:S04]  /*78a90*/  NOP ;  /* 0x0000000000007918 */ /* 0x000fc80000000000 */
        /* <DEDUP_REMOVED lines=8> */
[----:B-1----:R-:W4:Y:S04]  /*78b20*/  LDL.LU.64 R24, [R1+0x9d0] ;  /* 0x0009d00001187983 */ /* 0x002f280000300a00 */
[----:B------:R-:W4:Y:S01]  /*78b30*/  LDL.LU.64 R26, [R1+0x9d8] ;  /* 0x0009d800011a7983 */ /* 0x000f220000300a00 */
[C---:B--2---:R-:W-:Y:S08]  /*78b40*/  HMMA.1688.F32.TF32 R204, R228.reuse, R48, R168 ;  /* 0x00000030e4cc723c */ /* 0x044ff000000810a8 */
[C---:B---3--:R-:W-:Y:S08]  /*78b50*/  HMMA.1688.F32.TF32 R168, R228.reuse, R36, R164 ;  /* 0x00000024e4a8723c */ /* 0x048ff000000810a4 */
[C---:B------:R-:W-:Y:S08]  /*78b60*/  HMMA.1688.F32.TF32 R164, R228.reuse, R52, R160 ;  /* 0x00000034e4a4723c */ /* 0x040ff000000810a0 */
[----:B------:R-:W-:Y:S01]  /*78b70*/  HMMA.1688.F32.TF32 R160, R228, R64, R128 ;  /* 0x00000040e4a0723c */ /* 0x000fe20000081080 */
[----:B------:R-:W-:Y:S04]  /*78b80*/  STL.64 [R1+0x850], R204 ;  /* 0x000850cc01007387 */ /* 0x000fe80000100a00 */
[----:B------:R-:W-:Y:S03]  /*78b90*/  LDS R228, [R3+UR12+0x600] ;  /* 0x0006000c03e47984 */ /* 0x000fe60008000800 */
[C---:B----4-:R-:W-:Y:S01]  /*78ba0*/  HMMA.1688.F32.TF32 R128, R244.reuse, R56, R100 ;  /* 0x00000038f480723c */ /* 0x050fe20000081064 */
[----:B------:R-:W-:Y:S04]  /*78bb0*/  STL.64 [R1+0x858], R206 ;  /* 0x000858ce01007387 */ /* 0x000fe80000100a00 */
[----:B------:R-:W-:Y:S04]  /*78bc0*/  STL.64 [R1+0x860], R168 ;  /* 0x000860a801007387 */ /* 0x000fe80000100a00 */
[----:B------:R-:W-:Y:S01]  /*78bd0*/  STL.64 [R1+0x868], R170 ;  /* 0x000868aa01007387 */ /* 0x000fe20000100a00 */
[C---:B------:R-:W-:Y:S03]  /*78be0*/  HMMA.1688.F32.TF32 R100, R244.reuse, R40, R16 ;  /* 0x00000028f464723c */ /* 0x040fe60000081010 */
[----:B------:R-:W-:Y:S04]  /*78bf0*/  STL.64 [R1+0x890], R164 ;  /* 0x000890a401007387 */ /* 0x000fe80000100a00 */
[----:B------:R-:W-:Y:S04]  /*78c00*/  STL.64 [R1+0x898], R166 ;  /* 0x000898a601007387 */ /* 0x000fe80000100a00 */
[----:B------:R1:W-:Y:S04]  /*78c10*/  STL.64 [R1+0x870], R160 ;  /* 0x000870a001007387 */ /* 0x0003e80000100a00 */
[----:B------:R2:W-:Y:S04]  /*78c20*/  STL.64 [R1+0x878], R162 ;  /* 0x000878a201007387 */ /* 0x0005e80000100a00 */
[----:B------:R-:W3:Y:S04]  /*78c30*/  LDL.LU.64 R16, [R1+0xa30] ;  /* 0x000a300001107983 */ /* 0x000ee80000300a00 */
[----:B------:R4:W-:Y:S04]  /*78c40*/  STL.64 [R1+0x970], R128 ;  /* 0x0009708001007387 */ /* 0x0009e80000100a00 */
[----:B------:R1:W-:Y:S04]  /*78c50*/  STL.64 [R1+0x978], R130 ;  /* 0x0009788201007387 */ /* 0x0003e80000100a00 */
[----:B------:R-:W3:Y:S01]  /*78c60*/  LDL.LU.64 R18, [R1+0xa38] ;  /* 0x000a380001127983 */ /* 0x000ee20000300a00 */
[C---:B------:R-:W-:Y:S03]  /*78c70*/  HMMA.1688.F32.TF32 R88, R244.reuse, R60, R88 ;  /* 0x0000003cf458723c */ /* 0x040fe60000081058 */
[----:B------:R1:W-:Y:S04]  /*78c80*/  STL.64 [R1+0x980], R100 ;  /* 0x0009806401007387 */ /* 0x0003e80000100a00 */
[----:B------:R1:W-:Y:S04]  /*78c90*/  STL.64 [R1+0x988], R102 ;  /* 0x0009886601007387 */ /* 0x0003e80000100a00 */
[----:B------:R-:W-:Y:S04]  /*78ca0*/  LDS R230, [R3+UR12+0x2600] ;  /* 0x0026000c03e67984 */ /* 0x000fe80008000800 */
[----:B------:R-:W-:Y:S04]  /*78cb0*/  LDS R229, [R252+UR12+0x600] ;  /* 0x0006000cfce57984 */ /* 0x000fe80008000800 */
[----:B------:R1:W-:Y:S04]  /*78cc0*/  STL.64 [R1+0x990], R88 ;  /* 0x0009905801007387 */ /* 0x0003e80000100a00 */
[----:B------:R1:W-:Y:S04]  /*78cd0*/  STL.64 [R1+0x998], R90 ;  /* 0x0009985a01007387 */ /* 0x0003e80000100a00 */
[----:B------:R-:W1:Y:S01]  /*78ce0*/  LDS R231, [R252+UR12+0x2600] ;  /* 0x0026000cfce77984 */ /* 0x000e620008000800 */
[C---:B------:R-:W-:Y:S08]  /*78cf0*/  HMMA.1688.F32.TF32 R84, R244.reuse, R44, R84 ;  /* 0x0000002cf454723c */ /* 0x040ff00000081054 */
[C---:B------:R-:W-:Y:S08]  /*78d00*/  HMMA.1688.F32.TF32 R32, R244.reuse, R48, R32 ;  /* 0x00000030f420723c */ /* 0x040ff00000081020 */
[C---:B------:R-:W-:Y:S08]  /*78d10*/  HMMA.1688.F32.TF32 R28, R244.reuse, R36, R28 ;  /* 0x00000024f41c723c */ /* 0x040ff0000008101c */
[C---:B------:R-:W-:Y:S01]  /*78d20*/  HMMA.1688.F32.TF32 R24, R244.reuse, R52, R24 ;  /* 0x00000034f418723c */ /* 0x040fe20000081018 */
[----:B------:R1:W-:Y:S04]  /*78d30*/  STL.64 [R1+0x9a0], R84 ;  /* 0x0009a05401007387 */ /* 0x0003e80000100a00 */
[----:B------:R1:W-:Y:S04]  /*78d40*/  STL.64 [R1+0x9a8], R86 ;  /* 0x0009a85601007387 */ /* 0x0003e80000100a00 */
[----:B------:R2:W-:Y:S04]  /*78d50*/  STL.64 [R1+0x9b0], R32 ;  /* 0x0009b02001007387 */ /* 0x0005e80000100a00 */
[----:B------:R2:W-:Y:S04]  /*78d60*/  STL.64 [R1+0x9b8], R34 ;  /* 0x0009b82201007387 */ /* 0x0005e80000100a00 */
[----:B-1----:R-:W3:Y:S04]  /*78d70*/  LDL.LU.64 R160, [R1+0x920] ;  /* 0x0009200001a07983 */ /* 0x002ee80000300a00 */
[----:B------:R1:W-:Y:S04]  /*78d80*/  STL.64 [R1+0x9c0], R28 ;  /* 0x0009c01c01007387 */ /* 0x0003e80000100a00 */
[----:B------:R1:W-:Y:S04]  /*78d90*/  STL.64 [R1+0x9c8], R30 ;  /* 0x0009c81e01007387 */ /* 0x0003e80000100a00 */
[----:B--2---:R-:W2:Y:S04]  /*78da0*/  LDL.LU.64 R162, [R1+0x928] ;  /* 0x0009280001a27983 */ /* 0x004ea80000300a00 */
[----:B------:R1:W-:Y:S04]  /*78db0*/  STL.64 [R1+0x9d0], R24 ;  /* 0x0009d01801007387 */ /* 0x0003e80000100a00 */
[----:B------:R1:W-:Y:S04]  /*78dc0*/  STL.64 [R1+0x9d8], R26 ;  /* 0x0009d81a01007387 */ /* 0x0003e80000100a00 */
[----:B----4-:R-:W4:Y:S04]  /*78dd0*/  LDL.LU.64 R128, [R1+0x8d0] ;  /* 0x0008d00001807983 */ /* 0x010f280000300a00 */
        /* <DEDUP_REMOVED lines=11> */
[----:B------:R-:W4:Y:S04]  /*78e90*/  LDL.LU.64 R24, [R1+0x9e0] ;  /* 0x0009e00001187983 */ /* 0x000f280000300a00 */
[----:B------:R-:W4:Y:S01]  /*78ea0*/  LDL.LU.64 R26, [R1+0x9e8] ;  /* 0x0009e800011a7983 */ /* 0x000f220000300a00 */
[----:B---3--:R-:W-:Y:S03]  /*78eb0*/  HMMA.1688.F32.TF32 R244, R244, R64, R16 ;  /* 0x00000040f4f4723c */ /* 0x008fe60000081010 */
[----:B------:R-:W3:Y:S04]  /*78ec0*/  LDL.LU.64 R16, [R1+0x5a0] ;  /* 0x0005a00001107983 */ /* 0x000ee80000300a00 */
[----:B------:R-:W3:Y:S01]  /*78ed0*/  LDL.LU.64 R18, [R1+0x5a8] ;  /* 0x0005a80001127983 */ /* 0x000ee20000300a00 */
[C---:B--2---:R-:W-:Y:S08]  /*78ee0*/  HMMA.1688.F32.TF32 R160, R224.reuse, R56, R160 ;  /* 0x00000038e0a0723c */ /* 0x044ff000000810a0 */
[C---:B----4-:R-:W-:Y:S08]  /*78ef0*/  HMMA.1688.F32.TF32 R128, R224.reuse, R40, R128 ;  /* 0x00000028e080723c */ /* 0x050ff00000081080 */
[C---:B------:R-:W-:Y:S08]  /*78f00*/  HMMA.1688.F32.TF32 R100, R224.reuse, R60, R100 ;  /* 0x0000003ce064723c */ /* 0x040ff00000081064 */
[C---:B------:R-:W-:Y:S08]  /*78f10*/  HMMA.1688.F32.TF32 R88, R224.reuse, R44, R88 ;  /* 0x0000002ce058723c */ /* 0x040ff00000081058 */
[C---:B------:R-:W-:Y:S08]  /*78f20*/  HMMA.1688.F32.TF32 R84, R224.reuse, R48, R84 ;  /* 0x00000030e054723c */ /* 0x040ff00000081054 */
[C---:B------:R-:W-:Y:S01]  /*78f30*/  HMMA.1688.F32.TF32 R32, R224.reuse, R36, R32 ;  /* 0x00000024e020723c */ /* 0x040fe20000081020 */
[----:B------:R-:W-:Y:S07]  /*78f40*/  STL.64 [R1+0xa60], R160 ;  /* 0x000a60a001007387 */ /* 0x000fee0000100a00 */
[C---:B------:R-:W-:Y:S01]  /*78f50*/  HMMA.1688.F32.TF32 R28, R224.reuse, R52, R28 ;  /* 0x00000034e01c723c */ /* 0x040fe2000008101c */
[----:B------:R-:W-:Y:S07]  /*78f60*/  STL.64 [R1+0xa68], R162 ;  /* 0x000a68a201007387 */ /* 0x000fee0000100a00 */
[----:B------:R-:W-:Y:S01]  /*78f70*/  HMMA.1688.F32.TF32 R24, R224, R64, R24 ;  /* 0x00000040e018723c */ /* 0x000fe20000081018 */
        /* <DEDUP_REMOVED lines=13> */
[----:B------:R3:W-:Y:S04]  /*79050*/  STL.64 [R1+0xb78], R26 ;  /* 0x000b781a01007387 */ /* 0x0007e80000100a00 */
[----:B------:R-:W-:Y:S04]  /*79060*/  LDS R224, [R3+UR12+0x780] ;  /* 0x0007800c03e07984 */ /* 0x000fe80008000800 */
[----:B------:R-:W-:Y:S01]  /*79070*/  LDS R226, [R3+UR12+0x2780] ;  /* 0x0027800c03e27984 */ /* 0x000fe20008000800 */
[C---:B---3--:R-:W-:Y:S03]  /*79080*/  HMMA.1688.F32.TF32 R24, R228.reuse, R56, R16 ;  /* 0x00000038e418723c */ /* 0x048fe60000081010 */
[----:B------:R-:W2:Y:S04]  /*79090*/  LDL.LU.64 R16, [R1+0x2f0] ;  /* 0x0002f00001107983 */ /* 0x000ea80000300a00 */
[----:B------:R-:W2:Y:S04]  /*790a0*/  LDL.LU.64 R18, [R1+0x2f8] ;  /* 0x0002f80001127983 */ /* 0x000ea80000300a00 */
[----:B------:R-:W-:Y:S04]  /*790b0*/  LDS R225, [R252+UR12+0x780] ;  /* 0x0007800cfce17984 */ /* 0x000fe80008000800 */
[----:B------:R-:W1:Y:S04]  /*790c0*/  LDS R227, [R252+UR12+0x2780] ;  /* 0x0027800cfce37984 */ /* 0x000e680008000800 */
[----:B------:R3:W-:Y:S04]  /*790d0*/  STL.64 [R1+0xdc0], R24 ;  /* 0x000dc01801007387 */ /* 0x0007e80000100a00 */
[----:B------:R4:W-:Y:S04]  /*790e0*/  STL.64 [R1+0xdc8], R26 ;  /* 0x000dc81a01007387 */ /* 0x0009e80000100a00 */
[----:B------:R-:W2:Y:S04]  /*790f0*/  LDL.LU.64 R84, [R1+0x2c0] ;  /* 0x0002c00001547983 */ /* 0x000ea80000300a00 */
[----:B------:R-:W2:Y:S04]  /*79100*/  LDL.LU.64 R86, [R1+0x2c8] ;  /* 0x0002c80001567983 */ /* 0x000ea80000300a00 */
[----:B---3--:R-:W3:Y:S04]  /*79110*/  LDL.LU.64 R24, [R1+0x2b0] ;  /* 0x0002b00001187983 */ /* 0x008ee80000300a00 */
[----:B----4-:R-:W3:Y:S04]  /*79120*/  LDL.LU.64 R26, [R1+0x2b8] ;  /* 0x0002b800011a7983 */ /* 0x010ee80000300a00 */
[----:B------:R-:W4:Y:S04]  /*79130*/  LDL.LU.64 R88, [R1+0x280] ;  /* 0x0002800001587983 */ /* 0x000f280000300a00 */
[----:B------:R-:W4:Y:S04]  /*79140*/  LDL.LU.64 R90, [R1+0x288] ;  /* 0x00028800015a7983 */ /* 0x000f280000300a00 */
[----:B------:R-:W3:Y:S04]  /*79150*/  LDL.LU.64 R28, [R1+0x260] ;  /* 0x00026000011c7983 */ /* 0x000ee80000300a00 */
[----:B------:R-:W3:Y:S04]  /*79160*/  LDL.LU.64 R30, [R1+0x268] ;  /* 0x00026800011e7983 */ /* 0x000ee80000300a00 */
[----:B------:R-:W3:Y:S04]  /*79170*/  LDL.LU.64 R32, [R1+0x60] ;  /* 0x0000600001207983 */ /* 0x000ee80000300a00 */
[----:B------:R-:W3:Y:S04]  /*79180*/  LDL.LU.64 R34, [R1+0x68] ;  /* 0x0000680001227983 */ /* 0x000ee80000300a00 */
[----:B------:R-:W3:Y:S04]  /*79190*/  LDL.LU.64 R212, [R1+0x9f0] ;  /* 0x0009f00001d47983 */ /* 0x000ee80000300a00 */
[----:B------:R-:W3:Y:S04]  /*791a0*/  LDL.LU.64 R214, [R1+0x9f8] ;  /* 0x0009f80001d67983 */ /* 0x000ee80000300a00 */
        /* <DEDUP_REMOVED lines=14> */
[----:B------:R-:W-:Y:S04]  /*79290*/  STL.64 [R1+0xde0], R16 ;  /* 0x000de01001007387 */ /* 0x000fe80000100a00 */
[----:B------:R2:W-:Y:S04]  /*792a0*/  STL.64 [R1+0xde8], R18 ;  /* 0x000de81201007387 */ /* 0x0005e80000100a00 */
[----:B--2---:R-:W2:Y:S04]  /*792b0*/  LDL.LU.64 R18, [R1+0x8448] ;  /* 0x0084480001127983 */ /* 0x004ea80000300a00 */
[----:B------:R-:W2:Y:S04]  /*792c0*/  LDL.LU.64 R16, [R1+0x8440] ;  /* 0x0084400001107983 */ /* 0x000ea80000300a00 */
[----:B------:R1:W-:Y:S04]  /*792d0*/  STL.64 [R1+0xe20], R84 ;  /* 0x000e205401007387 */ /* 0x0003e80000100a00 */
[----:B------:R3:W-:Y:S04]  /*792e0*/  STL.64 [R1+0xe28], R86 ;  /* 0x000e285601007387 */ /* 0x0007e80000100a00 */
[----:B-1----:R-:W2:Y:S04]  /*792f0*/  LDL.LU.64 R84, [R1+0x760] ;  /* 0x0007600001547983 */ /* 0x002ea80000300a00 */
[----:B---3--:R-:W2:Y:S01]  /*79300*/  LDL.LU.64 R86, [R1+0x768] ;  /* 0x0007680001567983 */ /* 0x008ea20000300a00 */
[C---:B------:R-:W-:Y:S08]  /*79310*/  HMMA.1688.F32.TF32 R24, R228.reuse, R44, R24 ;  /* 0x0000002ce418723c */ /* 0x040ff00000081018 */
[C---:B----4-:R-:W-:Y:S08]  /*79320*/  HMMA.1688.F32.TF32 R88, R228.reuse, R48, R88 ;  /* 0x00000030e458723c */ /* 0x050ff00000081058 */
[C---:B------:R-:W-:Y:S08]  /*79330*/  HMMA.1688.F32.TF32 R28, R228.reuse, R36, R28 ;  /* 0x00000024e41c723c */ /* 0x040ff0000008101c */
[C---:B------:R-:W-:Y:S01]  /*79340*/  HMMA.1688.F32.TF32 R32, R228.reuse, R52, R32 ;  /* 0x00000034e420723c */ /* 0x040fe20000081020 */
[----:B------:R-:W-:Y:S07]  /*79350*/  STL.64 [R1+0xe10], R24 ;  /* 0x000e101801007387 */ /* 0x000fee0000100a00 */
[----:B------:R-:W-:Y:S01]  /*79360*/  HMMA.1688.F32.TF32 R228, R228, R64, R212 ;  /* 0x00000040e4e4723c */ /* 0x000fe200000810d4 */
[----:B------:R1:W-:Y:S07]  /*79370*/  STL.64 [R1+0xe18], R26 ;  /* 0x000e181a01007387 */ /* 0x0003ee0000100a00 */
[C---:B------:R-:W-:Y:S01]  /*79380*/  HMMA.1688.F32.TF32 R212, R236.reuse, R56, R204 ;  /* 0x00000038ecd4723c */ /* 0x040fe200000810cc */
[----:B-1----:R-:W3:Y:S07]  /*79390*/  LDL.LU.64 R26, [R1+0x8438] ;  /* 0x00843800011a7983 */ /* 0x002eee0000300a00 */
[C---:B------:R-:W-:Y:S01]  /*793a0*/  HMMA.1688.F32.TF32 R204, R236.reuse, R40, R4 ;  /* 0x00000028eccc723c */ /* 0x040fe20000081004 */
[----:B------:R-:W3:Y:S04]  /*793b0*/  LDL.LU.64 R24, [R1+0x8430] ;  /* 0x0084300001187983 */ /* 0x000ee80000300a00 */
[----:B------:R-:W-:Y:S03]  /*793c0*/  STL.64 [R1+0xe00], R88 ;  /* 0x000e005801007387 */ /* 0x000fe60000100a00 */
[C---:B------:R-:W-:Y:S01]  /*793d0*/  HMMA.1688.F32.TF32 R168, R236.reuse, R60, R168 ;  /* 0x0000003ceca8723c */ /* 0x040fe200000810a8 */
[----:B------:R1:W-:Y:S07]  /*793e0*/  STL.64 [R1+0xe08], R90 ;  /* 0x000e085a01007387 */ /* 0x0003ee0000100a00 */
[C---:B------:R-:W-:Y:S01]  /*793f0*/  HMMA.1688.F32.TF32 R4, R236.reuse, R44, R164 ;  /* 0x0000002cec04723c */ /* 0x040fe200000810a4 */
[----:B-1----:R-:W4:Y:S04]  /*79400*/  LDL.LU.64 R90, [R1+0x8428] ;  /* 0x00842800015a7983 */ /* 0x002f280000300a00 */
[----:B------:R-:W4:Y:S04]  /*79410*/  LDL.LU.64 R88, [R1+0x8420] ;  /* 0x0084200001587983 */ /* 0x000f280000300a00 */
[----:B------:R-:W-:Y:S04]  /*79420*/  STL.64 [R1+0xdf0], R28 ;  /* 0x000df01c01007387 */ /* 0x000fe80000100a00 */
[----:B------:R1:W-:Y:S01]  /*79430*/  STL.64 [R1+0xdf8], R30 ;  /* 0x000df81e01007387 */ /* 0x0003e20000100a00 */
[C---:B------:R-:W-:Y:S03]  /*79440*/  HMMA.1688.F32.TF32 R160, R236.reuse, R48, R160 ;  /* 0x00000030eca0723c */ /* 0x040fe600000810a0 */
[----:B-1----:R-:W3:Y:S04]  /*79450*/  LDL.LU.64 R30, [R1+0x8418] ;  /* 0x00841800011e7983 */ /* 0x002ee80000300a00 */
[----:B------:R-:W3:Y:S04]  /*79460*/  LDL.LU.64 R28, [R1+0x8410] ;  /* 0x00841000011c7983 */ /* 0x000ee80000300a00 */
[----:B------:R-:W-:Y:S04]  /*79470*/  STL.64 [R1+0xdd0], R32 ;  /* 0x000dd02001007387 */ /* 0x000fe80000100a00 */
[----:B------:R1:W-:Y:S01]  /*79480*/  STL.64 [R1+0xdd8], R34 ;  /* 0x000dd82201007387 */ /* 0x0003e20000100a00 */
[C---:B------:R-:W-:Y:S03]  /*79490*/  HMMA.1688.F32.TF32 R128, R236.reuse, R36, R128 ;  /* 0x00000024ec80723c */ /* 0x040fe60000081080 */
[----:B-1----:R-:W3:Y:S04]  /*794a0*/  LDL.LU.64 R34, [R1+0x8408] ;  /* 0x0084080001227983 */ /* 0x002ee80000300a00 */
[----:B------:R-:W3:Y:S04]  /*794b0*/  LDL.LU.64 R32, [R1+0x8400] ;  /* 0x0084000001207983 */ /* 0x000ee80000300a00 */
        /* <DEDUP_REMOVED lines=9> */
[----:B------:R1:W-:Y:S02]  /*79550*/  STL.64 [R1+0xd58], R6 ;  /* 0x000d580601007387 */ /* 0x0003e40000100a00 */
[C---:B-1----:R-:W-:Y:S02]  /*79560*/  HMMA.1688.F32.TF32 R4, R236.reuse, R52, R100 ;  /* 0x00000034ec04723c */ /* 0x042fe40000081064 */
[----:B------:R-:W-:Y:S04]  /*79570*/  STL.64 [R1+0xd40], R160 ;  /* 0x000d40a001007387 */ /* 0x000fe80000100a00 */
[----:B------:R-:W-:Y:S04]  /*79580*/  STL.64 [R1+0xd48], R162 ;  /* 0x000d48a201007387 */ /* 0x000fe80000100a00 */
[----:B------:R-:W3:Y:S04]  /*79590*/  LDL.LU.64 R204, [R1+0x320] ;  /* 0x0003200001cc7983 */ /* 0x000ee80000300a00 */
[----:B------:R-:W-:Y:S04]  /*795a0*/  STL.64 [R1+0xd30], R128 ;  /* 0x000d308001007387 */ /* 0x000fe80000100a00 */
[----:B------:R-:W-:Y:S04]  /*795b0*/  STL.64 [R1+0xd38], R130 ;  /* 0x000d388201007387 */ /* 0x000fe80000100a00 */
[----:B------:R-:W3:Y:S04]  /*795c0*/  LDL.LU.64 R206, [R1+0x328] ;  /* 0x0003280001ce7983 */ /* 0x000ee80000300a00 */
[----:B------:R1:W-:Y:S04]  /*795d0*/  STL.64 [R1+0xd20], R4 ;  /* 0x000d200401007387 */ /* 0x0003e80000100a00 */
[----:B------:R1:W-:Y:S04]  /*795e0*/  STL.64 [R1+0xd28], R6 ;  /* 0x000d280601007387 */ /* 0x0003e80000100a00 */
[----:B------:R-:W4:Y:S04]  /*795f0*/  LDL.LU.64 R168, [R1+0x330] ;  /* 0x0003300001a87983 */ /* 0x000f280000300a00 */
[----:B------:R-:W4:Y:S04]  /*79600*/  LDL.LU.64 R170, [R1+0x338] ;  /* 0x0003380001aa7983 */ /* 0x000f280000300a00 */
[----:B-1----:R-:W4:Y:S04]  /*79610*/  LDL.LU.64 R4, [R1+0x340] ;  /* 0x0003400001047983 */ /* 0x002f280000300a00 */
        /* <DEDUP_REMOVED lines=9> */
[----:B--2---:R-:W-:Y:S03]  /*796b0*/  HMMA.1688.F32.TF32 R236, R236, R64, R84 ;  /* 0x00000040ecec723c */ /* 0x004fe60000081054 */
[----:B------:R-:W2:Y:S04]  /*796c0*/  LDL.LU.64 R84, [R1+0x490] ;  /* 0x0004900001547983 */ /* 0x000ea80000300a00 */
[----:B------:R-:W2:-:S12]  /*796d0*/  LDL.LU.64 R86, [R1+0x498] ;  /* 0x0004980001567983 */ /* 0x000e980000300a00 */
[----:B------:R-:W-:Y:S04]  /*796e0*/  STL [R1+0x823c], R236 ;  /* 0x00823cec01007387 */ /* 0x000fe80000100800 */
[----:B------:R-:W-:Y:S04]  /*796f0*/  STL [R1+0x8238], R237 ;  /* 0x008238ed01007387 */ /* 0x000fe80000100800 */
[----:B------:R1:W-:Y:S04]  /*79700*/  STL [R1+0x8234], R238 ;  /* 0x008234ee01007387 */ /* 0x0003e80000100800 */
[----:B------:R1:W-:Y:S01]  /*79710*/  STL [R1+0x8230], R239 ;  /* 0x008230ef01007387 */ /* 0x0003e20000100800 */
[----:B------:R-:W-:Y:S01]  /*79720*/  HMMA.1688.F32.TF32 R8, R224, R40, R8 ;  /* 0x00000028e008723c */ /* 0x000fe20000081008 */
[----:B------:R-:W-:-:S02]  /*79730*/  IMAD.MOV.U32 R228, RZ, RZ, R66 ;  /* 0x000000ffffe47224 */ /* 0x000fc400078e0042 */
[----:B------:R-:W-:Y:S01]  /*79740*/  IMAD.MOV.U32 R229, RZ, RZ, R67 ;  /* 0x000000ffffe57224 */ /* 0x000fe200078e0043 */
[----:B------:R-:W-:Y:S01]  /*79750*/  MOV R231, R54 ;  /* 0x0000003600e77202 */ /* 0x000fe20000000f00 */
[----:B------:R-:W-:-:S03]  /*79760*/  IMAD.MOV.U32 R230, RZ, RZ, R55 ;  /* 0x000000ffffe67224 */ /* 0x000fc600078e0037 */
[C---:B---3--:R-:W-:Y:S08]  /*79770*/  HMMA.1688.F32.TF32 R212, R232.reuse, R56, R204 ;  /* 0x00000038e8d4723c */ /* 0x048ff000000810cc */
[C---:B----4-:R-:W-:Y:S08]  /*79780*/  HMMA.1688.F32.TF32 R204, R232.reuse, R40, R168 ;  /* 0x00000028e8cc723c */ /* 0x050ff000000810a8 */
[C---:B------:R-:W-:Y:S08]  /*79790*/  HMMA.1688.F32.TF32 R168, R232.reuse, R60, R4 ;  /* 0x0000003ce8a8723c */ /* 0x040ff00000081004 */
[C---:B------:R-:W-:Y:S08]  /*797a0*/  HMMA.1688.F32.TF32 R164, R232.reuse, R44, R164 ;  /* 0x0000002ce8a4723c */ /* 0x040ff000000810a4 */
[C---:B------:R-:W-:Y:S08]  /*797b0*/  HMMA.1688.F32.TF32 R160, R232.reuse, R48, R160 ;  /* 0x00000030e8a0723c */ /* 0x040ff000000810a0 */
[----:B------:R-:W-:Y:S01]  /*797c0*/  HMMA.1688.F32.TF32 R128, R232, R36, R128 ;  /* 0x00000024e880723c */ /* 0x000fe20000081080 */
[----:B------:R-:W-:Y:S04]  /*797d0*/  STL.64 [R1+0xd10], R212 ;  /* 0x000d10d401007387 */ /* 0x000fe80000100a00 */
[----:B------:R-:W-:Y:S04]  /*797e0*/  STL.64 [R1+0xd18], R214 ;  /* 0x000d18d601007387 */ /* 0x000fe80000100a00 */
[----:B------:R-:W-:Y:S04]  /*797f0*/  STL.64 [R1+0xd00], R204 ;  /* 0x000d00cc01007387 */ /* 0x000fe80000100a00 */
[----:B------:R-:W-:Y:S04]  /*79800*/  STL.64 [R1+0xd08], R206 ;  /* 0x000d08ce01007387 */ /* 0x000fe80000100a00 */
[----:B------:R-:W-:Y:S04]  /*79810*/  STL.64 [R1+0xcf0], R168 ;  /* 0x000cf0a801007387 */ /* 0x000fe80000100a00 */
[----:B------:R-:W-:Y:S01]  /*79820*/  STL.64 [R1+0xcf8], R170 ;  /* 0x000cf8aa01007387 */ /* 0x000fe20000100a00 */
[----:B-1----:R-:W-:-:S03]  /*79830*/  IMAD.MOV.U32 R238, RZ, RZ, R128 ;  /* 0x000000ffffee7224 */ /* 0x002fc600078e0080 */
[----:B------:R-:W-:Y:S01]  /*79840*/  STL.64 [R1+0xce0], R164 ;  /* 0x000ce0a401007387 */ /* 0x000fe20000100a00 */
[----:B------:R-:W-:-:S03]  /*79850*/  MOV R239, R129 ;  /* 0x0000008100ef7202 */ /* 0x000fc60000000f00 */
[----:B------:R-:W-:Y:S04]  /*79860*/  STL.64 [R1+0xce8], R166 ;  /* 0x000ce8a601007387 */ /* 0x000fe80000100a00 */
[----:B------:R-:W-:Y:S04]  /*79870*/  STL.64 [R1+0xcd0], R160 ;  /* 0x000cd0a001007387 */ /* 0x000fe80000100a00 */
[----:B------:R1:W-:Y:S04]  /*79880*/  STL.64 [R1+0xd98], R130 ;  /* 0x000d988201007387 */ /* 0x0003e80000100a00 */
[----:B------:R-:W-:Y:S04]  /*79890*/  LDS R4, [R0+UR12+0x4000] ;  /* 0x0040000c00047984 */ /* 0x000fe80008000800 */
[----:B------:R-:W-:Y:S01]  /*798a0*/  LDS R6, [R0+UR12+0x6000] ;  /* 0x0060000c00067984 */ /* 0x000fe20008000800 */
[C---:B-1----:R-:W-:Y:S03]  /*798b0*/  HMMA.1688.F32.TF32 R128, R232.reuse, R52, R100 ;  /* 0x00000034e880723c */ /* 0x042fe60000081064 */
[----:B------:R-:W-:Y:S04]  /*798c0*/  LDS R5, [R2+UR12+0x4000] ;  /* 0x0040000c02057984 */ /* 0x000fe80008000800 */
[----:B------:R-:W1:Y:S01]  /*798d0*/  LDS R7, [R2+UR12+0x6000] ;  /* 0x0060000c02077984 */ /* 0x000e620008000800 */
[----:B--2---:R-:W-:Y:S08]  /*798e0*/  HMMA.1688.F32.TF32 R100, R232, R64, R84 ;  /* 0x00000040e864723c */ /* 0x004ff00000081054 */
[C---:B------:R-:W-:Y:S08]  /*798f0*/  HMMA.1688.F32.TF32 R84, R224.reuse, R56, R20 ;  /* 0x00000038e054723c */ /* 0x040ff00000081014 */
[C---:B------:R-:W-:Y:S08]  /*79900*/  HMMA.1688.F32.TF32 R20, R224.reuse, R60, R12 ;  /* 0x0000003ce014723c */ /* 0x040ff0000008100c */
[C---:B------:R-:W-:Y:S01]  /*79910*/  HMMA.1688.F32.TF32 R12, R224.reuse, R44, R16 ;  /* 0x0000002ce00c723c */ /* 0x040fe20000081010 */
        /* <DEDUP_REMOVED lines=11> */
[----:B------:R2:W-:Y:S01]  /*799d0*/  STL.64 [R1+0xec8], R14 ;  /* 0x000ec80e01007387 */ /* 0x0005e20000100a00 */
[----:B------:R-:W-:Y:S01]  /*799e0*/  HMMA.1688.F32.TF32 R16, R224, R52, R28 ;  /* 0x00000034e010723c */ /* 0x000fe2000008101c */
[----:B------:R-:W-:-:S02]  /*799f0*/  IMAD.MOV.U32 R236, RZ, RZ, R162 ;  /* 0x000000ffffec7224 */ /* 0x000fc400078e00a2 */
[----:B------:R-:W-:Y:S01]  /*79a00*/  IMAD.MOV.U32 R237, RZ, RZ, R163 ;  /* 0x000000ffffed7224 */ /* 0x000fe200078e00a3 */
[----:B------:R-:W-:Y:S04]  /*79a10*/  LDS R8, [R3+UR12+0x4000] ;  /* 0x0040000c03087984 */ /* 0x000fe80008000800 */
[----:B------:R-:W-:Y:S01]  /*79a20*/  LDS R10, [R3+UR12+0x6000] ;  /* 0x0060000c030a7984 */ /* 0x000fe20008000800 */
[C---:B--2---:R-:W-:Y:S03]  /*79a30*/  HMMA.1688.F32.TF32 R12, R224.reuse, R48, R24 ;  /* 0x00000030e00c723c */ /* 0x044fe60000081018 */
[----:B------:R-:W-:Y:S04]  /*79a40*/  LDS R9, [R252+UR12+0x4000] ;  /* 0x0040000cfc097984 */ /* 0x000fe80008000800 */
[----:B------:R-:W2:Y:S01]  /*79a50*/  LDS R11, [R252+UR12+0x6000] ;  /* 0x0060000cfc0b7984 */ /* 0x000ea20008000800 */
[C---:B------:R-:W-:Y:S11]  /*79a60*/  HMMA.1688.F32.TF32 R20, R224.reuse, R36, R88 ;  /* 0x00000024e014723c */ /* 0x040ff60000081058 */
[----:B------:R-:W-:Y:S04]  /*79a70*/  STL.64 [R1+0xea0], R12 ;  /* 0x000ea00c01007387 */ /* 0x000fe80000100a00 */
[----:B------:R3:W-:Y:S02]  /*79a80*/  STL.64 [R1+0xea8], R14 ;  /* 0x000ea80e01007387 */ /* 0x0007e40000100a00 */
[----:B---3--:R-:W-:Y:S02]  /*79a90*/  HMMA.1688.F32.TF32 R12, R224, R64, R32 ;  /* 0x00000040e00c723c */ /* 0x008fe40000081020 */
[----:B------:R-:W-:Y:S04]  /*79aa0*/  STL.64 [R1+0xe70], R20 ;  /* 0x000e701401007387 */ /* 0x000fe80000100a00 */
[----:B------:R3:W-:Y:S04]  /*79ab0*/  STL.64 [R1+0xe78], R22 ;  /* 0x000e781601007387 */ /* 0x0007e80000100a00 */
[----:B------:R-:W-:Y:S04]  /*79ac0*/  STL.64 [R1+0xe40], R16 ;  /* 0x000e401001007387 */ /* 0x000fe80000100a00 */
[----:B------:R-:W-:Y:S04]  /*79ad0*/  STL.64 [R1+0xe48], R18 ;  /* 0x000e481201007387 */ /* 0x000fe80000100a00 */
[----:B------:R-:W3:Y:S04]  /*79ae0*/  LDL.LU R66, [R1+0x83fc] ;  /* 0x0083fc0001427983 */ /* 0x000ee80000300800 */
[----:B------:R-:W-:Y:S04]  /*79af0*/  STL.64 [R1+0xd80], R12 ;  /* 0x000d800c01007387 */ /* 0x000fe80000100a00 */
[----:B------:R-:W-:Y:S04]  /*79b00*/  STL.64 [R1+0xd88], R14 ;  /* 0x000d880e01007387 */ /* 0x000fe80000100a00 */
[----:B------:R-:W4:Y:S04]  /*79b10*/  LDL.LU R67, [R1+0x83f8] ;  /* 0x0083f80001437983 */ /* 0x000f280000300800 */
[----:B------:R-:W2:Y:S04]  /*79b20*/  LDL.LU R55, [R1+0x83f4] ;  /* 0x0083f40001377983 */ /* 0x000ea80000300800 */
[----:B------:R-:W2:Y:S04]  /*79b30*/  LDL.LU R54, [R1+0x83f0] ;  /* 0x0083f00001367983 */ /* 0x000ea80000300800 */
[----:B------:R-:W2:Y:S04]  /*79b40*/  LDL.LU R232, [R1+0x10] ;  /* 0x0000100001e87983 */ /* 0x000ea80000300800 */
[----:B------:R-:W2:Y:S04]  /*79b50*/  LDL.LU R233, [R1+0x14] ;  /* 0x0000140001e97983 */ /* 0x000ea80000300800 */
[----:B------:R-:W2:Y:S04]  /*79b60*/  LDL.LU R234, [R1+0x18] ;  /* 0x0000180001ea7983 */ /* 0x000ea80000300800 */
[----:B------:R-:W2:Y:S01]  /*79b70*/  LDL.LU R235, [R1+0x1c] ;  /* 0x00001c0001eb7983 */ /* 0x000ea20000300800 */
[----:B------:R-:W-:-:S02]  /*79b80*/  IMAD.MOV.U32 R28, RZ, RZ, R38 ;  /* 0x000000ffff1c7224 */ /* 0x000fc400078e0026 */
[----:B------:R-:W-:Y:S01]  /*79b90*/  IMAD.MOV.U32 R29, RZ, RZ, R39 ;  /* 0x000000ffff1d7224 */ /* 0x000fe200078e0027 */
[----:B------:R-:W-:Y:S01]  /*79ba0*/  MOV R31, R51 ;  /* 0x00000033001f7202 */ /* 0x000fe20000000f00 */
[----:B------:R-:W-:Y:S02]  /*79bb0*/  IMAD.MOV.U32 R30, RZ, RZ, R50 ;  /* 0x000000ffff1e7224 */ /* 0x000fe400078e0032 */
[----:B------:R-:W-:Y:S02]  /*79bc0*/  IMAD.MOV.U32 R224, RZ, RZ, R46 ;  /* 0x000000ffffe07224 */ /* 0x000fe400078e002e */
[----:B------:R-:W-:Y:S01]  /*79bd0*/  IMAD.MOV.U32 R225, RZ, RZ, R47 ;  /* 0x000000ffffe17224 */ /* 0x000fe200078e002f */
[----:B------:R-:W-:Y:S01]  /*79be0*/  MOV R227, R63 ;  /* 0x0000003f00e37202 */ /* 0x000fe20000000f00 */
[----:B------:R-:W-:Y:S02]  /*79bf0*/  IMAD.MOV.U32 R226, RZ, RZ, R62 ;  /* 0x000000ffffe27224 */ /* 0x000fe400078e003e */
[----:B------:R-:W-:-:S02]  /*79c00*/  IMAD.MOV.U32 R32, RZ, RZ, R58 ;  /* 0x000000ffff207224 */ /* 0x000fc400078e003a */
[----:B------:R-:W-:Y:S01]  /*79c10*/  IMAD.MOV.U32 R33, RZ, RZ, R59 ;  /* 0x000000ffff217224 */ /* 0x000fe200078e003b */
[----:B------:R-:W-:Y:S01]  /*79c20*/  MOV R35, R43 ;  /* 0x0000002b00237202 */ /* 0x000fe20000000f00 */
[----:B------:R-:W-:Y:S01]  /*79c30*/  IMAD.MOV.U32 R34, RZ, RZ, R42 ;  /* 0x000000ffff227224 */ /* 0x000fe200078e002a */
        /* <DEDUP_REMOVED lines=8> */
[----:B---3--:R-:W-:Y:S01]  /*79cc0*/  MOV R23, R66 ;  /* 0x0000004200177202 */ /* 0x008fe20000000f00 */
[----:B----4-:R-:W-:-:S02]  /*79cd0*/  IMAD.MOV.U32 R22, RZ, RZ, R67 ;  /* 0x000000ffff167224 */ /* 0x010fc400078e0043 */
[----:B--2---:R-:W-:Y:S02]  /*79ce0*/  IMAD.MOV.U32 R20, RZ, RZ, R55 ;  /* 0x000000ffff147224 */ /* 0x004fe400078e0037 */
[----:B------:R-:W2:Y:S01]  /*79cf0*/  LDL.LU R55, [R1+0x83ec] ;  /* 0x0083ec0001377983 */ /* 0x000ea20000300800 */
[----:B------:R-:W-:-:S03]  /*79d00*/  IMAD.MOV.U32 R21, RZ, RZ, R54 ;  /* 0x000000ffff157224 */ /* 0x000fc600078e0036 */
[----:B------:R-:W3:Y:S04]  /*79d10*/  LDL.LU R54, [R1+0x83e8] ;  /* 0x0083e80001367983 */ /* 0x000ee80000300800 */
[----:B------:R-:W4:Y:S04]  /*79d20*/  LDL.LU R67, [R1+0x83e4] ;  /* 0x0083e40001437983 */ /* 0x000f280000300800 */
        /* <DEDUP_REMOVED lines=33> */
[----:B------:R-:W1:Y:S04]  /*79f40*/  LDL.LU R160, [R1+0xd0] ;  /* 0x0000d00001a07983 */ /* 0x000e680000300800 */
[----:B------:R-:W1:Y:S04]  /*79f50*/  LDL.LU R161, [R1+0xd4] ;  /* 0x0000d40001a17983 */ /* 0x000e680000300800 */
[----:B------:R-:W1:Y:S04]  /*79f60*/  LDL.LU R162, [R1+0xd8] ;  /* 0x0000d80001a27983 */ /* 0x000e680000300800 */
[----:B------:R-:W1:Y:S01]  /*79f70*/  LDL.LU R163, [R1+0xdc] ;  /* 0x0000dc0001a37983 */ /* 0x000e620000300800 */
[----:B--2---:R-:W-:Y:S01]  /*79f80*/  MOV R91, R55 ;  /* 0x00000037005b7202 */ /* 0x004fe20000000f00 */
[----:B---3--:R-:W-:-:S02]  /*79f90*/  IMAD.MOV.U32 R90, RZ, RZ, R54 ;  /* 0x000000ffff5a7224 */ /* 0x008fc400078e0036 */
[----:B----4-:R-:W-:Y:S02]  /*79fa0*/  IMAD.MOV.U32 R89, RZ, RZ, R67 ;  /* 0x000000ffff597224 */ /* 0x010fe400078e0043 */
[----:B------:R-:W-:Y:S02]  /*79fb0*/  IMAD.MOV.U32 R88, RZ, RZ, R66 ;  /* 0x000000ffff587224 */ /* 0x000fe400078e0042 */
[----:B------:R-:W2:Y:S04]  /*79fc0*/  LDL.LU R66, [R1+0x83dc] ;  /* 0x0083dc0001427983 */ /* 0x000ea80000300800 */
[----:B------:R-:W2:Y:S04]  /*79fd0*/  LDL.LU R67, [R1+0x83d8] ;  /* 0x0083d80001437983 */ /* 0x000ea80000300800 */
[----:B------:R-:W1:Y:S04]  /*79fe0*/  LDL.LU R54, [R1+0x83d4] ;  /* 0x0083d40001367983 */ /* 0x000e680000300800 */
[----:B------:R-:W1:Y:S04]  /*79ff0*/  LDL.LU R55, [R1+0x83d0] ;  /* 0x0083d00001377983 */ /* 0x000e680000300800 */
[----:B------:R-:W3:Y:S04]  /*7a000*/  LDL.LU R38, [R1+0x83cc] ;  /* 0x0083cc0001267983 */ /* 0x000ee80000300800 */
[----:B------:R-:W3:Y:S04]  /*7a010*/  LDL.LU R39, [R1+0x83c8] ;  /* 0x0083c80001277983 */ /* 0x000ee80000300800 */
[----:B------:R-:W4:Y:S04]  /*7a020*/  LDL.LU R50, [R1+0x83c4] ;  /* 0x0083c40001327983 */ /* 0x000f280000300800 */
[----:B------:R-:W4:Y:S04]  /*7a030*/  LDL.LU R51, [R1+0x83c0] ;  /* 0x0083c00001337983 */ /* 0x000f280000300800 */
[----:B------:R-:W2:Y:S04]  /*7a040*/  LDL.LU R46, [R1+0x83bc] ;  /* 0x0083bc00012e7983 */ /* 0x000ea80000300800 */
[----:B------:R-:W2:Y:S04]  /*7a050*/  LDL.LU R47, [R1+0x83b8] ;  /* 0x0083b800012f7983 */ /* 0x000ea80000300800 */
[----:B------:R-:W2:Y:S04]  /*7a060*/  LDL.LU R62, [R1+0x83b4] ;  /* 0x0083b400013e7983 */ /* 0x000ea80000300800 */
[----:B------:R-:W2:Y:S04]  /*7a070*/  LDL.LU R63, [R1+0x83b0] ;  /* 0x0083b000013f7983 */ /* 0x000ea80000300800 */
[----:B------:R-:W2:Y:S04]  /*7a080*/  LDL.LU R58, [R1+0x83ac] ;  /* 0x0083ac00013a7983 */ /* 0x000ea80000300800 */
[----:B------:R-:W2:Y:S04]  /*7a090*/  LDL.LU R59, [R1+0x83a8] ;  /* 0x0083a800013b7983 */ /* 0x000ea80000300800 */
[----:B------:R-:W2:Y:S04]  /*7a0a0*/  LDL.LU R42, [R1+0x83a4] ;  /* 0x0083a400012a7983 */ /* 0x000ea80000300800 */
[----:B------:R-:W2:Y:S01]  /*7a0b0*/  LDL.LU R43, [R1+0x83a0] ;  /* 0x0083a000012b7983 */ /* 0x000ea20000300800 */
[C---:B-1----:R-:W-:Y:S08]  /*7a0c0*/  HMMA.1688.F32.TF32 R160, R4.reuse, R54, R160 ;  /* 0x0000003604a0723c */ /* 0x042ff000000810a0 */
[C---:B---3--:R-:W-:Y:S08]  /*7a0d0*/  HMMA.1688.F32.TF32 R204, R4.reuse, R38, R204 ;  /* 0x0000002604cc723c */ /* 0x048ff000000810cc */
[C---:B----4-:R-:W-:Y:S08]  /*7a0e0*/  HMMA.1688.F32.TF32 R212, R4.reuse, R50, R212 ;  /* 0x0000003204d4723c */ /* 0x050ff000000810d4 */
[C---:B--2---:R-:W-:Y:S08]  /*7a0f0*/  HMMA.1688.F32.TF32 R168, R4.reuse, R46, R168 ;  /* 0x0000002e04a8723c */ /* 0x044ff000000810a8 */
[C---:B------:R-:W-:Y:S08]  /*7a100*/  HMMA.1688.F32.TF32 R100, R4.reuse, R62, R100 ;  /* 0x0000003e0464723c */ /* 0x040ff00000081064 */
[C---:B------:R-:W-:Y:S08]  /*7a110*/  HMMA.1688.F32.TF32 R128, R4.reuse, R58, R128 ;  /* 0x0000003a0480723c */ /* 0x040ff00000081080 */
[C---:B------:R-:W-:Y:S11]  /*7a120*/  HMMA.1688.F32.TF32 R164, R4.reuse, R42, R164 ;  /* 0x0000002a04a4723c */ /* 0x040ff600000810a4 */
[----:B------:R-:W-:Y:S04]  /*7a130*/  STL.64 [R1+0xcc0], R128 ;  /* 0x000cc08001007387 */ /* 0x000fe80000100a00 */
[----:B------:R1:W-:Y:S01]  /*7a140*/  STL.64 [R1+0xcc8], R130 ;  /* 0x000cc88201007387 */ /* 0x0003e20000100a00 */
[----:B------:R-:W-:Y:S03]  /*7a150*/  HMMA.1688.F32.TF32 R4, R4, R66, R84 ;  /* 0x000000420404723c */ /* 0x000fe60000081054 */
[----:B-1----:R-:W2:Y:S04]  /*7a160*/  LDL.LU.64 R130, [R1+0x8398] ;  /* 0x0083980001827983 */ /* 0x002ea80000300a00 */
[----:B------:R-:W2:Y:S04]  /*7a170*/  LDL.LU.64 R128, [R1+0x8390] ;  /* 0x0083900001807983 */ /* 0x000ea80000300a00 */
        /* <DEDUP_REMOVED lines=8> */
[----:B-1----:R-:W4:Y:S04]  /*7a200*/  LDL.LU.64 R102, [R1+0x8378] ;  /* 0x0083780001667983 */ /* 0x002f280000300a00 */
[----:B------:R-:W4:Y:S04]  /*7a210*/  LDL.LU.64 R100, [R1+0x8370] ;  /* 0x0083700001647983 */ /* 0x000f280000300a00 */
[----:B------:R-:W-:Y:S04]  /*7a220*/  STL.64 [R1+0xc60], R168 ;  /* 0x000c60a801007387 */ /* 0x000fe80000100a00 */
[----:B------:R1:W-:Y:S01]  /*7a230*/  STL.64 [R1+0xc68], R170 ;  /* 0x000c68aa01007387 */ /* 0x0003e20000100a00 */
[C---:B------:R-:W-:Y:S03]  /*7a240*/  HMMA.1688.F32.TF32 R92, R8.reuse, R62, R92 ;  /* 0x0000003e085c723c */ /* 0x040fe6000008105c */
[----:B-1----:R-:W2:Y:S04]  /*7a250*/  LDL.LU.64 R170, [R1+0x8368] ;  /* 0x0083680001aa7983 */ /* 0x002ea80000300a00 */
[----:B------:R-:W2:Y:S04]  /*7a260*/  LDL.LU.64 R168, [R1+0x8360] ;  /* 0x0083600001a87983 */ /* 0x000ea80000300a00 */
[----:B------:R-:W-:Y:S04]  /*7a270*/  STL.64 [R1+0xc40], R212 ;  /* 0x000c40d401007387 */ /* 0x000fe80000100a00 */
[----:B------:R1:W-:Y:S01]  /*7a280*/  STL.64 [R1+0xc48], R214 ;  /* 0x000c48d601007387 */ /* 0x0003e20000100a00 */
[C---:B------:R-:W-:Y:S03]  /*7a290*/  HMMA.1688.F32.TF32 R208, R8.reuse, R46, R208 ;  /* 0x0000002e08d0723c */ /* 0x040fe600000810d0 */
[----:B-1----:R-:W2:Y:S04]  /*7a2a0*/  LDL.LU.64 R214, [R1+0x8358] ;  /* 0x0083580001d67983 */ /* 0x002ea80000300a00 */
[----:B------:R-:W2:Y:S04]  /*7a2b0*/  LDL.LU.64 R212, [R1+0x8350] ;  /* 0x0083500001d47983 */ /* 0x000ea80000300a00 */
[----:B------:R-:W-:Y:S04]  /*7a2c0*/  STL.64 [R1+0xc20], R204 ;  /* 0x000c20cc01007387 */ /* 0x000fe80000100a00 */
[----:B------:R1:W-:Y:S01]  /*7a2d0*/  STL.64 [R1+0xc28], R206 ;  /* 0x000c28ce01007387 */ /* 0x0003e20000100a00 */
[----:B------:R-:W-:Y:S03]  /*7a2e0*/  HMMA.1688.F32.TF32 R248, R8, R50, R248 ;  /* 0x0000003208f8723c */ /* 0x000fe600000810f8 */
[----:B-1----:R-:W2:Y:S04]  /*7a2f0*/  LDL.LU.64 R206, [R1+0x8348] ;  /* 0x0083480001ce7983 */ /* 0x002ea80000300a00 */
[----:B------:R-:W2:Y:S04]  /*7a300*/  LDL.LU.64 R204, [R1+0x8340] ;  /* 0x0083400001cc7983 */ /* 0x000ea80000300a00 */
[----:B------:R-:W-:Y:S04]  /*7a310*/  STL.64 [R1+0xc00], R160 ;  /* 0x000c00a001007387 */ /* 0x000fe80000100a00 */
[----:B------:R1:W-:Y:S01]  /*7a320*/  STL.64 [R1+0xc08], R162 ;  /* 0x000c08a201007387 */ /* 0x0003e20000100a00 */
[----:B------:R-:W-:-:S03]  /*7a330*/  IMAD.MOV.U32 R37, RZ, RZ, R122 ;  /* 0x000000ffff257224 */ /* 0x000fc600078e007a */
[----:B-1----:R-:W2:Y:S04]  /*7a340*/  LDL.LU.64 R162, [R1+0x8338] ;  /* 0x0083380001a27983 */ /* 0x002ea80000300a00 */
[----:B------:R-:W2:Y:S04]  /*7a350*/  LDL.LU.64 R160, [R1+0x8330] ;  /* 0x0083300001a07983 */ /* 0x000ea80000300a00 */
[----:B------:R-:W2:Y:S04]  /*7a360*/  LDL.LU.64 R86, [R1+0x8328] ;  /* 0x0083280001567983 */ /* 0x000ea80000300a00 */
[----:B------:R-:W2:Y:S04]  /*7a370*/  LDL.LU.64 R84, [R1+0x8320] ;  /* 0x0083200001547983 */ /* 0x000ea80000300a00 */
[----:B------:R-:W-:Y:S04]  /*7a380*/  STL.64 [R1+0xbd0], R4 ;  /* 0x000bd00401007387 */ /* 0x000fe80000100a00 */
[----:B------:R-:W-:Y:S04]  /*7a390*/  STL.64 [R1+0xbd8], R6 ;  /* 0x000bd80601007387 */ /* 0x000fe80000100a00 */
[----:B------:R-:W-:Y:S01]  /*7a3a0*/  STL.64 [R1+0xbc0], R80 ;  /* 0x000bc05001007387 */ /* 0x000fe20000100a00 */
[----:B------:R-:W-:-:S03]  /*7a3b0*/  IMAD.MOV.U32 R36, RZ, RZ, R123 ;  /* 0x000000ffff247224 */ /* 0x000fc600078e007b */
[----:B------:R1:W-:Y:S01]  /*7a3c0*/  STL.64 [R1+0xbc8], R82 ;  /* 0x000bc85201007387 */ /* 0x0003e20000100a00 */
[----:B------:R-:W-:Y:S01]  /*7a3d0*/  IMAD.MOV.U32 R41, RZ, RZ, R250 ;  /* 0x000000ffff297224 */ /* 0x000fe200078e00fa */
[----:B------:R-:W-:Y:S01]  /*7a3e0*/  MOV R40, R251 ;  /* 0x000000fb00287202 */ /* 0x000fe20000000f00 */
[C---:B------:R-:W-:Y:S01]  /*7a3f0*/  HMMA.1688.F32.TF32 R224, R8.reuse, R38, R224 ;  /* 0x0000002608e0723c */ /* 0x040fe200000810e0 */
[----:B------:R-:W-:Y:S04]  /*7a400*/  LDS R4, [R0+UR12+0x4100] ;  /* 0x0041000c00047984 */ /* 0x000fe80008000800 */
[----:B------:R-:W-:Y:S04]  /*7a410*/  LDS R6, [R0+UR12+0x6100] ;  /* 0x0061000c00067984 */ /* 0x000fe80008000800 */
[----:B-1----:R-:W2:Y:S04]  /*7a420*/  LDL.LU.64 R82, [R1+0x8318] ;  /* 0x0083180001527983 */ /* 0x002ea80000300a00 */
[----:B------:R-:W2:Y:S04]  /*7a430*/  LDL.LU.64 R80, [R1+0x8310] ;  /* 0x0083100001507983 */ /* 0x000ea80000300a00 */
[----:B------:R1:W-:Y:S04]  /*7a440*/  STL.64 [R1+0xbb0], R120 ;  /* 0x000bb07801007387 */ /* 0x0003e80000100a00 */
[----:B------:R-:W2:Y:S04]  /*7a450*/  LDL.LU.64 R122, [R1+0x8308] ;  /* 0x00830800017a7983 */ /* 0x000ea80000300a00 */
[----:B------:R-:W-:Y:S04]  /*7a460*/  LDS R5, [R2+UR12+0x4100] ;  /* 0x0041000c02057984 */ /* 0x000fe80008000800 */
[----:B-1----:R-:W2:Y:S04]  /*7a470*/  LDL.LU.64 R120, [R1+0x8300] ;  /* 0x0083000001787983 */ /* 0x002ea80000300a00 */
[----:B------:R-:W-:Y:S04]  /*7a480*/  STL.64 [R1+0xba0], R92 ;  /* 0x000ba05c01007387 */ /* 0x000fe80000100a00 */
[----:B------:R1:W-:Y:S04]  /*7a490*/  STL.64 [R1+0xba8], R94 ;  /* 0x000ba85e01007387 */ /* 0x0003e80000100a00 */
[----:B------:R-:W2:Y:S04]  /*7a4a0*/  LDS R7, [R2+UR12+0x6100] ;  /* 0x0061000c02077984 */ /* 0x000ea80008000800 */
[----:B-1----:R-:W2:Y:S04]  /*7a4b0*/  LDL.LU.64 R94, [R1+0x82f8] ;  /* 0x0082f800015e7983 */ /* 0x002ea80000300a00 */
[----:B------:R-:W2:Y:S04]  /*7a4c0*/  LDL.LU.64 R92, [R1+0x82f0] ;  /* 0x0082f000015c7983 */ /* 0x000ea80000300a00 */
[----:B------:R-:W-:Y:S04]  /*7a4d0*/  STL.64 [R1+0xb90], R208 ;  /* 0x000b90d001007387 */ /* 0x000fe80000100a00 */
[----:B------:R1:W-:Y:S04]  /*7a4e0*/  STL.64 [R1+0xb98], R210 ;  /* 0x000b98d201007387 */ /* 0x0003e80000100a00 */
[----:B-1----:R-:W3:Y:S04]  /*7a4f0*/  LDL.LU.64 R210, [R1+0x82e8] ;  /* 0x0082e80001d27983 */ /* 0x002ee80000300a00 */
[----:B------:R-:W3:Y:S04]  /*7a500*/  LDL.LU.64 R208, [R1+0x82e0] ;  /* 0x0082e00001d07983 */ /* 0x000ee80000300a00 */
[----:B------:R1:W-:Y:S04]  /*7a510*/  STL.64 [R1+0xb60], R248 ;  /* 0x000b60f801007387 */ /* 0x0003e80000100a00 */
[----:B------:R-:W4:Y:S04]  /*7a520*/  LDL.LU.64 R250, [R1+0x82d8] ;  /* 0x0082d80001fa7983 */ /* 0x000f280000300a00 */
[----:B-1----:R-:W4:Y:S04]  /*7a530*/  LDL.LU.64 R248, [R1+0x82d0] ;  /* 0x0082d00001f87983 */ /* 0x002f280000300a00 */
[----:B------:R-:W-:Y:S04]  /*7a540*/  STL.64 [R1+0xb40], R224 ;  /* 0x000b40e001007387 */ /* 0x000fe80000100a00 */
[----:B------:R1:W-:Y:S02]  /*7a550*/  STL.64 [R1+0xb48], R226 ;  /* 0x000b48e201007387 */ /* 0x0003e40000100a00 */
[C---:B-1----:R-:W-:Y:S08]  /*7a560*/  HMMA.1688.F32.TF32 R224, R8.reuse, R54, R32 ;  /* 0x0000003608e0723c */ /* 0x042ff00000081020 */
[----:B------:R-:W-:Y:S08]  /*7a570*/  HMMA.1688.F32.TF32 R32, R8, R66, R28 ;  /* 0x000000420820723c */ /* 0x000ff0000008101c */
[C---:B------:R-:W-:Y:S08]  /*7a580*/  HMMA.1688.F32.TF32 R28, R12.reuse, R58, R88 ;  /* 0x0000003a0c1c723c */ /* 0x040ff00000081058 */
        /* <DEDUP_REMOVED lines=11> */
[----:B------:R-:W-:Y:S04]  /*7a640*/  STL.64 [R1+0xad0], R24 ;  /* 0x000ad01801007387 */ /* 0x000fe80000100a00 */
[----:B------:R-:W-:Y:S01]  /*7a650*/  STL.64 [R1+0xad8], R26 ;  /* 0x000ad81a01007387 */ /* 0x000fe20000100a00 */
[----:B-1----:R-:W-:Y:S03]  /*7a660*/  HMMA.1688.F32.TF32 R8, R12, R50, R228 ;  /* 0x000000320c08723c */ /* 0x002fe600000810e4 */
[----:B------:R-:W-:Y:S04]  /*7a670*/  STL.64 [R1+0xa80], R20 ;  /* 0x000a801401007387 */ /* 0x000fe80000100a00 */
[----:B------:R-:W-:-:S12]  /*7a680*/  STL.64 [R1+0xa88], R22 ;  /* 0x000a881601007387 */ /* 0x000fd80000100a00 */
[----:B------:R-:W-:Y:S04]  /*7a690*/  STL.64 [R1+0xa30], R8 ;  /* 0x000a300801007387 */ /* 0x000fe80000100a00 */
[----:B------:R2:W-:Y:S02]  /*7a6a0*/  STL.64 [R1+0xa38], R10 ;  /* 0x000a380a01007387 */ /* 0x0005e40000100a00 */
[C---:B--2---:R-:W-:Y:S08]  /*7a6b0*/  HMMA.1688.F32.TF32 R8, R12.reuse, R66, R92 ;  /* 0x000000420c08723c */ /* 0x044ff0000008105c */
[C---:B---3--:R-:W-:Y:S08]  /*7a6c0*/  HMMA.1688.F32.TF32 R20, R12.reuse, R54, R208 ;  /* 0x000000360c14723c */ /* 0x048ff000000810d0 */
[----:B----4-:R-:W-:Y:S08]  /*7a6d0*/  HMMA.1688.F32.TF32 R24, R12, R38, R248 ;  /* 0x000000260c18723c */ /* 0x010ff000000810f8 */
[C---:B------:R-:W-:Y:S11]  /*7a6e0*/  HMMA.1688.F32.TF32 R12, R16.reuse, R42, R136 ;  /* 0x0000002a100c723c */ /* 0x040ff60000081088 */
[----:B------:R-:W-:Y:S04]  /*7a6f0*/  STL.64 [R1+0x9f0], R24 ;  /* 0x0009f01801007387 */ /* 0x000fe80000100a00 */
[----:B------:R-:W-:Y:S04]  /*7a700*/  STL.64 [R1+0x9f8], R26 ;  /* 0x0009f81a01007387 */ /* 0x000fe80000100a00 */
[----:B------:R-:W-:Y:S04]  /*7a710*/  STL.64 [R1+0x9e0], R20 ;  /* 0x0009e01401007387 */ /* 0x000fe80000100a00 */
[----:B------:R1:W-:Y:S02]  /*7a720*/  STL.64 [R1+0x9e8], R22 ;  /* 0x0009e81601007387 */ /* 0x0003e40000100a00 */
[----:B-1----:R-:W-:-:S15]  /*7a730*/  HMMA.1688.F32.TF32 R20, R16, R58, R96 ;  /* 0x0000003a1014723c */ /* 0x002fde0000081060 */
[----:B------:R-:W-:-:S04]  /*7a740*/  NOP ;  /* 0x0000000000007918 */ /* 0x000fc80000000000 */
[----:B------:R-:W-:Y:S04]  /*7a750*/  STL.64 [R1+0x920], R20 ;  /* 0x0009201401007387 */ /* 0x000fe80000100a00 */
[----:B------:R-:W-:Y:S04]  /*7a760*/  STL.64 [R1+0x928], R22 ;  /* 0x0009281601007387 */ /* 0x000fe80000100a00 */
[----:B------:R-:W-:Y:S04]  /*7a770*/  STL.64 [R1+0x8d0], R12 ;  /* 0x0008d00c01007387 */ /* 0x000fe80000100a00 */
[----:B------:R1:W-:Y:S02]  /*7a780*/  STL.64 [R1+0x8d8], R14 ;  /* 0x0008d80e01007387 */ /* 0x0003e40000100a00 */
[C---:B-1----:R-:W-:Y:S08]  /*7a790*/  HMMA.1688.F32.TF32 R12, R16.reuse, R62, R68 ;  /* 0x0000003e100c723c */ /* 0x042ff00000081044 */
[C---:B------:R-:W-:Y:S11]  /*7a7a0*/  HMMA.1688.F32.TF32 R24, R16.reuse, R46, R140 ;  /* 0x0000002e1018723c */ /* 0x040ff6000008108c */
[----:B------:R-:W-:Y:S01]  /*7a7b0*/  STL.64 [R1+0x8b0], R12 ;  /* 0x0008b00c01007387 */ /* 0x000fe20000100a00 */
[C---:B------:R-:W-:Y:S03]  /*7a7c0*/  HMMA.1688.F32.TF32 R20, R16.reuse, R38, R72 ;  /* 0x000000261014723c */ /* 0x040fe60000081048 */
[----:B------:R1:W-:Y:S05]  /*7a7d0*/  STL.64 [R1+0x8b8], R14 ;  /* 0x0008b80e01007387 */ /* 0x0003ea0000100a00 */
[C---:B-1----:R-:W-:Y:S01]  /*7a7e0*/  HMMA.1688.F32.TF32 R12, R16.reuse, R50, R184 ;  /* 0x00000032100c723c */ /* 0x042fe200000810b8 */
[----:B------:R-:W-:Y:S04]  /*7a7f0*/  STL.64 [R1+0x8a0], R24 ;  /* 0x0008a01801007387 */ /* 0x000fe80000100a00 */
[----:B------:R1:W-:Y:S03]  /*7a800*/  STL.64 [R1+0x8a8], R26 ;  /* 0x0008a81a01007387 */ /* 0x0003e60000100a00 */
[C---:B-1----:R-:W-:Y:S11]  /*7a810*/  HMMA.1688.F32.TF32 R24, R16.reuse, R54, R76 ;  /* 0x000000361018723c */ /* 0x042ff6000008104c */
[----:B------:R-:W-:Y:S04]  /*7a820*/  STL.64 [R1+0x880], R12 ;  /* 0x0008800c01007387 */ /* 0x000fe80000100a00 */
[----:B------:R1:W-:Y:S04]  /*7a830*/  STL.64 [R1+0x888], R14 ;  /* 0x0008880e01007387 */ /* 0x0003e80000100a00 */
[----:B------:R-:W-:Y:S04]  /*7a840*/  STL.64 [R1+0x7d0], R20 ;  /* 0x0007d01401007387 */ /* 0x000fe80000100a00 */
[----:B------:R2:W-:Y:S01]  /*7a850*/  STL.64 [R1+0x7d8], R22 ;  /* 0x0007d81601007387 */ /* 0x0005e20000100a00 */
[----:B-1----:R-:W-:Y:S08]  /*7a860*/  HMMA.1688.F32.TF32 R12, R16, R66, R116 ;  /* 0x00000042100c723c */ /* 0x002ff00000081074 */
[C---:B--2---:R-:W-:Y:S01]  /*7a870*/  HMMA.1688.F32.TF32 R20, R4.reuse, R58, R120 ;  /* 0x0000003a0414723c */ /* 0x044fe20000081078 */
[----:B------:R-:W-:Y:S07]  /*7a880*/  STL.64 [R1+0x7c0], R24 ;  /* 0x0007c01801007387 */ /* 0x000fee0000100a00 */
[C---:B------:R-:W-:Y:S01]  /*7a890*/  HMMA.1688.F32.TF32 R16, R4.reuse, R42, R80 ;  /* 0x0000002a0410723c */ /* 0x040fe20000081050 */
[----:B------:R-:W-:Y:S04]  /*7a8a0*/  STL.64 [R1+0x7c8], R26 ;  /* 0x0007c81a01007387 */ /* 0x000fe80000100a00 */
[----:B------:R-:W-:Y:S04]  /*7a8b0*/  STL.64 [R1+0x760], R12 ;  /* 0x0007600c01007387 */ /* 0x000fe80000100a00 */
[----:B------:R-:W-:Y:S04]  /*7a8c0*/  STL.64 [R1+0x768], R14 ;  /* 0x0007680e01007387 */ /* 0x000fe80000100a00 */
[----:B------:R-:W-:Y:S04]  /*7a8d0*/  STL.64 [R1+0x720], R20 ;  /* 0x0007201401007387 */ /* 0x000fe80000100a00 */
[----:B------:R1:W-:Y:S04]  /*7a8e0*/  STL.64 [R1+0x728], R22 ;  /* 0x0007281601007387 */ /* 0x0003e80000100a00 */
[----:B------:R-:W-:Y:S04]  /*7a8f0*/  STL.64 [R1+0x6f0], R16 ;  /* 0x0006f01001007387 */ /* 0x000fe80000100a00 */
[----:B------:R2:W-:Y:S01]  /*7a900*/  STL.64 [R1+0x6f8], R18 ;  /* 0x0006f81201007387 */ /* 0x0005e20000100a00 */
[----:B------:R-:W-:Y:S01]  /*7a910*/  IMAD.MOV.U32 R49, RZ, RZ, R8 ;  /* 0x000000ffff317224 */ /* 0x000fe200078e0008 */
[C---:B-1----:R-:W-:Y:S01]  /*7a920*/  HMMA.1688.F32.TF32 R20, R4.reuse, R46, R160 ;  /* 0x0000002e0414723c */ /* 0x042fe200000810a0 */
[----:B------:R-:W-:Y:S01]  /*7a930*/  IMAD.MOV.U32 R48, RZ, RZ, R9 ;  /* 0x000000ffff307224 */ /* 0x000fe200078e0009 */
[----:B------:R-:W-:Y:S01]  /*7a940*/  MOV R44, R11 ;  /* 0x0000000b002c7202 */ /* 0x000fe20000000f00 */
[----:B------:R-:W-:Y:S01]  /*7a950*/  IMAD.MOV.U32 R45, RZ, RZ, R10 ;  /* 0x000000ffff2d7224 */ /* 0x000fe200078e000a */
[----:B------:R-:W-:Y:S04]  /*7a960*/  LDS R8, [R3+UR12+0x4100] ;  /* 0x0041000c03087984 */ /* 0x000fe80008000800 */
[C---:B--2---:R-:W-:Y:S01]  /*7a970*/  HMMA.1688.F32.TF32 R16, R4.reuse, R62, R84 ;  /* 0x0000003e0410723c */ /* 0x044fe20000081054 */
[----:B------:R-:W-:Y:S04]  /*7a980*/  LDS R10, [R3+UR12+0x6100] ;  /* 0x0061000c030a7984 */ /* 0x000fe80008000800 */
[----:B------:R-:W-:Y:S04]  /*7a990*/  LDS R9, [R252+UR12+0x4100] ;  /* 0x0041000cfc097984 */ /* 0x000fe80008000800 */
[----:B------:R-:W1:Y:S01]  /*7a9a0*/  LDS R11, [R252+UR12+0x6100] ;  /* 0x0061000cfc0b7984 */ /* 0x000e620008000800 */
[C---:B------:R-:W-:Y:S03]  /*7a9b0*/  HMMA.1688.F32.TF32 R24, R4.reuse, R38, R212 ;  /* 0x000000260418723c */ /* 0x040fe600000810d4 */
[----:B------:R-:W-:Y:S04]  /*7a9c0*/  LDS R12, [R0+UR12+0x4180] ;  /* 0x0041800c000c7984 */ /* 0x000fe80008000800 */
[----:B------:R-:W-:Y:S04]  /*7a9d0*/  LDS R14, [R0+UR12+0x6180] ;  /* 0x0061800c000e7984 */ /* 0x000fe80008000800 */
[----:B------:R-:W-:Y:S04]  /*7a9e0*/  STL.64 [R1+0x670], R16 ;  /* 0x0006701001007387 */ /* 0x000fe80000100a00 */
[----:B------:R2:W-:Y:S04]  /*7a9f0*/  STL.64 [R1+0x678], R18 ;  /* 0x0006781201007387 */ /* 0x0005e80000100a00 */
[----:B------:R-:W-:Y:S04]  /*7aa00*/  LDS R13, [R2+UR12+0x4180] ;  /* 0x0041800c020d7984 */ /* 0x000fe80008000800 */
[----:B------:R-:W3:Y:S01]  /*7aa10*/  LDS R15, [R2+UR12+0x6180] ;  /* 0x0061800c020f7984 */ /* 0x000ee20008000800 */
[----:B--2---:R-:W-:Y:S03]  /*7aa20*/  HMMA.1688.F32.TF32 R16, R4, R50, R204 ;  /* 0x000000320410723c */ /* 0x004fe600000810cc */
[----:B------:R-:W-:Y:S04]  /*7aa30*/  STL.64 [R1+0x5b0], R20 ;  /* 0x0005b01401007387 */ /* 0x000fe80000100a00 */
[----:B------:R2:W-:Y:S01]  /*7aa40*/  STL.64 [R1+0x5b8], R22 ;  /* 0x0005b81601007387 */ /* 0x0005e20000100a00 */
[----:B------:R-:W-:-:S02]  /*7aa50*/  IMAD.MOV.U32 R224, RZ, RZ, R147 ;  /* 0x000000ffffe07224 */ /* 0x000fc400078e0093 */
[----:B------:R-:W-:Y:S01]  /*7aa60*/  IMAD.MOV.U32 R225, RZ, RZ, R219 ;  /* 0x000000ffffe17224 */ /* 0x000fe200078e00db */
[----:B------:R-:W-:Y:S01]  /*7aa70*/  MOV R227, R178 ;  /* 0x000000b200e37202 */ /* 0x000fe20000000f00 */
[----:B------:R-:W-:Y:S02]  /*7aa80*/  IMAD.MOV.U32 R226, RZ, RZ, R179 ;  /* 0x000000ffffe27224 */ /* 0x000fe400078e00b3 */
[----:B------:R-:W-:Y:S02]  /*7aa90*/  IMAD.MOV.U32 R208, RZ, RZ, R177 ;  /* 0x000000ffffd07224 */ /* 0x000fe400078e00b1 */
[----:B------:R-:W-:Y:S01]  /*7aaa0*/  IMAD.MOV.U32 R209, RZ, RZ, R176 ;  /* 0x000000ffffd17224 */ /* 0x000fe200078e00b0 */
[----:B------:R-:W-:Y:S01]  /*7aab0*/  MOV R211, R182 ;  /* 0x000000b600d37202 */ /* 0x000fe20000000f00 */
[----:B------:R-:W-:Y:S01]  /*7aac0*/  IMAD.MOV.U32 R210, RZ, RZ, R183 ;  /* 0x000000ffffd27224 */ /* 0x000fe200078e00b7 */
[----:B--2---:R-:W-:Y:S01]  /*7aad0*/  HMMA.1688.F32.TF32 R20, R4, R54, R168 ;  /* 0x000000360414723c */ /* 0x004fe200000810a8 */
[----:B------:R-:W-:Y:S01]  /*7aae0*/  IMAD.MOV.U32 R92, RZ, RZ, R181 ;  /* 0x000000ffff5c7224 */ /* 0x000fe200078e00b5 */
[----:B------:R-:W-:Y:S04]  /*7aaf0*/  STL.64 [R1+0x5a0], R16 ;  /* 0x0005a01001007387 */ /* 0x000fe80000100a00 */
[----:B------:R2:W-:Y:S01]  /*7ab00*/  STL.64 [R1+0x5a8], R18 ;  /* 0x0005a81201007387 */ /* 0x0005e20000100a00 */
[----:B------:R-:W-:Y:S01]  /*7ab10*/  IMAD.MOV.U32 R93, RZ, RZ, R180 ;  /* 0x000000ffff5d7224 */ /* 0x000fe200078e00b4 */
[----:B------:R-:W-:Y:S01]  /*7ab20*/  MOV R95, R144 ;  /* 0x00000090005f7202 */ /* 0x000fe20000000f00 */
[----:B------:R-:W-:-:S02]  /*7ab30*/  IMAD.MOV.U32 R94, RZ, RZ, R218 ;  /* 0x000000ffff5e7224 */ /* 0x000fc400078e00da */
[----:B------:R-:W-:Y:S02]  /*7ab40*/  IMAD.MOV.U32 R248, RZ, RZ, R145 ;  /* 0x000000fffff87224 */ /* 0x000fe400078e0091 */
[----:B------:R-:W-:Y:S01]  /*7ab50*/  IMAD.MOV.U32 R249, RZ, RZ, R146 ;  /* 0x000000fffff97224 */ /* 0x000fe200078e0092 */
[----:B------:R-:W-:Y:S01]  /*7ab60*/  MOV R251, R217 ;  /* 0x000000d900fb7202 */ /* 0x000fe20000000f00 */
[----:B------:R-:W-:Y:S01]  /*7ab70*/  IMAD.MOV.U32 R250, RZ, RZ, R216 ;  /* 0x000000fffffa7224 */ /* 0x000fe200078e00d8 */
[----:B------:R-:W-:Y:S01]  /*7ab80*/  LDS R84, [R0+UR12+0x4200] ;  /* 0x0042000c00547984 */ /* 0x000fe20008000800 */
[----:B--2---:R-:W-:Y:S03]  /*7ab90*/  HMMA.1688.F32.TF32 R16, R4, R66, R100 ;  /* 0x000000420410723c */ /* 0x004fe60000081064 */
[----:B------:R-:W-:Y:S04]  /*7aba0*/  STL.64 [R1+0x490], R24 ;  /* 0x0004901801007387 */ /* 0x000fe80000100a00 */
[----:B------:R-:W-:Y:S04]  /*7abb0*/  STL.64 [R1+0x498], R26 ;  /* 0x0004981a01007387 */ /* 0x000fe80000100a00 */
[----:B------:R-:W-:Y:S04]  /*7abc0*/  STL.64 [R1+0x450], R20 ;  /* 0x0004501401007387 */ /* 0x000fe80000100a00 */
[----:B------:R-:W-:Y:S04]  /*7abd0*/  STL.64 [R1+0x458], R22 ;  /* 0x0004581601007387 */ /* 0x000fe80000100a00 */
[----:B------:R-:W-:Y:S04]  /*7abe0*/  LDS R4, [R3+UR12+0x4180] ;  /* 0x0041800c03047984 */ /* 0x000fe80008000800 */
[----:B------:R-:W-:Y:S04]  /*7abf0*/  STL.64 [R1+0x380], R16 ;  /* 0x0003801001007387 */ /* 0x000fe80000100a00 */
[----:B------:R1:W-:Y:S04]  /*7ac00*/  STL.64 [R1+0x388], R18 ;  /* 0x0003881201007387 */ /* 0x0003e80000100a00 */
[----:B------:R-:W-:Y:S04]  /*7ac10*/  LDS R6, [R3+UR12+0x6180] ;  /* 0x0061800c03067984 */ /* 0x000fe80008000800 */
[----:B------:R-:W-:Y:S01]  /*7ac20*/  LDS R5, [R252+UR12+0x4180] ;  /* 0x0041800cfc057984 */ /* 0x000fe20008000800 */
[C---:B-1----:R-:W-:Y:S03]  /*7ac30*/  HMMA.1688.F32.TF32 R16, R8.reuse, R58, R104 ;  /* 0x0000003a0810723c */ /* 0x042fe60000081068 */
[----:B------:R-:W-:Y:S04]  /*7ac40*/  LDS R7, [R252+UR12+0x6180] ;  /* 0x0061800cfc077984 */ /* 0x000fe80008000800 */
[----:B------:R-:W-:Y:S01]  /*7ac50*/  LDS R86, [R0+UR12+0x6200] ;  /* 0x0062000c00567984 */ /* 0x000fe20008000800 */
[C---:B------:R-:W-:Y:S03]  /*7ac60*/  HMMA.1688.F32.TF32 R24, R8.reuse, R42, R108 ;  /* 0x0000002a0818723c */ /* 0x040fe6000008106c */
[----:B------:R-:W-:Y:S04]  /*7ac70*/  LDS R85, [R2+UR12+0x4200] ;  /* 0x0042000c02557984 */ /* 0x000fe80008000800 */
[----:B------:R-:W1:Y:S01]  /*7ac80*/  LDS R87, [R2+UR12+0x6200] ;  /* 0x0062000c02577984 */ /* 0x000e620008000800 */
[C---:B------:R-:W-:Y:S03]  /*7ac90*/  HMMA.1688.F32.TF32 R20, R8.reuse, R62, R112 ;  /* 0x0000003e0814723c */ /* 0x040fe60000081070 */
[----:B------:R-:W-:Y:S04]  /*7aca0*/  LDS R116, [R3+UR12+0x4200] ;  /* 0x0042000c03747984 */ /* 0x000fe80008000800 */
[----:B------:R-:W-:Y:S04]  /*7acb0*/  STL.64 [R1+0x360], R16 ;  /* 0x0003601001007387 */ /* 0x000fe80000100a00 */
[----:B------:R2:W-:Y:S04]  /*7acc0*/  STL.64 [R1+0x368], R18 ;  /* 0x0003681201007387 */ /* 0x0005e80000100a00 */
[----:B------:R-:W-:Y:S04]  /*7acd0*/  LDS R118, [R3+UR12+0x6200] ;  /* 0x0062000c03767984 */ /* 0x000fe80008000800 */
[----:B------:R-:W-:Y:S01]  /*7ace0*/  LDS R117, [R252+UR12+0x4200] ;  /* 0x0042000cfc757984 */ /* 0x000fe20008000800 */
[C---:B--2---:R-:W-:Y:S03]  /*7acf0*/  HMMA.1688.F32.TF32 R16, R8.reuse, R46, R152 ;  /* 0x0000002e0810723c */ /* 0x044fe60000081098 */
[----:B------:R-:W-:Y:S04]  /*7ad00*/  STL.64 [R1+0x350], R24 ;  /* 0x0003501801007387 */ /* 0x000fe80000100a00 */
[----:B------:R2:W-:Y:S04]  /*7ad10*/  STL.64 [R1+0x358], R26 ;  /* 0x0003581a01007387 */ /* 0x0005e80000100a00 */
[----:B------:R-:W-:Y:S04]  /*7ad20*/  STL.64 [R1+0x340], R20 ;  /* 0x0003401401007387 */ /* 0x000fe80000100a00 */
[----:B------:R4:W-:Y:S01]  /*7ad30*/  STL.64 [R1+0x348], R22 ;  /* 0x0003481601007387 */ /* 0x0009e20000100a00 */
[C---:B--2---:R-:W-:Y:S03]  /*7ad40*/  HMMA.1688.F32.TF32 R24, R8.reuse, R50, R200 ;  /* 0x000000320818723c */ /* 0x044fe600000810c8 */
[----:B------:R-:W2:Y:S04]  /*7ad50*/  LDS R119, [R252+UR12+0x6200] ;  /* 0x0062000cfc777984 */ /* 0x000ea80008000800 */
[----:B------:R-:W-:Y:S01]  /*7ad60*/  STL.64 [R1+0x330], R16 ;  /* 0x0003301001007387 */ /* 0x000fe20000100a00 */
[C---:B----4-:R-:W-:Y:S03]  /*7ad70*/  HMMA.1688.F32.TF32 R20, R8.reuse, R38, R188 ;  /* 0x000000260814723c */ /* 0x050fe600000810bc */
[----:B------:R4:W-:Y:S04]  /*7ad80*/  STL.64 [R1+0x338], R18 ;  /* 0x0003381201007387 */ /* 0x0009e80000100a00 */
[----:B------:R-:W-:Y:S04]  /*7ad90*/  LDS R212, [R0+UR12+0x4300] ;  /* 0x0043000c00d47984 */ /* 0x000fe80008000800 */
[----:B------:R-:W-:Y:S01]  /*7ada0*/  LDS R214, [R0+UR12+0x6300] ;  /* 0x0063000c00d67984 */ /* 0x000fe20008000800 */
[C---:B----4-:R-:W-:Y:S03]  /*7adb0*/  HMMA.1688.F32.TF32 R16, R8.reuse, R54, R192 ;  /* 0x000000360810723c */ /* 0x050fe600000810c0 */
[----:B------:R-:W-:Y:S04]  /*7adc0*/  LDS R213, [R2+UR12+0x4300] ;  /* 0x0043000c02d57984 */ /* 0x000fe80008000800 */
[----:B------:R-:W-:Y:S01]  /*7add0*/  LDS R215, [R2+UR12+0x6300] ;  /* 0x0063000c02d77984 */ /* 0x000fe20008000800 */
[----:B------:R-:W-:Y:S03]  /*7ade0*/  HMMA.1688.F32.TF32 R8, R8, R66, R124 ;  /* 0x000000420808723c */ /* 0x000fe6000008107c */
        /* <DEDUP_REMOVED lines=8> */
[C---:B---3--:R-:W-:Y:S08]  /*7ae70*/  HMMA.1688.F32.TF32 R8, R12.reuse, R58, R164 ;  /* 0x0000003a0c08723c */ /* 0x048ff000000810a4 */
[C---:B------:R-:W-:Y:S08]  /*7ae80*/  HMMA.1688.F32.TF32 R20, R12.reuse, R42, R128 ;  /* 0x0000002a0c14723c */ /* 0x040ff00000081080 */
[C---:B------:R-:W-:Y:S03]  /*7ae90*/  HMMA.1688.F32.TF32 R16, R12.reuse, R62, R132 ;  /* 0x0000003e0c10723c */ /* 0x040fe60000081084 */
[----:B------:R-:W-:Y:S04]  /*7aea0*/  STL.64 [R1+0x280], R8 ;  /* 0x0002800801007387 */ /* 0x000fe80000100a00 */
[----:B------:R3:W-:Y:S02]  /*7aeb0*/  STL.64 [R1+0x288], R10 ;  /* 0x0002880a01007387 */ /* 0x0007e40000100a00 */
[----:B---3--:R-:W-:Y:S02]  /*7aec0*/  HMMA.1688.F32.TF32 R8, R12, R46, R172 ;  /* 0x0000002e0c08723c */ /* 0x008fe400000810ac */
[----:B------:R-:W-:Y:S04]  /*7aed0*/  STL.64 [R1+0x270], R20 ;  /* 0x0002701401007387 */ /* 0x000fe80000100a00 */
[----:B------:R3:W-:Y:S04]  /*7aee0*/  STL.64 [R1+0x278], R22 ;  /* 0x0002781601007387 */ /* 0x0007e80000100a00 */
[----:B------:R-:W4:Y:S04]  /*7aef0*/  LDL.LU R28, [R1+0x1c0] ;  /* 0x0001c000011c7983 */ /* 0x000f280000300800 */
[----:B------:R-:W-:Y:S04]  /*7af00*/  STL.64 [R1+0x260], R16 ;  /* 0x0002601001007387 */ /* 0x000fe80000100a00 */
[----:B------:R-:W-:Y:S04]  /*7af10*/  STL.64 [R1+0x268], R18 ;  /* 0x0002681201007387 */ /* 0x000fe80000100a00 */
[----:B------:R-:W-:Y:S04]  /*7af20*/  STL.64 [R1+0x230], R8 ;  /* 0x0002300801007387 */ /* 0x000fe80000100a00 */
[----:B------:R1:W-:Y:S04]  /*7af30*/  STL.64 [R1+0x238], R10 ;  /* 0x0002380a01007387 */ /* 0x0003e80000100a00 */
[----:B------:R-:W4:Y:S04]  /*7af40*/  LDL.LU R29, [R1+0x1c4] ;  /* 0x0001c400011d7983 */ /* 0x000f280000300800 */
        /* <DEDUP_REMOVED lines=22> */
[----:B------:R-:W4:Y:S01]  /*7b0b0*/  LDL.LU R88, [R1+0x1d0] ;  /* 0x0001d00001587983 */ /* 0x000f220000300800 */
[----:B--2---:R-:W-:-:S02]  /*7b0c0*/  IMAD.MOV.U32 R234, RZ, RZ, R179 ;  /* 0x000000ffffea7224 */ /* 0x004fc400078e00b3 */
[----:B---3--:R-:W-:Y:S01]  /*7b0d0*/  IMAD.MOV.U32 R233, RZ, RZ, R178 ;  /* 0x000000ffffe97224 */ /* 0x008fe200078e00b2 */
[----:B----4-:R-:W-:Y:S01]  /*7b0e0*/  MOV R232, R177 ;  /* 0x000000b100e87202 */ /* 0x010fe20000000f00 */
[----:B------:R-:W-:Y:S02]  /*7b0f0*/  IMAD.MOV.U32 R23, RZ, RZ, R176 ;  /* 0x000000ffff177224 */ /* 0x000fe400078e00b0 */
[----:B------:R-:W-:Y:S02]  /*7b100*/  IMAD.MOV.U32 R22, RZ, RZ, R183 ;  /* 0x000000ffff167224 */ /* 0x000fe400078e00b7 */
[----:B------:R-:W-:Y:S01]  /*7b110*/  IMAD.MOV.U32 R21, RZ, RZ, R182 ;  /* 0x000000ffff157224 */ /* 0x000fe200078e00b6 */
[----:B------:R-:W-:Y:S01]  /*7b120*/  MOV R20, R181 ;  /* 0x000000b500147202 */ /* 0x000fe20000000f00 */
[----:B------:R-:W-:Y:S02]  /*7b130*/  IMAD.MOV.U32 R27, RZ, RZ, R180 ;  /* 0x000000ffff1b7224 */ /* 0x000fe400078e00b4 */
[----:B------:R-:W-:-:S02]  /*7b140*/  IMAD.MOV.U32 R89, RZ, RZ, R144 ;  /* 0x000000ffff597224 */ /* 0x000fc400078e0090 */
[----:B------:R-:W2:Y:S01]  /*7b150*/  LDL.LU R144, [R1+0x828c] ;  /* 0x00828c0001907983 */ /* 0x000ea20000300800 */
[----:B------:R-:W-:-:S03]  /*7b160*/  IMAD.MOV.U32 R90, RZ, RZ, R145 ;  /* 0x000000ffff5a7224 */ /* 0x000fc600078e0091 */
[----:B------:R-:W2:Y:S01]  /*7b170*/  LDL.LU R145, [R1+0x8288] ;  /* 0x0082880001917983 */ /* 0x000ea20000300800 */
[----:B------:R-:W-:-:S03]  /*7b180*/  IMAD.MOV.U32 R91, RZ, RZ, R146 ;  /* 0x000000ffff5b7224 */ /* 0x000fc600078e0092 */
[----:B------:R-:W2:Y:S01]  /*7b190*/  LDL.LU R146, [R1+0x8284] ;  /* 0x0082840001927983 */ /* 0x000ea20000300800 */
[----:B------:R-:W-:Y:S01]  /*7b1a0*/  MOV R24, R216 ;  /* 0x000000d800187202 */ /* 0x000fe20000000f00 */
[----:B------:R-:W-:Y:S02]  /*7b1b0*/  IMAD.MOV.U32 R26, RZ, RZ, R218 ;  /* 0x000000ffff1a7224 */ /* 0x000fe400078e00da */
[----:B------:R-:W3:Y:S01]  /*7b1c0*/  LDL.LU R216, [R1+0x8280] ;  /* 0x0082800001d87983 */ /* 0x000ee20000300800 */
[----:B------:R-:W-:-:S03]  /*7b1d0*/  IMAD.MOV.U32 R25, RZ, RZ, R217 ;  /* 0x000000ffff197224 */ /* 0x000fc600078e00d9 */
[----:B------:R-:W3:Y:S04]  /*7b1e0*/  LDL.LU R217, [R1+0x827c] ;  /* 0x00827c0001d97983 */ /* 0x000ee80000300800 */
[----:B------:R-:W3:Y:S04]  /*7b1f0*/  LDL.LU R218, [R1+0x8278] ;  /* 0x0082780001da7983 */ /* 0x000ee80000300800 */
[----:B------:R-:W4:Y:S04]  /*7b200*/  LDL.LU R180, [R1+0x8274] ;  /* 0x0082740001b47983 */ /* 0x000f280000300800 */
[----:B------:R-:W4:Y:S04]  /*7b210*/  LDL.LU R181, [R1+0x8270] ;  /* 0x0082700001b57983 */ /* 0x000f280000300800 */
[----:B------:R-:W4:Y:S04]  /*7b220*/  LDL.LU R182, [R1+0x826c] ;  /* 0x00826c0001b67983 */ /* 0x000f280000300800 */
[----:B------:R-:W4:Y:S04]  /*7b230*/  LDL.LU R183, [R1+0x8268] ;  /* 0x0082680001b77983 */ /* 0x000f280000300800 */
[----:B------:R-:W2:Y:S04]  /*7b240*/  LDL.LU R176, [R1+0x8264] ;  /* 0x0082640001b07983 */ /* 0x000ea80000300800 */
[----:B------:R-:W2:Y:S04]  /*7b250*/  LDL.LU R177, [R1+0x8260] ;  /* 0x0082600001b17983 */ /* 0x000ea80000300800 */
[----:B------:R-:W2:Y:S04]  /*7b260*/  LDL.LU R178, [R1+0x825c] ;  /* 0x00825c0001b27983 */ /* 0x000ea80000300800 */
[----:B------:R-:W2:Y:S01]  /*7b270*/  LDL.LU R179, [R1+0x8258] ;  /* 0x0082580001b37983 */ /* 0x000ea20000300800 */
[----:B------:R-:W-:Y:S01]  /*7b280*/  IMAD.MOV.U32 R235, RZ, RZ, R219 ;  /* 0x000000ffffeb7224 */ /* 0x000fe200078e00db */
[----:B------:R-:W-:-:S02]  /*7b290*/  MOV R228, R147 ;  /* 0x0000009300e47202 */ /* 0x000fc40000000f00 */
[----:B------:R-:W3:Y:S04]  /*7b2a0*/  LDL.LU R219, [R1+0x8254] ;  /* 0x0082540001db7983 */ /* 0x000ee80000300800 */
[----:B------:R-:W3:Y:S04]  /*7b2b0*/  LDL.LU R147, [R1+0x8250] ;  /* 0x0082500001937983 */ /* 0x000ee80000300800 */
[----:B------:R-:W3:Y:S04]  /*7b2c0*/  LDL.LU R229, [R1+0x314] ;  /* 0x0003140001e57983 */ /* 0x000ee80000300800 */
[----:B------:R-:W3:Y:S04]  /*7b2d0*/  LDL.LU R230, [R1+0x318] ;  /* 0x0003180001e67983 */ /* 0x000ee80000300800 */
[----:B------:R-:W3:Y:S01]  /*7b2e0*/  LDL.LU R231, [R1+0x31c] ;  /* 0x00031c0001e77983 */ /* 0x000ee20000300800 */
[C---:B-1----:R-:W-:Y:S08]  /*7b2f0*/  HMMA.1688.F32.TF32 R72, R84.reuse, R50, R20 ;  /* 0x000000325448723c */ /* 0x042ff00000081014 */
[----:B------:R-:W-:Y:S08]  /*7b300*/  HMMA.1688.F32.TF32 R76, R84, R38, R232 ;  /* 0x00000026544c723c */ /* 0x000ff000000810e8 */
[C---:B--2---:R-:W-:Y:S08]  /*7b310*/  HMMA.1688.F32.TF32 R8, R12.reuse, R50, R176 ;  /* 0x000000320c08723c */ /* 0x044ff000000810b0 */
[C---:B----4-:R-:W-:Y:S01]  /*7b320*/  HMMA.1688.F32.TF32 R16, R12.reuse, R38, R180 ;  /* 0x000000260c10723c */ /* 0x050fe200000810b4 */
[----:B------:R-:W-:Y:S04]  /*7b330*/  LDS R180, [R3+UR12+0x4280] ;  /* 0x0042800c03b47984 */ /* 0x000fe80008000800 */
[----:B------:R-:W-:Y:S03]  /*7b340*/  LDS R182, [R3+UR12+0x6280] ;  /* 0x0062800c03b67984 */ /* 0x000fe60008000800 */
[-C--:B---3--:R-:W-:Y:S01]  /*7b350*/  HMMA.1688.F32.TF32 R68, R12, R54.reuse, R216 ;  /* 0x000000360c44723c */ /* 0x088fe200000810d8 */
[----:B------:R-:W-:Y:S04]  /*7b360*/  LDS R181, [R252+UR12+0x4280] ;  /* 0x0042800cfcb57984 */ /* 0x000fe80008000800 */
[----:B------:R-:W-:Y:S04]  /*7b370*/  STL.64 [R1+0x120], R8 ;  /* 0x0001200801007387 */ /* 0x000fe80000100a00 */
[----:B------:R1:W-:Y:S01]  /*7b380*/  STL.64 [R1+0x128], R10 ;  /* 0x0001280a01007387 */ /* 0x0003e20000100a00 */
[----:B------:R-:W-:Y:S03]  /*7b390*/  HMMA.1688.F32.TF32 R80, R84, R54, R228 ;  /* 0x000000365450723c */ /* 0x000fe600000810e4 */
[----:B------:R-:W-:Y:S05]  /*7b3a0*/  LDS R183, [R252+UR12+0x6280] ;  /* 0x0062800cfcb77984 */ /* 0x000fea0008000800 */
[----:B-1----:R-:W-:Y:S01]  /*7b3b0*/  HMMA.1688.F32.TF32 R8, R12, R66, R144 ;  /* 0x000000420c08723c */ /* 0x002fe20000081090 */
[----:B------:R-:W-:Y:S04]  /*7b3c0*/  STL.64 [R1+0x110], R16 ;  /* 0x0001101001007387 */ /* 0x000fe80000100a00 */
[----:B------:R1:W-:Y:S04]  /*7b3d0*/  STL.64 [R1+0x118], R18 ;  /* 0x0001181201007387 */ /* 0x0003e80000100a00 */
[----:B------:R-:W-:Y:S01]  /*7b3e0*/  STL.64 [R1+0x100], R68 ;  /* 0x0001004401007387 */ /* 0x000fe20000100a00 */
[C---:B------:R-:W-:Y:S03]  /*7b3f0*/  HMMA.1688.F32.TF32 R12, R4.reuse, R42, R196 ;  /* 0x0000002a040c723c */ /* 0x040fe600000810c4 */
[----:B------:R2:W-:Y:S05]  /*7b400*/  STL.64 [R1+0x108], R70 ;  /* 0x0001084601007387 */ /* 0x0005ea0000100a00 */
[----:B-1----:R-:W-:Y:S01]  /*7b410*/  HMMA.1688.F32.TF32 R16, R4, R58, R148 ;  /* 0x0000003a0410723c */ /* 0x002fe20000081094 */
[----:B------:R-:W-:Y:S04]  /*7b420*/  STL.64 [R1+0xa0], R8 ;  /* 0x0000a00801007387 */ /* 0x000fe80000100a00 */
[----:B------:R1:W-:Y:S03]  /*7b430*/  STL.64 [R1+0xa8], R10 ;  /* 0x0000a80a01007387 */ /* 0x0003e60000100a00 */
[----:B--2---:R-:W-:Y:S01]  /*7b440*/  HMMA.1688.F32.TF32 R68, R84, R46, R24 ;  /* 0x0000002e5444723c */ /* 0x004fe20000081018 */
[----:B------:R-:W-:Y:S04]  /*7b450*/  LDS R148, [R0+UR12+0x4280] ;  /* 0x0042800c00947984 */ /* 0x000fe80008000800 */
[----:B------:R-:W-:Y:S03]  /*7b460*/  LDS R150, [R0+UR12+0x6280] ;  /* 0x0062800c00967984 */ /* 0x000fe60008000800 */
[C---:B-1----:R-:W-:Y:S01]  /*7b470*/  HMMA.1688.F32.TF32 R8, R4.reuse, R62, R220 ;  /* 0x0000003e0408723c */ /* 0x042fe200000810dc */
[----:B------:R-:W-:Y:S04]  /*7b480*/  LDS R149, [R2+UR12+0x4280] ;  /* 0x0042800c02957984 */ /* 0x000fe80008000800 */
[----:B------:R-:W-:Y:S04]  /*7b490*/  STL.64 [R1+0xf0], R16 ;  /* 0x0000f01001007387 */ /* 0x000fe80000100a00 */
[----:B------:R1:W-:Y:S04]  /*7b4a0*/  STL.64 [R1+0xf8], R18 ;  /* 0x0000f81201007387 */ /* 0x0003e80000100a00 */
[----:B------:R-:W-:Y:S04]  /*7b4b0*/  STL.64 [R1+0x80], R12 ;  /* 0x0000800c01007387 */ /* 0x000fe80000100a00 */
[----:B------:R2:W-:Y:S01]  /*7b4c0*/  STL.64 [R1+0x88], R14 ;  /* 0x0000880e01007387 */ /* 0x0005e20000100a00 */
[C---:B-1----:R-:W-:Y:S03]  /*7b4d0*/  HMMA.1688.F32.TF32 R16, R4.reuse, R46, R156 ;  /* 0x0000002e0410723c */ /* 0x042fe6000008109c */
[----:B------:R-:W-:Y:S04]  /*7b4e0*/  STL.64 [R1+0x70], R8 ;  /* 0x0000700801007387 */ /* 0x000fe80000100a00 */
[----:B------:R1:W-:Y:S01]  /*7b4f0*/  STL.64 [R1+0x78], R10 ;  /* 0x0000780a01007387 */ /* 0x0003e20000100a00 */
[C---:B--2---:R-:W-:Y:S03]  /*7b500*/  HMMA.1688.F32.TF32 R12, R4.reuse, R50, R92 ;  /* 0x00000032040c723c */ /* 0x044fe6000008105c */
[----:B------:R-:W2:Y:S05]  /*7b510*/  LDS R151, [R2+UR12+0x6280] ;  /* 0x0062800c02977984 */ /* 0x000eaa0008000800 */
[C---:B-1----:R-:W-:Y:S03]  /*7b520*/  HMMA.1688.F32.TF32 R8, R4.reuse, R38, R208 ;  /* 0x000000260408723c */ /* 0x042fe600000810d0 */
[----:B------:R-:W-:Y:S04]  /*7b530*/  STL.64 [R1+0x60], R16 ;  /* 0x0000601001007387 */ /* 0x000fe80000100a00 */
[----:B------:R1:W-:Y:S04]  /*7b540*/  STL.64 [R1+0x68], R18 ;  /* 0x0000681201007387 */ /* 0x0003e80000100a00 */
[----:B------:R-:W-:Y:S04]  /*7b550*/  STL.64 [R1+0x50], R12 ;  /* 0x0000500c01007387 */ /* 0x000fe80000100a00 */
[----:B------:R3:W-:Y:S01]  /*7b560*/  STL.64 [R1+0x58], R14 ;  /* 0x0000580e01007387 */ /* 0x0007e20000100a00 */
[C---:B-1----:R-:W-:Y:S03]  /*7b570*/  HMMA.1688.F32.TF32 R16, R4.reuse, R54, R248 ;  /* 0x000000360410723c */ /* 0x042fe600000810f8 */
[----:B------:R-:W-:Y:S04]  /*7b580*/  STL.64 [R1+0x40], R8 ;  /* 0x0000400801007387 */ /* 0x000fe80000100a00 */
[----:B------:R1:W-:Y:S01]  /*7b590*/  STL.64 [R1+0x48], R10 ;  /* 0x0000480a01007387 */ /* 0x0003e20000100a00 */
[----:B---3--:R-:W-:Y:S08]  /*7b5a0*/  HMMA.1688.F32.TF32 R12, R4, R66, R224 ;  /* 0x00000042040c723c */ /* 0x008ff000000810e0 */
[C---:B-1----:R-:W-:Y:S08]  /*7b5b0*/  HMMA.1688.F32.TF32 R8, R84.reuse, R58, R32 ;  /* 0x0000003a5408723c */ /* 0x042ff00000081020 */
[C---:B------:R-:W-:Y:S08]  /*7b5c0*/  HMMA.1688.F32.TF32 R4, R84.reuse, R42, R28 ;  /* 0x0000002a5404723c */ /* 0x040ff0000008101c */
[----:B------:R-:W-:Y:S01]  /*7b5d0*/  HMMA.1688.F32.TF32 R248, R84, R62, R88 ;  /* 0x0000003e54f8723c */ /* 0x000fe20000081058 */
[----:B------:R1:W-:Y:S04]  /*7b5e0*/  STL.64 [R1+0x30], R16 ;  /* 0x0000301001007387 */ /* 0x0003e80000100a00 */
[----:B------:R3:W-:Y:S04]  /*7b5f0*/  STL.64 [R1+0x38], R18 ;  /* 0x0000381201007387 */ /* 0x0007e80000100a00 */
[----:B------:R-:W-:Y:S04]  /*7b600*/  STL.64 [R1+0x20], R12 ;  /* 0x0000200c01007387 */ /* 0x000fe80000100a00 */
[----:B------:R-:W-:Y:S04]  /*7b610*/  STL.64 [R1+0x28], R14 ;  /* 0x0000280e01007387 */ /* 0x000fe80000100a00 */
[----:B------:R-:W-:Y:S04]  /*7b620*/  STL.64 [R1+0x10], R8 ;  /* 0x0000100801007387 */ /* 0x000fe80000100a00 */
[----:B------:R-:W-:Y:S04]  /*7b630*/  STL.64 [R1+0x18], R10 ;  /* 0x0000180a01007387 */ /* 0x000fe80000100a00 */
[----:B------:R4:W-:Y:S04]  /*7b640*/  STL.64 [R1], R4 ;  /* 0x0000000401007387 */ /* 0x0009e80000100a00 */
[----:B------:R1:W-:Y:S04]  /*7b650*/  STL.64 [R1+0x8], R6 ;  /* 0x0000080601007387 */ /* 0x0003e80000100a00 */
        /* <DEDUP_REMOVED lines=8> */
[----:B------:R-:W2:Y:S04]  /*7b6e0*/  LDL.LU R88, [R1+0x1f0] ;  /* 0x0001f00001587983 */ /* 0x000ea80000300800 */
[----:B------:R-:W2:Y:S04]  /*7b6f0*/  LDL.LU R89, [R1+0x1f4] ;  /* 0x0001f40001597983 */ /* 0x000ea80000300800 */
[----:B------:R-:W2:Y:S04]  /*7b700*/  LDL.LU R90, [R1+0x1f8] ;  /* 0x0001f800015a7983 */ /* 0x000ea80000300800 */
[----:B------:R-:W2:Y:S04]  /*7b710*/  LDL.LU R91, [R1+0x1fc] ;  /* 0x0001fc00015b7983 */ /* 0x000ea80000300800 */
[----:B------:R-:W3:Y:S04]  /*7b720*/  LDL.LU R208, [R1+0x300] ;  /* 0x0003000001d07983 */ /* 0x000ee80000300800 */
[----:B------:R-:W3:Y:S04]  /*7b730*/  LDL.LU R209, [R1+0x304] ;  /* 0x0003040001d17983 */ /* 0x000ee80000300800 */
[----:B------:R-:W3:Y:S04]  /*7b740*/  LDL.LU R210, [R1+0x308] ;  /* 0x0003080001d27983 */ /* 0x000ee80000300800 */
        /* <DEDUP_REMOVED lines=29> */
[----:B------:R-:W-:Y:S04]  /*7b920*/  STL.64 [R1+0x8128], R82 ;  /* 0x0081285201007387 */ /* 0x000fe80000100a00 */
[----:B------:R-:W-:Y:S04]  /*7b930*/  STL.64 [R1+0x8120], R80 ;  /* 0x0081205001007387 */ /* 0x000fe80000100a00 */
        /* <DEDUP_REMOVED lines=8> */
[----:B--2---:R-:W-:Y:S08]  /*7b9c0*/  HMMA.1688.F32.TF32 R88, R116, R58, R88 ;  /* 0x0000003a7458723c */ /* 0x004ff00000081058 */
[----:B---3--:R-:W-:Y:S08]  /*7b9d0*/  HMMA.1688.F32.TF32 R84, R84, R66, R208 ;  /* 0x000000425454723c */ /* 0x008ff000000810d0 */
[C---:B----4-:R-:W-:Y:S11]  /*7b9e0*/  HMMA.1688.F32.TF32 R92, R116.reuse, R42, R224 ;  /* 0x0000002a745c723c */ /* 0x050ff600000810e0 */
[----:B------:R-:W-:Y:S01]  /*7b9f0*/  STL.64 [R1+0x8138], R86 ;  /* 0x0081385601007387 */ /* 0x000fe20000100a00 */
[C---:B------:R-:W-:Y:S03]  /*7ba00*/  HMMA.1688.F32.TF32 R104, R116.reuse, R50, R24 ;  /* 0x000000327468723c */ /* 0x040fe60000081018 */
[----:B------:R-:W-:Y:S05]  /*7ba10*/  STL.64 [R1+0x8130], R84 ;  /* 0x0081305401007387 */ /* 0x000fea0000100a00 */
[C---:B------:R-:W-:Y:S01]  /*7ba20*/  HMMA.1688.F32.TF32 R96, R116.reuse, R62, R32 ;  /* 0x0000003e7460723c */ /* 0x040fe20000081020 */
[----:B------:R-:W-:Y:S07]  /*7ba30*/  STL.64 [R1+0x8148], R90 ;  /* 0x0081485a01007387 */ /* 0x000fee0000100a00 */
[C---:B------:R-:W-:Y:S01]  /*7ba40*/  HMMA.1688.F32.TF32 R100, R116.reuse, R46, R28 ;  /* 0x0000002e7464723c */ /* 0x040fe2000008101c */
[----:B------:R-:W-:Y:S04]  /*7ba50*/  STL.64 [R1+0x8140], R88 ;  /* 0x0081405801007387 */ /* 0x000fe80000100a00 */
[----:B------:R-:W-:Y:S03]  /*7ba60*/  STL.64 [R1+0x8158], R94 ;  /* 0x0081585e01007387 */ /* 0x000fe60000100a00 */
[C---:B------:R-:W-:Y:S01]  /*7ba70*/  HMMA.1688.F32.TF32 R108, R116.reuse, R38, R20 ;  /* 0x00000026746c723c */ /* 0x040fe20000081014 */
[----:B------:R-:W-:Y:S04]  /*7ba80*/  STL.64 [R1+0x8150], R92 ;  /* 0x0081505c01007387 */ /* 0x000fe80000100a00 */
[----:B------:R-:W-:Y:S03]  /*7ba90*/  STL.64 [R1+0x8168], R98 ;  /* 0x0081686201007387 */ /* 0x000fe60000100a00 */
        /* <DEDUP_REMOVED lines=38> */
[----:B------:R-:W-:Y:S03]  /*7bd00*/  HMMA.1688.F32.TF32 R116, R116, R66, R228 ;  /* 0x000000427474723c */ /* 0x000fe600000810e4 */
[----:B------:R-:W4:Y:S04]  /*7bd10*/  LDL.LU R228, [R1+0x470] ;  /* 0x0004700001e47983 */ /* 0x000f280000300800 */
[----:B------:R-:W4:Y:S04]  /*7bd20*/  LDL.LU R229, [R1+0x474] ;  /* 0x0004740001e57983 */ /* 0x000f280000300800 */
[----:B------:R-:W4:Y:S04]  /*7bd30*/  LDL.LU R230, [R1+0x478] ;  /* 0x0004780001e67983 */ /* 0x000f280000300800 */
[----:B------:R-:W4:Y:S04]  /*7bd40*/  LDL.LU R231, [R1+0x47c] ;  /* 0x00047c0001e77983 */ /* 0x000f280000300800 */
[----:B------:R-:W-:Y:S04]  /*7bd50*/  STL.64 [R1+0x81b8], R118 ;  /* 0x0081b87601007387 */ /* 0x000fe80000100a00 */
[----:B------:R-:W-:Y:S01]  /*7bd60*/  STL.64 [R1+0x81b0], R116 ;  /* 0x0081b07401007387 */ /* 0x000fe20000100a00 */
[C---:B--2---:R-:W-:Y:S08]  /*7bd70*/  HMMA.1688.F32.TF32 R140, R148.reuse, R38, R20 ;  /* 0x00000026948c723c */ /* 0x044ff00000081014 */
[C---:B---3--:R-:W-:Y:S08]  /*7bd80*/  HMMA.1688.F32.TF32 R120, R148.reuse, R58, R208 ;  /* 0x0000003a9478723c */ /* 0x048ff000000810d0 */
[C---:B----4-:R-:W-:Y:S08]  /*7bd90*/  HMMA.1688.F32.TF32 R124, R148.reuse, R42, R224 ;  /* 0x0000002a947c723c */ /* 0x050ff000000810e0 */
        /* <DEDUP_REMOVED lines=38> */
[----:B------:R-:W-:Y:S03]  /*7c000*/  HMMA.1688.F32.TF32 R148, R148, R66, R228 ;  /* 0x000000429494723c */ /* 0x000fe600000810e4 */
[----:B-1----:R-:W3:Y:S04]  /*7c010*/  LDL.LU R16, [R1+0x3c0] ;  /* 0x0003c00001107983 */ /* 0x002ee80000300800 */
[----:B------:R-:W3:Y:S04]  /*7c020*/  LDL.LU R17, [R1+0x3c4] ;  /* 0x0003c40001117983 */ /* 0x000ee80000300800 */
        /* <DEDUP_REMOVED lines=21> */
[----:B------:R-:W3:Y:S01]  /*7c180*/  LDL.LU R27, [R1+0x54c] ;  /* 0x00054c00011b7983 */ /* 0x000ee20000300800 */
[C---:B----4-:R-:W-:Y:S03]  /*7c190*/  HMMA.1688.F32.TF32 R152, R180.reuse, R58, R20 ;  /* 0x0000003ab498723c */ /* 0x050fe60000081014 */
[----:B------:R-:W4:Y:S04]  /*7c1a0*/  LDL.LU R20, [R1+0x550] ;  /* 0x0005500001147983 */ /* 0x000f280000300800 */
[----:B------:R-:W4:Y:S04]  /*7c1b0*/  LDL.LU R21, [R1+0x554] ;  /* 0x0005540001157983 */ /* 0x000f280000300800 */
[----:B------:R-:W4:Y:S04]  /*7c1c0*/  LDL.LU R22, [R1+0x558] ;  /* 0x0005580001167983 */ /* 0x000f280000300800 */
[----:B------:R-:W4:Y:S01]  /*7c1d0*/  LDL.LU R23, [R1+0x55c] ;  /* 0x00055c0001177983 */ /* 0x000f220000300800 */
[C---:B--2---:R-:W-:Y:S03]  /*7c1e0*/  HMMA.1688.F32.TF32 R156, R180.reuse, R42, R232 ;  /* 0x0000002ab49c723c */ /* 0x044fe600000810e8 */
[----:B------:R-:W2:Y:S04]  /*7c1f0*/  LDL.LU R232, [R1+0x560] ;  /* 0x0005600001e87983 */ /* 0x000ea80000300800 */
[----:B------:R-:W2:Y:S04]  /*7c200*/  LDL.LU R233, [R1+0x564] ;  /* 0x0005640001e97983 */ /* 0x000ea80000300800 */
[----:B------:R-:W2:Y:S04]  /*7c210*/  LDL.LU R234, [R1+0x568] ;  /* 0x0005680001ea7983 */ /* 0x000ea80000300800 */
[----:B------:R-:W2:Y:S01]  /*7c220*/  LDL.LU R235, [R1+0x56c] ;  /* 0x00056c0001eb7983 */ /* 0x000ea20000300800 */
[C---:B---3--:R-:W-:Y:S03]  /*7c230*/  HMMA.1688.F32.TF32 R160, R180.reuse, R62, R228 ;  /* 0x0000003eb4a0723c */ /* 0x048fe600000810e4 */
[----:B------:R-:W3:Y:S04]  /*7c240*/  LDL.LU R228, [R1+0x570] ;  /* 0x0005700001e47983 */ /* 0x000ee80000300800 */
[----:B------:R-:W3:Y:S04]  /*7c250*/  LDL.LU R229, [R1+0x574] ;  /* 0x0005740001e57983 */ /* 0x000ee80000300800 */
[----:B------:R-:W3:Y:S04]  /*7c260*/  LDL.LU R230, [R1+0x578] ;  /* 0x0005780001e67983 */ /* 0x000ee80000300800 */
[----:B------:R-:W3:Y:S01]  /*7c270*/  LDL.LU R231, [R1+0x57c] ;  /* 0x00057c0001e77983 */ /* 0x000ee20000300800 */
[----:B------:R-:W-:Y:S08]  /*7c280*/  HMMA.1688.F32.TF32 R172, R180, R38, R184 ;  /* 0x00000026b4ac723c */ /* 0x000ff000000810b8 */
[C---:B------:R-:W-:Y:S08]  /*7c290*/  HMMA.1688.F32.TF32 R184, R212.reuse, R58, R32 ;  /* 0x0000003ad4b8723c */ /* 0x040ff00000081020 */
[C---:B------:R-:W-:Y:S11]  /*7c2a0*/  HMMA.1688.F32.TF32 R188, R212.reuse, R42, R28 ;  /* 0x0000002ad4bc723c */ /* 0x040ff6000008101c */
[----:B------:R-:W-:Y:S01]  /*7c2b0*/  STL [R1+0x8094], R184 ;  /* 0x008094b801007387 */ /* 0x000fe20000100800 */
[----:B------:R-:W-:Y:S03]  /*7c2c0*/  HMMA.1688.F32.TF32 R192, R212, R62, R24 ;  /* 0x0000003ed4c0723c */ /* 0x000fe60000081018 */
[----:B------:R-:W-:Y:S04]  /*7c2d0*/  STL [R1+0x8090], R185 ;  /* 0x008090b901007387 */ /* 0x000fe80000100800 */
[----:B------:R-:W-:Y:S04]  /*7c2e0*/  STL [R1+0x808c], R186 ;  /* 0x00808cba01007387 */ /* 0x000fe80000100800 */
[----:B------:R-:W-:Y:S04]  /*7c2f0*/  STL [R1+0x8088], R187 ;  /* 0x008088bb01007387 */ /* 0x000fe80000100800 */
[----:B------:R-:W-:Y:S04]  /*7c300*/  STL [R1+0x80a0], R188 ;  /* 0x0080a0bc01007387 */ /* 0x000fe80000100800 */
[----:B------:R-:W-:Y:S04]  /*7c310*/  STL [R1+0x809c], R189 ;  /* 0x00809cbd01007387 */ /* 0x000fe80000100800 */
[----:B------:R-:W-:Y:S04]  /*7c320*/  STL [R1+0x8098], R190 ;  /* 0x008098be01007387 */ /* 0x000fe80000100800 */
[----:B------:R-:W-:Y:S04]  /*7c330*/  STL [R1+0x8084], R191 ;  /* 0x008084bf01007387 */ /* 0x000fe80000100800 */
[----:B------:R1:W-:Y:S04]  /*7c340*/  STL [R1+0x80ac], R192 ;  /* 0x0080acc001007387 */ /* 0x0003e80000100800 */
[----:B------:R1:W-:Y:S04]  /*7c350*/  STL [R1+0x80a8], R193 ;  /* 0x0080a8c101007387 */ /* 0x0003e80000100800 */
[----:B------:R1:W-:Y:S04]  /*7c360*/  STL [R1+0x80a4], R194 ;  /* 0x0080a4c201007387 */ /* 0x0003e80000100800 */
[----:B------:R1:W-:Y:S01]  /*7c370*/  STL [R1+0x8080], R195 ;  /* 0x008080c301007387 */ /* 0x0003e20000100800 */
[-C--:B------:R-:W-:Y:S08]  /*7c380*/  HMMA.1688.F32.TF32 R164, R180, R46.reuse, R204 ;  /* 0x0000002eb4a4723c */ /* 0x080ff000000810cc */
[C---:B----4-:R-:W-:Y:S08]  /*7c390*/  HMMA.1688.F32.TF32 R196, R212.reuse, R46, R20 ;  /* 0x0000002ed4c4723c */ /* 0x050ff00000081014 */
[C---:B--2---:R-:W-:Y:S11]  /*7c3a0*/  HMMA.1688.F32.TF32 R200, R212.reuse, R50, R232 ;  /* 0x00000032d4c8723c */ /* 0x044ff600000810e8 */
[----:B------:R2:W-:Y:S04]  /*7c3b0*/  STL [R1+0x80bc], R196 ;  /* 0x0080bcc401007387 */ /* 0x0005e80000100800 */
[----:B------:R-:W-:Y:S04]  /*7c3c0*/  STL [R1+0x80b8], R197 ;  /* 0x0080b8c501007387 */ /* 0x000fe80000100800 */
[----:B------:R-:W-:Y:S04]  /*7c3d0*/  STL [R1+0x80b4], R198 ;  /* 0x0080b4c601007387 */ /* 0x000fe80000100800 */
[----:B------:R4:W-:Y:S04]  /*7c3e0*/  STL [R1+0x80b0], R199 ;  /* 0x0080b0c701007387 */ /* 0x0009e80000100800 */
[----:B------:R-:W-:Y:S04]  /*7c3f0*/  STL [R1+0x80cc], R200 ;  /* 0x0080ccc801007387 */ /* 0x000fe80000100800 */
[----:B------:R-:W-:Y:S04]  /*7c400*/  STL [R1+0x80c8], R201 ;  /* 0x0080c8c901007387 */ /* 0x000fe80000100800 */
[----:B------:R-:W-:Y:S04]  /*7c410*/  STL [R1+0x80c4], R202 ;  /* 0x0080c4ca01007387 */ /* 0x000fe80000100800 */
[----:B------:R-:W-:Y:S01]  /*7c420*/  STL [R1+0x80c0], R203 ;  /* 0x0080c0cb01007387 */ /* 0x000fe20000100800 */
[----:B---3--:R-:W-:Y:S03]  /*7c430*/  HMMA.1688.F32.TF32 R204, R212, R38, R228 ;  /* 0x00000026d4cc723c */ /* 0x008fe600000810e4 */
[----:B------:R-:W3:Y:S04]  /*7c440*/  LDL.LU R32, [R1+0x4f0] ;  /* 0x0004f00001207983 */ /* 0x000ee80000300800 */
[----:B------:R-:W3:Y:S04]  /*7c450*/  LDL.LU R33, [R1+0x4f4] ;  /* 0x0004f40001217983 */ /* 0x000ee80000300800 */
[----:B------:R-:W3:Y:S04]  /*7c460*/  LDL.LU R34, [R1+0x4f8] ;  /* 0x0004f80001227983 */ /* 0x000ee80000300800 */
[----:B------:R-:W3:Y:S04]  /*7c470*/  LDL.LU R35, [R1+0x4fc] ;  /* 0x0004fc0001237983 */ /* 0x000ee80000300800 */
[----:B------:R-:W2:Y:S04]  /*7c480*/  LDL.LU R228, [R1+0x4d0] ;  /* 0x0004d00001e47983 */ /* 0x000ea80000300800 */
        /* <DEDUP_REMOVED lines=12> */
[----:B------:R-:W3:Y:S04]  /*7c550*/  LDL.LU R5, [R1+0x584] ;  /* 0x0005840001057983 */ /* 0x000ee80000300800 */
[----:B------:R-:W3:Y:S01]  /*7c560*/  LDL.LU R6, [R1+0x588] ;  /* 0x0005880001067983 */ /* 0x000ee20000300800 */
[C---:B------:R-:W-:Y:S03]  /*7c570*/  HMMA.1688.F32.TF32 R168, R180.reuse, R50, R16 ;  /* 0x00000032b4a8723c */ /* 0x040fe60000081010 */
[----:B------:R-:W3:Y:S04]  /*7c580*/  LDL.LU R7, [R1+0x58c] ;  /* 0x00058c0001077983 */ /* 0x000ee80000300800 */
[----:B------:R-:W3:Y:S01]  /*7c590*/  LDL.LU R216, [R1+0x4a0] ;  /* 0x0004a00001d87983 */ /* 0x000ee20000300800 */
[C---:B------:R-:W-:Y:S03]  /*7c5a0*/  HMMA.1688.F32.TF32 R176, R180.reuse, R54, R208 ;  /* 0x00000036b4b0723c */ /* 0x040fe600000810d0 */
[----:B------:R-:W3:Y:S04]  /*7c5b0*/  LDL.LU R217, [R1+0x4a4] ;  /* 0x0004a40001d97983 */ /* 0x000ee80000300800 */
[----:B------:R-:W3:Y:S01]  /*7c5c0*/  LDL.LU R218, [R1+0x4a8] ;  /* 0x0004a80001da7983 */ /* 0x000ee20000300800 */
[----:B------:R-:W-:Y:S03]  /*7c5d0*/  HMMA.1688.F32.TF32 R180, R180, R66, R224 ;  /* 0x00000042b4b4723c */ /* 0x000fe600000810e0 */
        /* <DEDUP_REMOVED lines=21> */
[----:B------:R-:W-:Y:S04]  /*7c730*/  STL [R1+0x80dc], R204 ;  /* 0x0080dccc01007387 */ /* 0x000fe80000100800 */
[----:B------:R-:W-:Y:S04]  /*7c740*/  STL [R1+0x80d8], R205 ;  /* 0x0080d8cd01007387 */ /* 0x000fe80000100800 */
[----:B------:R-:W-:Y:S04]  /*7c750*/  STL [R1+0x80d4], R206 ;  /* 0x0080d4ce01007387 */ /* 0x000fe80000100800 */
[----:B------:R-:W-:Y:S01]  /*7c760*/  STL [R1+0x80d0], R207 ;  /* 0x0080d0cf01007387 */ /* 0x000fe20000100800 */
[----:B--2---:R-:W-:Y:S03]  /*7c770*/  HMMA.1688.F32.TF32 R208, R212, R54, R232 ;  /* 0x00000036d4d0723c */ /* 0x004fe600000810e8 */
[----:B------:R-:W2:Y:S04]  /*7c780*/  LDL.LU R232, [R1+0x640] ;  /* 0x0006400001e87983 */ /* 0x000ea80000300800 */
[----:B------:R-:W2:Y:S04]  /*7c790*/  LDL.LU R233, [R1+0x644] ;  /* 0x0006440001e97983 */ /* 0x000ea80000300800 */
[----:B------:R-:W2:Y:S04]  /*7c7a0*/  LDL.LU R234, [R1+0x648] ;  /* 0x0006480001ea7983 */ /* 0x000ea80000300800 */
[----:B------:R-:W2:Y:S01]  /*7c7b0*/  LDL.LU R235, [R1+0x64c] ;  /* 0x00064c0001eb7983 */ /* 0x000ea20000300800 */
[C---:B------:R-:W-:Y:S08]  /*7c7c0*/  HMMA.1688.F32.TF32 R220, R8.reuse, R42, R220 ;  /* 0x0000002a08dc723c */ /* 0x040ff000000810dc */
[C---:B------:R-:W-:Y:S08]  /*7c7d0*/  HMMA.1688.F32.TF32 R228, R8.reuse, R46, R228 ;  /* 0x0000002e08e4723c */ /* 0x040ff000000810e4 */
[C---:B---3--:R-:W-:Y:S08]  /*7c7e0*/  HMMA.1688.F32.TF32 R216, R8.reuse, R58, R216 ;  /* 0x0000003a08d8723c */ /* 0x048ff000000810d8 */
[C---:B----4-:R-:W-:Y:S08]  /*7c7f0*/  HMMA.1688.F32.TF32 R68, R8.reuse, R50, R16 ;  /* 0x000000320844723c */ /* 0x050ff00000081010 */
[C---:B------:R-:W-:Y:S08]  /*7c800*/  HMMA.1688.F32.TF32 R16, R8.reuse, R38, R32 ;  /* 0x000000260810723c */ /* 0x040ff00000081020 */
[----:B------:R-:W-:Y:S11]  /*7c810*/  HMMA.1688.F32.TF32 R224, R8, R62, R224 ;  /* 0x0000003e08e0723c */ /* 0x000ff600000810e0 */
[----:B-1----:R-:W-:Y:S01]  /*7c820*/  IMAD.MOV.U32 R192, RZ, RZ, R16 ;  /* 0x000000ffffc07224 */ /* 0x002fe200078e0010 */
[----:B------:R-:W-:Y:S01]  /*7c830*/  MOV R188, R19 ;  /* 0x0000001300bc7202 */ /* 0x000fe20000000f00 */
[----:B------:R-:W-:-:S02]  /*7c840*/  IMAD.MOV.U32 R193, RZ, RZ, R17 ;  /* 0x000000ffffc17224 */ /* 0x000fc400078e0011 */
[----:B------:R-:W-:Y:S02]  /*7c850*/  IMAD.MOV.U32 R194, RZ, RZ, R18 ;  /* 0x000000ffffc27224 */ /* 0x000fe400078e0012 */
[C---:B------:R-:W-:Y:S08]  /*7c860*/  HMMA.1688.F32.TF32 R16, R8.reuse, R54, R28 ;  /* 0x000000360810723c */ /* 0x040ff0000008101c */
[----:B------:R-:W-:-:S15]  /*7c870*/  HMMA.1688.F32.TF32 R8, R8, R66, R24 ;  /* 0x000000420808723c */ /* 0x000fde0000081018 */
[----:B------:R-:W-:-:S04]  /*7c880*/  NOP ;  /* 0x0000000000007918 */ /* 0x000fc80000000000 */
[----:B------:R-:W-:Y:S01]  /*7c890*/  IMAD.MOV.U32 R186, RZ, RZ, R8 ;  /* 0x000000ffffba7224 */ /* 0x000fe200078e0008 */
[----:B------:R-:W-:Y:S01]  /*7c8a0*/  MOV R195, R11 ;  /* 0x0000000b00c37202 */ /* 0x000fe20000000f00 */
[----:B------:R-:W-:Y:S02]  /*7c8b0*/  IMAD.MOV.U32 R187, RZ, RZ, R9 ;  /* 0x000000ffffbb7224 */ /* 0x000fe400078e0009 */
[----:B------:R-:W-:Y:S02]  /*7c8c0*/  IMAD.MOV.U32 R191, RZ, RZ, R10 ;  /* 0x000000ffffbf7224 */ /* 0x000fe400078e000a */
[----:B------:R-:W-:Y:S01]  /*7c8d0*/  HMMA.1688.F32.TF32 R8, R12, R58, R20 ;  /* 0x0000003a0c08723c */ /* 0x000fe20000081014 */
[----:B------:R1:W-:Y:S04]  /*7c8e0*/  STL.64 [R1+0x90], R68 ;  /* 0x0000904401007387 */ /* 0x0003e80000100a00 */
[----:B------:R3:W-:Y:S01]  /*7c8f0*/  STL.64 [R1+0x98], R70 ;  /* 0x0000984601007387 */ /* 0x0007e20000100a00 */
[----:B------:R-:W-:-:S13]  /*7c900*/  IMAD.MOV.U32 R189, RZ, RZ, R16 ;  /* 0x000000ffffbd7224 */ /* 0x000fda00078e0010 */
        /* <DEDUP_REMOVED lines=11> */
[----:B--2---:R-:W-:Y:S01]  /*7c9c0*/  HMMA.1688.F32.TF32 R8, R12, R42, R232 ;  /* 0x0000002a0c08723c */ /* 0x004fe200000810e8 */
[----:B------:R-:W2:Y:S04]  /*7c9d0*/  LDL.LU R232, [R1+0x770] ;  /* 0x0007700001e87983 */ /* 0x000ea80000300800 */
[----:B------:R-:W2:Y:S04]  /*7c9e0*/  LDL.LU R233, [R1+0x774] ;  /* 0x0007740001e97983 */ /* 0x000ea80000300800 */
[----:B------:R-:W2:Y:S04]  /*7c9f0*/  LDL.LU R234, [R1+0x778] ;  /* 0x0007780001ea7983 */ /* 0x000ea80000300800 */
[----:B------:R-:W2:Y:S04]  /*7ca00*/  LDL.LU R235, [R1+0x77c] ;  /* 0x00077c0001eb7983 */ /* 0x000ea80000300800 */
        /* <DEDUP_REMOVED lines=44> */
[----:B-1----:R-:W4:Y:S04]  /*7ccd0*/  LDL.LU R68, [R1+0x5d0] ;  /* 0x0005d00001447983 */ /* 0x002f280000300800 */
[----:B------:R-:W4:Y:S04]  /*7cce0*/  LDL.LU R69, [R1+0x5d4] ;  /* 0x0005d40001457983 */ /* 0x000f280000300800 */
[----:B---3--:R-:W3:Y:S04]  /*7ccf0*/  LDL.LU R70, [R1+0x5d8] ;  /* 0x0005d80001467983 */ /* 0x008ee80000300800 */
[----:B------:R-:W3:Y:S04]  /*7cd00*/  LDL.LU R71, [R1+0x5dc] ;  /* 0x0005dc0001477983 */ /* 0x000ee80000300800 */
[----:B------:R-:W3:Y:S04]  /*7cd10*/  LDL.LU R240, [R1+0x824c] ;  /* 0x00824c0001f07983 */ /* 0x000ee80000300800 */
[----:B------:R-:W3:Y:S04]  /*7cd20*/  LDL.LU R241, [R1+0x8248] ;  /* 0x0082480001f17983 */ /* 0x000ee80000300800 */
[----:B------:R-:W3:Y:S04]  /*7cd30*/  LDL.LU R242, [R1+0x8244] ;  /* 0x0082440001f27983 */ /* 0x000ee80000300800 */
[----:B------:R-:W3:Y:S01]  /*7cd40*/  LDL.LU R243, [R1+0x8240] ;  /* 0x0082400001f37983 */ /* 0x000ee20000300800 */
[----:B------:R-:W-:Y:S03]  /*7cd50*/  HMMA.1688.F32.TF32 R212, R212, R66, R4 ;  /* 0x00000042d4d4723c */ /* 0x000fe60000081004 */
[----:B------:R-:W-:Y:S04]  /*7cd60*/  LDS R4, [R3+UR12+0x4380] ;  /* 0x0043800c03047984 */ /* 0x000fe80008000800 */
[----:B------:R-:W-:Y:S04]  /*7cd70*/  LDS R6, [R3+UR12+0x6380] ;  /* 0x0063800c03067984 */ /* 0x000fe80008000800 */
[----:B------:R-:W-:Y:S04]  /*7cd80*/  LDS R5, [R252+UR12+0x4380] ;  /* 0x0043800cfc057984 */ /* 0x000fe80008000800 */
[----:B------:R-:W1:Y:S01]  /*7cd90*/  LDS R7, [R252+UR12+0x6380] ;  /* 0x0063800cfc077984 */ /* 0x000e620008000800 */
[----:B------:R-:W-:Y:S01]  /*7cda0*/  IMAD.MOV.U32 R200, RZ, RZ, R8 ;  /* 0x000000ffffc87224 */ /* 0x000fe200078e0008 */
[----:B------:R-:W-:Y:S01]  /*7cdb0*/  MOV R203, R11 ;  /* 0x0000000b00cb7202 */ /* 0x000fe20000000f00 */
[----:B------:R-:W-:Y:S01]  /*7cdc0*/  IMAD.MOV.U32 R201, RZ, RZ, R9 ;  /* 0x000000ffffc97224 */ /* 0x000fe200078e0009 */
[----:B------:R-:W-:Y:S01]  /*7cdd0*/  LDS R8, [R0+UR12+0x4400] ;  /* 0x0044000c00087984 */ /* 0x000fe20008000800 */
[----:B------:R-:W-:-:S03]  /*7cde0*/  IMAD.MOV.U32 R202, RZ, RZ, R10 ;  /* 0x000000ffffca7224 */ /* 0x000fc600078e000a */
[----:B------:R-:W-:Y:S04]  /*7cdf0*/  LDS R10, [R0+UR12+0x6400] ;  /* 0x0064000c000a7984 */ /* 0x000fe80008000800 */
[----:B------:R-:W-:Y:S04]  /*7ce00*/  LDS R9, [R2+UR12+0x4400] ;  /* 0x0044000c02097984 */ /* 0x000fe80008000800 */
[----:B------:R-:W2:Y:S01]  /*7ce10*/  LDS R11, [R2+UR12+0x6400] ;  /* 0x0064000c020b7984 */ /* 0x000ea20008000800 */
[-C--:B-1----:R-:W-:Y:S08]  /*7ce20*/  HMMA.1688.F32.TF32 R24, R4, R54.reuse, R24 ;  /* 0x000000360418723c */ /* 0x082ff00000081018 */
[C---:B--2---:R-:W-:Y:S08]  /*7ce30*/  HMMA.1688.F32.TF32 R76, R12.reuse, R54, R76 ;  /* 0x000000360c4c723c */ /* 0x044ff0000008104c */
[C---:B----4-:R-:W-:Y:S08]  /*7ce40*/  HMMA.1688.F32.TF32 R80, R12.reuse, R38, R80 ;  /* 0x000000260c50723c */ /* 0x050ff00000081050 */
[C---:B------:R-:W-:Y:S08]  /*7ce50*/  HMMA.1688.F32.TF32 R88, R12.reuse, R46, R88 ;  /* 0x0000002e0c58723c */ /* 0x040ff00000081058 */
[C---:B------:R-:W-:Y:S11]  /*7ce60*/  HMMA.1688.F32.TF32 R84, R12.reuse, R50, R84 ;  /* 0x000000320c54723c */ /* 0x040ff60000081054 */
[----:B------:R-:W-:Y:S04]  /*7ce70*/  STL.64 [R1+0x150], R88 ;  /* 0x0001505801007387 */ /* 0x000fe80000100a00 */
[----:B------:R-:W-:Y:S01]  /*7ce80*/  STL.64 [R1+0x158], R90 ;  /* 0x0001585a01007387 */ /* 0x000fe20000100a00 */
[C---:B------:R-:W-:Y:S03]  /*7ce90*/  HMMA.1688.F32.TF32 R92, R12.reuse, R62, R92 ;  /* 0x0000003e0c5c723c */ /* 0x040fe6000008105c */
[----:B------:R-:W-:Y:S05]  /*7cea0*/  STL.64 [R1+0x160], R84 ;  /* 0x0001605401007387 */ /* 0x000fea0000100a00 */
[----:B------:R-:W-:Y:S01]  /*7ceb0*/  HMMA.1688.F32.TF32 R12, R12, R66, R16 ;  /* 0x000000420c0c723c */ /* 0x000fe20000081010 */
[----:B------:R-:W-:Y:S04]  /*7cec0*/  STL.64 [R1+0x168], R86 ;  /* 0x0001685601007387 */ /* 0x000fe80000100a00 */
[----:B------:R-:W-:Y:S04]  /*7ced0*/  STL.64 [R1+0x180], R80 ;  /* 0x0001805001007387 */ /* 0x000fe80000100a00 */
[----:B------:R-:W-:Y:S04]  /*7cee0*/  STL.64 [R1+0x188], R82 ;  /* 0x0001885201007387 */ /* 0x000fe80000100a00 */
[----:B------:R-:W-:Y:S04]  /*7cef0*/  STL.64 [R1+0x1b0], R76 ;  /* 0x0001b04c01007387 */ /* 0x000fe80000100a00 */
[----:B------:R1:W-:Y:S01]  /*7cf00*/  STL.64 [R1+0x1b8], R78 ;  /* 0x0001b84e01007387 */ /* 0x0003e20000100a00 */
[C---:B------:R-:W-:Y:S08]  /*7cf10*/  HMMA.1688.F32.TF32 R32, R4.reuse, R50, R32 ;  /* 0x000000320420723c */ /* 0x040ff00000081020 */
[C---:B------:R-:W-:Y:S08]  /*7cf20*/  HMMA.1688.F32.TF32 R28, R4.reuse, R38, R28 ;  /* 0x00000026041c723c */ /* 0x040ff0000008101c */
[C---:B------:R-:W-:Y:S01]  /*7cf30*/  HMMA.1688.F32.TF32 R20, R4.reuse, R66, R20 ;  /* 0x000000420414723c */ /* 0x040fe20000081014 */
[----:B------:R-:W-:Y:S01]  /*7cf40*/  IMAD.MOV.U32 R204, RZ, RZ, R92 ;  /* 0x000000ffffcc7224 */ /* 0x000fe200078e005c */
[----:B------:R-:W-:Y:S01]  /*7cf50*/  MOV R207, R95 ;  /* 0x0000005f00cf7202 */ /* 0x000fe20000000f00 */
[----:B------:R-:W-:Y:S01]  /*7cf60*/  IMAD.MOV.U32 R205, RZ, RZ, R93 ;  /* 0x000000ffffcd7224 */ /* 0x000fe200078e005d */
[----:B------:R-:W-:Y:S04]  /*7cf70*/  LDS R16, [R3+UR12+0x4400] ;  /* 0x0044000c03107984 */ /* 0x000fe80008000800 */
[----:B-1----:R-:W-:Y:S01]  /*7cf80*/  HMMA.1688.F32.TF32 R76, R4, R58, R72 ;  /* 0x0000003a044c723c */ /* 0x002fe20000081048 */
[----:B------:R-:W-:Y:S01]  /*7cf90*/  STL.64 [R1+0x1a0], R12 ;  /* 0x0001a00c01007387 */ /* 0x000fe20000100a00 */
[----:B------:R-:W-:-:S03]  /*7cfa0*/  IMAD.MOV.U32 R206, RZ, RZ, R94 ;  /* 0x000000ffffce7224 */ /* 0x000fc600078e005e */
[----:B------:R-:W-:Y:S04]  /*7cfb0*/  LDS R18, [R3+UR12+0x6400] ;  /* 0x0064000c03127984 */ /* 0x000fe80008000800 */
[----:B------:R-:W-:Y:S04]  /*7cfc0*/  LDS R17, [R252+UR12+0x4400] ;  /* 0x0044000cfc117984 */ /* 0x000fe80008000800 */
[----:B------:R-:W-:Y:S01]  /*7cfd0*/  LDS R19, [R252+UR12+0x6400] ;  /* 0x0064000cfc137984 */ /* 0x000fe20008000800 */
[----:B---3--:R-:W-:Y:S03]  /*7cfe0*/  HMMA.1688.F32.TF32 R72, R4, R42, R240 ;  /* 0x0000002a0448723c */ /* 0x008fe600000810f0 */
[----:B------:R-:W-:Y:S04]  /*7cff0*/  STL.64 [R1+0x1a8], R14 ;  /* 0x0001a80e01007387 */ /* 0x000fe80000100a00 */
[----:B------:R-:W-:Y:S04]  /*7d000*/  STL.64 [R1+0x1c0], R76 ;  /* 0x0001c04c01007387 */ /* 0x000fe80000100a00 */
[----:B------:R-:W-:Y:S04]  /*7d010*/  STL.64 [R1+0x1c8], R78 ;  /* 0x0001c84e01007387 */ /* 0x000fe80000100a00 */
[----:B------:R-:W-:Y:S04]  /*7d020*/  LDS R12, [R0+UR12+0x4480] ;  /* 0x0044800c000c7984 */ /* 0x000fe80008000800 */
[----:B------:R-:W-:Y:S01]  /*7d030*/  LDS R14, [R0+UR12+0x6480] ;  /* 0x0064800c000e7984 */ /* 0x000fe20008000800 */
[----:B------:R-:W-:-:S03]  /*7d040*/  IMAD.MOV.U32 R65, RZ, RZ, R74 ;  /* 0x000000ffff417224 */ /* 0x000fc600078e004a */
[----:B------:R1:W-:Y:S01]  /*7d050*/  STL.64 [R1+0x1f0], R72 ;  /* 0x0001f04801007387 */ /* 0x0003e20000100a00 */
[----:B------:R-:W-:-:S03]  /*7d060*/  IMAD.MOV.U32 R64, RZ, RZ, R75 ;  /* 0x000000ffff407224 */ /* 0x000fc600078e004b */
[----:B------:R-:W-:Y:S04]  /*7d070*/  LDS R13, [R2+UR12+0x4480] ;  /* 0x0044800c020d7984 */ /* 0x000fe80008000800 */
[----:B------:R-:W2:Y:S01]  /*7d080*/  LDS R15, [R2+UR12+0x6480] ;  /* 0x0064800c020f7984 */ /* 0x000ea20008000800 */
[C---:B-1----:R-:W-:Y:S03]  /*7d090*/  HMMA.1688.F32.TF32 R72, R4.reuse, R62, R68 ;  /* 0x0000003e0448723c */ /* 0x042fe60000081044 */
[----:B------:R-:W-:Y:S04]  /*7d0a0*/  LDS R240, [R0+UR12+0x8000] ;  /* 0x0080000c00f07984 */ /* 0x000fe80008000800 */
[----:B------:R-:W-:Y:S01]  /*7d0b0*/  LDS R242, [R0+UR12+0xa000] ;  /* 0x00a0000c00f27984 */ /* 0x000fe20008000800 */
[----:B------:R-:W-:Y:S03]  /*7d0c0*/  HMMA.1688.F32.TF32 R68, R4, R46, R248 ;  /* 0x0000002e0444723c */ /* 0x000fe600000810f8 */
[----:B------:R-:W-:Y:S04]  /*7d0d0*/  LDS R4, [R3+UR12+0x4480] ;  /* 0x0044800c03047984 */ /* 0x000fe80008000800 */
[----:B------:R-:W-:Y:S04]  /*7d0e0*/  LDS R6, [R3+UR12+0x6480] ;  /* 0x0064800c03067984 */ /* 0x000fe80008000800 */
[----:B------:R-:W-:Y:S04]  /*7d0f0*/  LDS R5, [R252+UR12+0x4480] ;  /* 0x0044800cfc057984 */ /* 0x000fe80008000800 */
        /* <DEDUP_REMOVED lines=10> */
[----:B------:R-:W3:Y:S04]  /*7d1a0*/  LDS R7, [R252+UR12+0x6480] ;  /* 0x0064800cfc077984 */ /* 0x000ee80008000800 */
[----:B------:R-:W-:Y:S01]  /*7d1b0*/  LDS R241, [R2+UR12+0x8000] ;  /* 0x0080000c02f17984 */ /* 0x000fe20008000800 */
[-C--:B-1----:R-:W-:Y:S03]  /*7d1c0*/  HMMA.1688.F32.TF32 R24, R8, R58.reuse, R232 ;  /* 0x0000003a0818723c */ /* 0x082fe600000810e8 */
[----:B------:R1:W-:Y:S04]  /*7d1d0*/  STL.64 [R1+0x370], R20 ;  /* 0x0003701401007387 */ /* 0x0003e80000100a00 */
[----:B------:R4:W-:Y:S04]  /*7d1e0*/  STL.64 [R1+0x378], R22 ;  /* 0x0003781601007387 */ /* 0x0009e80000100a00 */
[----:B------:R-:W-:Y:S04]  /*7d1f0*/  LDS R243, [R2+UR12+0xa000] ;  /* 0x00a0000c02f37984 */ /* 0x000fe80008000800 */
[----:B-1----:R-:W2:Y:S04]  /*7d200*/  LDL.LU R20, [R1+0x950] ;  /* 0x0009500001147983 */ /* 0x002ea80000300800 */
[----:B------:R1:W-:Y:S04]  /*7d210*/  STL.64 [R1+0x3a0], R24 ;  /* 0x0003a01801007387 */ /* 0x0003e80000100a00 */
[----:B------:R1:W-:Y:S04]  /*7d220*/  STL.64 [R1+0x3a8], R26 ;  /* 0x0003a81a01007387 */ /* 0x0003e80000100a00 */
[----:B------:R-:W2:Y:S04]  /*7d230*/  LDL.LU R21, [R1+0x954] ;  /* 0x0009540001157983 */ /* 0x000ea80000300800 */
[----:B----4-:R-:W4:Y:S04]  /*7d240*/  LDL.LU R22, [R1+0x958] ;  /* 0x0009580001167983 */ /* 0x010f280000300800 */
[----:B------:R-:W4:Y:S04]  /*7d250*/  LDL.LU R23, [R1+0x95c] ;  /* 0x00095c0001177983 */ /* 0x000f280000300800 */
[----:B-1----:R-:W2:Y:S04]  /*7d260*/  LDL.LU R24, [R1+0x960] ;  /* 0x0009600001187983 */ /* 0x002ea80000300800 */
        /* <DEDUP_REMOVED lines=91> */
[----:B--2---:R-:W-:Y:S08]  /*7d820*/  HMMA.1688.F32.TF32 R76, R12, R58, R76 ;  /* 0x0000003a0c4c723c */ /* 0x004ff0000008104c */
[C---:B---3--:R-:W-:Y:S08]  /*7d830*/  HMMA.1688.F32.TF32 R88, R16.reuse, R38, R88 ;  /* 0x000000261058723c */ /* 0x048ff00000081058 */
[C---:B----4-:R-:W-:Y:S08]  /*7d840*/  HMMA.1688.F32.TF32 R96, R16.reuse, R46, R96 ;  /* 0x0000002e1060723c */ /* 0x050ff00000081060 */
[----:B------:R-:W-:Y:S08]  /*7d850*/  HMMA.1688.F32.TF32 R108, R16, R58, R108 ;  /* 0x0000003a106c723c */ /* 0x000ff0000008106c */
[C---:B------:R-:W-:Y:S08]  /*7d860*/  HMMA.1688.F32.TF32 R112, R8.reuse, R66, R112 ;  /* 0x000000420870723c */ /* 0x040ff00000081070 */
[C---:B------:R-:W-:Y:S08]  /*7d870*/  HMMA.1688.F32.TF32 R120, R8.reuse, R38, R120 ;  /* 0x000000260878723c */ /* 0x040ff00000081078 */
[C---:B------:R-:W-:Y:S08]  /*7d880*/  HMMA.1688.F32.TF32 R124, R8.reuse, R50, R124 ;  /* 0x00000032087c723c */ /* 0x040ff0000008107c */
[C---:B------:R-:W-:Y:S08]  /*7d890*/  HMMA.1688.F32.TF32 R128, R8.reuse, R46, R128 ;  /* 0x0000002e0880723c */ /* 0x040ff00000081080 */
[C---:B------:R-:W-:Y:S08]  /*7d8a0*/  HMMA.1688.F32.TF32 R136, R8.reuse, R42, R136 ;  /* 0x0000002a0888723c */ /* 0x040ff00000081088 */
[C---:B------:R-:W-:Y:S11]  /*7d8b0*/  HMMA.1688.F32.TF32 R132, R8.reuse, R62, R132 ;  /* 0x0000003e0884723c */ /* 0x040ff60000081084 */
[----:B------:R-:W-:Y:S01]  /*7d8c0*/  STL.64 [R1+0x3b0], R136 ;  /* 0x0003b08801007387 */ /* 0x000fe20000100a00 */
[----:B------:R-:W-:Y:S03]  /*7d8d0*/  HMMA.1688.F32.TF32 R116, R8, R54, R116 ;  /* 0x000000360874723c */ /* 0x000fe60000081074 */
[----:B------:R-:W-:Y:S05]  /*7d8e0*/  STL.64 [R1+0x3b8], R138 ;  /* 0x0003b88a01007387 */ /* 0x000fea0000100a00 */
        /* <DEDUP_REMOVED lines=10> */
[C---:B------:R-:W-:Y:S03]  /*7d990*/  HMMA.1688.F32.TF32 R100, R16.reuse, R62, R100 ;  /* 0x0000003e1064723c */ /* 0x040fe60000081064 */
        /* <DEDUP_REMOVED lines=10> */
[----:B------:R-:W-:Y:S01]  /*7da40*/  STL.64 [R1+0x480], R96 ;  /* 0x0004806001007387 */ /* 0x000fe20000100a00 */
[C---:B------:R-:W-:Y:S03]  /*7da50*/  HMMA.1688.F32.TF32 R84, R16.reuse, R54, R84 ;  /* 0x000000361054723c */ /* 0x040fe60000081054 */
[----:B------:R-:W-:Y:S05]  /*7da60*/  STL.64 [R1+0x488], R98 ;  /* 0x0004886201007387 */ /* 0x000fea0000100a00 */
[----:B------:R-:W-:Y:S04]  /*7da70*/  STL.64 [R1+0x4a0], R8 ;  /* 0x0004a00801007387 */ /* 0x000fe80000100a00 */
[----:B------:R1:W-:Y:S02]  /*7da80*/  STL.64 [R1+0x4a8], R10 ;  /* 0x0004a80a01007387 */ /* 0x0003e40000100a00 */
[----:B-1----:R-:W-:Y:S08]  /*7da90*/  HMMA.1688.F32.TF32 R8, R16, R66, R80 ;  /* 0x000000421008723c */ /* 0x002ff00000081050 */
        /* <DEDUP_REMOVED lines=11> */
[C---:B------:R-:W-:Y:S03]  /*7db50*/  HMMA.1688.F32.TF32 R28, R12.reuse, R38, R28 ;  /* 0x000000260c1c723c */ /* 0x040fe6000008101c */
[----:B------:R-:W-:Y:S04]  /*7db60*/  LDS R8, [R0+UR12+0x4500] ;  /* 0x0045000c00087984 */ /* 0x000fe80008000800 */
[----:B------:R-:W-:Y:S01]  /*7db70*/  LDS R10, [R0+UR12+0x6500] ;  /* 0x0065000c000a7984 */ /* 0x000fe20008000800 */
[C---:B-1----:R-:W-:Y:S03]  /*7db80*/  HMMA.1688.F32.TF32 R16, R12.reuse, R62, R68 ;  /* 0x0000003e0c10723c */ /* 0x042fe60000081044 */
[----:B------:R-:W-:Y:S04]  /*7db90*/  LDS R9, [R2+UR12+0x4500] ;  /* 0x0045000c02097984 */ /* 0x000fe80008000800 */
[----:B------:R-:W1:Y:S01]  /*7dba0*/  LDS R11, [R2+UR12+0x6500] ;  /* 0x0065000c020b7984 */ /* 0x000e620008000800 */
[----:B------:R-:W-:Y:S11]  /*7dbb0*/  HMMA.1688.F32.TF32 R68, R12, R46, R248 ;  /* 0x0000002e0c44723c */ /* 0x000ff600000810f8 */
[----:B------:R-:W-:Y:S01]  /*7dbc0*/  IMAD.MOV.U32 R56, RZ, RZ, R16 ;  /* 0x000000ffff387224 */ /* 0x000fe200078e0010 */
[----:B------:R2:W-:Y:S01]  /*7dbd0*/  STL.64 [R1+0x528], R18 ;  /* 0x0005281201007387 */ /* 0x0005e20000100a00 */
[----:B------:R-:W-:-:S02]  /*7dbe0*/  MOV R57, R17 ;  /* 0x0000001100397202 */ /* 0x000fc40000000f00 */
[C---:B--2---:R-:W-:Y:S04]  /*7dbf0*/  HMMA.1688.F32.TF32 R16, R12.reuse, R50, R32 ;  /* 0x000000320c10723c */ /* 0x044fe80000081020 */
[----:B------:R-:W-:Y:S04]  /*7dc00*/  STL.64 [R1+0x530], R68 ;  /* 0x0005304401007387 */ /* 0x000fe80000100a00 */
[----:B------:R-:W-:Y:S01]  /*7dc10*/  STL.64 [R1+0x538], R70 ;  /* 0x0005384601007387 */ /* 0x000fe20000100a00 */
[C---:B------:R-:W-:Y:S10]  /*7dc20*/  HMMA.1688.F32.TF32 R24, R12.reuse, R54, R24 ;  /* 0x000000360c18723c */ /* 0x040ff40000081018 */
[----:B------:R-:W-:Y:S04]  /*7dc30*/  STL.64 [R1+0x540], R16 ;  /* 0x0005401001007387 */ /* 0x000fe80000100a00 */
[----:B------:R2:W-:Y:S02]  /*7dc40*/  STL.64 [R1+0x548], R18 ;  /* 0x0005481201007387 */ /* 0x0005e40000100a00 */
[----:B--2---:R-:W-:Y:S08]  /*7dc50*/  HMMA.1688.F32.TF32 R16, R12, R66, R20 ;  /* 0x000000420c10723c */ /* 0x004ff00000081014 */
[C---:B------:R-:W-:Y:S01]  /*7dc60*/  HMMA.1688.F32.TF32 R12, R4.reuse, R58, R232 ;  /* 0x0000003a040c723c */ /* 0x040fe200000810e8 */
[----:B------:R-:W-:Y:S04]  /*7dc70*/  STL.64 [R1+0x550], R28 ;  /* 0x0005501c01007387 */ /* 0x000fe80000100a00 */
[----:B------:R-:W-:Y:S04]  /*7dc80*/  STL.64 [R1+0x558], R30 ;  /* 0x0005581e01007387 */ /* 0x000fe80000100a00 */
[----:B------:R2:W-:Y:S04]  /*7dc90*/  STL.64 [R1+0x570], R24 ;  /* 0x0005701801007387 */ /* 0x0005e80000100a00 */
[----:B------:R3:W-:Y:S04]  /*7dca0*/  STL.64 [R1+0x578], R26 ;  /* 0x0005781a01007387 */ /* 0x0007e80000100a00 */
[----:B------:R-:W4:Y:S04]  /*7dcb0*/  LDL.LU R248, [R1+0x890] ;  /* 0x0008900001f87983 */ /* 0x000f280000300800 */
[----:B------:R-:W-:Y:S04]  /*7dcc0*/  STL.64 [R1+0x560], R16 ;  /* 0x0005601001007387 */ /* 0x000fe80000100a00 */
[----:B------:R1:W-:Y:S04]  /*7dcd0*/  STL.64 [R1+0x568], R18 ;  /* 0x0005681201007387 */ /* 0x0003e80000100a00 */
[----:B------:R-:W-:Y:S04]  /*7dce0*/  STL.64 [R1+0x5c0], R12 ;  /* 0x0005c00c01007387 */ /* 0x000fe80000100a00 */
[----:B------:R-:W-:Y:S04]  /*7dcf0*/  STL.64 [R1+0x5c8], R14 ;  /* 0x0005c80e01007387 */ /* 0x000fe80000100a00 */
        /* <DEDUP_REMOVED lines=10> */
[----:B------:R-:W1:Y:S04]  /*7dda0*/  LDL.LU R87, [R1+0x82c] ;  /* 0x00082c0001577983 */ /* 0x000e680000300800 */
        /* <DEDUP_REMOVED lines=20> */
[----:B--2---:R-:W2:Y:S04]  /*7def0*/  LDL.LU R24, [R1+0xa10] ;  /* 0x000a100001187983 */ /* 0x004ea80000300800 */
[----:B------:R-:W2:Y:S04]  /*7df00*/  LDL.LU R25, [R1+0xa14] ;  /* 0x000a140001197983 */ /* 0x000ea80000300800 */
[----:B---3--:R-:W2:Y:S04]  /*7df10*/  LDL.LU R26, [R1+0xa18] ;  /* 0x000a1800011a7983 */ /* 0x008ea80000300800 */
[----:B------:R-:W2:Y:S04]  /*7df20*/  LDL.LU R27, [R1+0xa1c] ;  /* 0x000a1c00011b7983 */ /* 0x000ea80000300800 */
        /* <DEDUP_REMOVED lines=8> */
[----:B------:R-:W-:Y:S04]  /*7dfb0*/  LDS R12, [R3+UR12+0x4500] ;  /* 0x0045000c030c7984 */ /* 0x000fe80008000800 */
[----:B------:R-:W-:Y:S04]  /*7dfc0*/  LDS R14, [R3+UR12+0x6500] ;  /* 0x0065000c030e7984 */ /* 0x000fe80008000800 */
[----:B------:R-:W-:Y:S04]  /*7dfd0*/  LDS R13, [R252+UR12+0x4500] ;  /* 0x0045000cfc0d7984 */ /* 0x000fe80008000800 */
[----:B------:R-:W1:Y:S02]  /*7dfe0*/  LDS R15, [R252+UR12+0x6500] ;  /* 0x0065000cfc0f7984 */ /* 0x000e640008000800 */
[----:B-1----:R-:W-:-:S15]  /*7dff0*/  HMMA.1688.F32.TF32 R16, R4, R42, R84 ;  /* 0x0000002a0410723c */ /* 0x002fde0000081054 */
[----:B------:R-:W-:-:S04]  /*7e000*/  NOP ;  /* 0x0000000000007918 */ /* 0x000fc80000000000 */
[----:B------:R-:W-:Y:S04]  /*7e010*/  STL.64 [R1+0x5e0], R16 ;  /* 0x0005e01001007387 */ /* 0x000fe80000100a00 */
[----:B------:R4:W-:Y:S02]  /*7e020*/  STL.64 [R1+0x5e8], R18 ;  /* 0x0005e81201007387 */ /* 0x0009e40000100a00 */
[C---:B----4-:R-:W-:Y:S08]  /*7e030*/  HMMA.1688.F32.TF32 R16, R4.reuse, R62, R80 ;  /* 0x0000003e0410723c */ /* 0x050ff00000081050 */
[C---:B------:R-:W-:Y:S11]  /*7e040*/  HMMA.1688.F32.TF32 R76, R4.reuse, R46, R76 ;  /* 0x0000002e044c723c */ /* 0x040ff6000008104c */
[----:B------:R-:W-:Y:S04]  /*7e050*/  STL.64 [R1+0x600], R16 ;  /* 0x0006001001007387 */ /* 0x000fe80000100a00 */
[----:B------:R1:W-:Y:S02]  /*7e060*/  STL.64 [R1+0x608], R18 ;  /* 0x0006081201007387 */ /* 0x0003e40000100a00 */
[C---:B-1----:R-:W-:Y:S02]  /*7e070*/  HMMA.1688.F32.TF32 R16, R4.reuse, R50, R72 ;  /* 0x000000320410723c */ /* 0x042fe40000081048 */
[----:B------:R-:W-:Y:S04]  /*7e080*/  STL.64 [R1+0x610], R76 ;  /* 0x0006104c01007387 */ /* 0x000fe80000100a00 */
[----:B------:R-:W-:Y:S02]  /*7e090*/  STL.64 [R1+0x618], R78 ;  /* 0x0006184e01007387 */ /* 0x000fe40000100a00 */
[C---:B------:R-:W-:Y:S08]  /*7e0a0*/  HMMA.1688.F32.TF32 R72, R4.reuse, R38, R68 ;  /* 0x000000260448723c */ /* 0x040ff00000081044 */
[----:B------:R-:W-:Y:S03]  /*7e0b0*/  HMMA.1688.F32.TF32 R68, R4, R54, R248 ;  /* 0x000000360444723c */ /* 0x000fe600000810f8 */
[----:B------:R-:W-:Y:S01]  /*7e0c0*/  IMAD.MOV.U32 R52, RZ, RZ, R16 ;  /* 0x000000ffff347224 */ /* 0x000fe200078e0010 */
[----:B------:R1:W-:Y:S01]  /*7e0d0*/  STL.64 [R1+0x628], R18 ;  /* 0x0006281201007387 */ /* 0x0003e20000100a00 */
[----:B------:R-:W-:-:S03]  /*7e0e0*/  IMAD.MOV.U32 R53, RZ, RZ, R17 ;  /* 0x000000ffff357224 */ /* 0x000fc600078e0011 */
[----:B-1----:R-:W-:Y:S02]  /*7e0f0*/  HMMA.1688.F32.TF32 R16, R4, R66, R32 ;  /* 0x000000420410723c */ /* 0x002fe40000081020 */
[----:B------:R1:W-:Y:S04]  /*7e100*/  STL [R1+0x8054], R53 ;  /* 0x0080543501007387 */ /* 0x0003e80000100800 */
[----:B------:R-:W-:Y:S04]  /*7e110*/  LDS R4, [R3+UR12+0x4580] ;  /* 0x0045800c03047984 */ /* 0x000fe80008000800 */
[----:B------:R-:W-:Y:S01]  /*7e120*/  LDS R6, [R3+UR12+0x6580] ;  /* 0x0065800c03067984 */ /* 0x000fe20008000800 */
[C---:B---3--:R-:W-:Y:S03]  /*7e130*/  HMMA.1688.F32.TF32 R32, R8.reuse, R58, R28 ;  /* 0x0000003a0820723c */ /* 0x048fe6000008101c */
[----:B------:R-:W-:Y:S04]  /*7e140*/  LDS R5, [R252+UR12+0x4580] ;  /* 0x0045800cfc057984 */ /* 0x000fe80008000800 */
[----:B------:R-:W-:Y:S01]  /*7e150*/  LDS R7, [R252+UR12+0x6580] ;  /* 0x0065800cfc077984 */ /* 0x000fe20008000800 */
[C---:B--2---:R-:W-:Y:S08]  /*7e160*/  HMMA.1688.F32.TF32 R28, R8.reuse, R42, R24 ;  /* 0x0000002a081c723c */ /* 0x044ff00000081018 */
[----:B------:R-:W-:Y:S01]  /*7e170*/  HMMA.1688.F32.TF32 R24, R8, R62, R20 ;  /* 0x0000003e0818723c */ /* 0x000fe20000081014 */
[----:B------:R2:W-:Y:S01]  /*7e180*/  STL [R1+0x8050], R52 ;  /* 0x0080503401007387 */ /* 0x0005e20000100800 */
[----:B-1----:R-:W-:-:S03]  /*7e190*/  IMAD.MOV.U32 R53, RZ, RZ, R17 ;  /* 0x000000ffff357224 */ /* 0x002fc600078e0011 */
[----:B------:R-:W-:Y:S04]  /*7e1a0*/  STL.64 [R1+0x630], R72 ;  /* 0x0006304801007387 */ /* 0x000fe80000100a00 */
[----:B------:R-:W-:Y:S01]  /*7e1b0*/  STL.64 [R1+0x638], R74 ;  /* 0x0006384a01007387 */ /* 0x000fe20000100a00 */
[----:B--2---:R-:W-:-:S03]  /*7e1c0*/  MOV R52, R18 ;  /* 0x0000001200347202 */ /* 0x004fc60000000f00 */
[----:B------:R-:W-:Y:S04]  /*7e1d0*/  STL.64 [R1+0x650], R68 ;  /* 0x0006504401007387 */ /* 0x000fe80000100a00 */
[----:B------:R-:W-:Y:S04]  /*7e1e0*/  STL.64 [R1+0x658], R70 ;  /* 0x0006584601007387 */ /* 0x000fe80000100a00 */
[----:B------:R-:W-:Y:S04]  /*7e1f0*/  STL [R1+0x640], R16 ;  /* 0x0006401001007387 */ /* 0x000fe80000100800 */
[----:B------:R-:W-:Y:S04]  /*7e200*/  STL [R1+0x64c], R19 ;  /* 0x00064c1301007387 */ /* 0x000fe80000100800 */
[----:B------:R-:W-:Y:S04]  /*7e210*/  STL [R1+0x805c], R52 ;  /* 0x00805c3401007387 */ /* 0x000fe80000100800 */
[----:B------:R-:W-:Y:S04]  /*7e220*/  STL [R1+0x8058], R53 ;  /* 0x0080583501007387 */ /* 0x000fe80000100800 */
[----:B------:R-:W-:Y:S04]  /*7e230*/  STL.64 [R1+0x660], R32 ;  /* 0x0006602001007387 */ /* 0x000fe80000100a00 */
[----:B------:R-:W-:Y:S01]  /*7e240*/  STL.64 [R1+0x668], R34 ;  /* 0x0006682201007387 */ /* 0x000fe20000100a00 */
[----:B------:R-:W-:Y:S03]  /*7e250*/  HMMA.1688.F32.TF32 R20, R8, R46, R232 ;  /* 0x0000002e0814723c */ /* 0x000fe600000810e8 */
[----:B------:R-:W-:Y:S04]  /*7e260*/  STL.64 [R1+0x680], R28 ;  /* 0x0006801c01007387 */ /* 0x000fe80000100a00 */
[----:B------:R-:W-:Y:S04]  /*7e270*/  STL.64 [R1+0x688], R30 ;  /* 0x0006881e01007387 */ /* 0x000fe80000100a00 */
[----:B------:R1:W-:Y:S04]  /*7e280*/  STL.64 [R1+0x690], R24 ;  /* 0x0006901801007387 */ /* 0x0003e80000100a00 */
[----:B------:R2:W-:Y:S04]  /*7e290*/  STL.64 [R1+0x698], R26 ;  /* 0x0006981a01007387 */ /* 0x0005e80000100a00 */
[----:B------:R-:W3:Y:S04]  /*7e2a0*/  LDL.LU R232, [R1+0xbe0] ;  /* 0x000be00001e87983 */ /* 0x000ee80000300800 */
[----:B------:R-:W3:Y:S04]  /*7e2b0*/  LDL.LU R233, [R1+0xbe4] ;  /* 0x000be40001e97983 */ /* 0x000ee80000300800 */
[----:B------:R-:W3:Y:S04]  /*7e2c0*/  LDL.LU R234, [R1+0xbe8] ;  /* 0x000be80001ea7983 */ /* 0x000ee80000300800 */
[----:B------:R-:W3:Y:S04]  /*7e2d0*/  LDL.LU R235, [R1+0xbec] ;  /* 0x000bec0001eb7983 */ /* 0x000ee80000300800 */
[----:B-1----:R-:W4:Y:S04]  /*7e2e0*/  LDL.LU R24, [R1+0x9c0] ;  /* 0x0009c00001187983 */ /* 0x002f280000300800 */
[----:B------:R-:W4:Y:S04]  /*7e2f0*/  LDL.LU R25, [R1+0x9c4] ;  /* 0x0009c40001197983 */ /* 0x000f280000300800 */
[----:B--2---:R-:W4:Y:S04]  /*7e300*/  LDL.LU R26, [R1+0x9c8] ;  /* 0x0009c800011a7983 */ /* 0x004f280000300800 */
        /* <DEDUP_REMOVED lines=37> */
[----:B------:R-:W-:-:S02]  /*7e560*/  IMAD.MOV.U32 R60, RZ, RZ, R20 ;  /* 0x000000ffff3c7224 */ /* 0x000fc400078e0014 */
[----:B------:R-:W-:Y:S01]  /*7e570*/  IMAD.MOV.U32 R61, RZ, RZ, R21 ;  /* 0x000000ffff3d7224 */ /* 0x000fe200078e0015 */
[----:B------:R-:W4:Y:S01]  /*7e580*/  LDL.LU R20, [R1+0x9d0] ;  /* 0x0009d00001147983 */ /* 0x000f220000300800 */
[----:B------:R-:W-:Y:S01]  /*7e590*/  IMAD.MOV.U32 R52, RZ, RZ, R22 ;  /* 0x000000ffff347224 */ /* 0x000fe200078e0016 */
[----:B------:R-:W-:Y:S02]  /*7e5a0*/  MOV R53, R23 ;  /* 0x0000001700357202 */ /* 0x000fe40000000f00 */
[----:B------:R-:W4:Y:S04]  /*7e5b0*/  LDL.LU R21, [R1+0x9d4] ;  /* 0x0009d40001157983 */ /* 0x000f280000300800 */
[----:B------:R-:W4:Y:S04]  /*7e5c0*/  LDL.LU R22, [R1+0x9d8] ;  /* 0x0009d80001167983 */ /* 0x000f280000300800 */
[----:B------:R-:W4:Y:S04]  /*7e5d0*/  LDL.LU R23, [R1+0x9dc] ;  /* 0x0009dc0001177983 */ /* 0x000f280000300800 */
[----:B------:R-:W-:Y:S04]  /*7e5e0*/  LDS R16, [R0+UR12+0x4580] ;  /* 0x0045800c00107984 */ /* 0x000fe80008000800 */
[----:B------:R-:W-:Y:S04]  /*7e5f0*/  LDS R18, [R0+UR12+0x6580] ;  /* 0x0065800c00127984 */ /* 0x000fe80008000800 */
[----:B------:R-:W-:Y:S04]  /*7e600*/  LDS R17, [R2+UR12+0x4580] ;  /* 0x0045800c02117984 */ /* 0x000fe80008000800 */
[----:B------:R-:W1:Y:S04]  /*7e610*/  LDS R19, [R2+UR12+0x6580] ;  /* 0x0065800c02137984 */ /* 0x000e680008000800 */
[----:B------:R-:W-:Y:S04]  /*7e620*/  STL [R1+0x806c], R53 ;  /* 0x00806c3501007387 */ /* 0x000fe80000100800 */
[----:B------:R-:W-:Y:S04]  /*7e630*/  STL [R1+0x8068], R61 ;  /* 0x0080683d01007387 */ /* 0x000fe80000100800 */
[----:B------:R-:W-:Y:S04]  /*7e640*/  STL [R1+0x8064], R60 ;  /* 0x0080643c01007387 */ /* 0x000fe80000100800 */
[----:B------:R1:W-:Y:S01]  /*7e650*/  STL [R1+0x8060], R52 ;  /* 0x0080603401007387 */ /* 0x0003e20000100800 */
[C---:B--2---:R-:W-:Y:S08]  /*7e660*/  HMMA.1688.F32.TF32 R84, R8.reuse, R38, R84 ;  /* 0x000000260854723c */ /* 0x044ff00000081054 */
[C---:B---3--:R-:W-:Y:S08]  /*7e670*/  HMMA.1688.F32.TF32 R88, R8.reuse, R50, R88 ;  /* 0x000000320858723c */ /* 0x048ff00000081058 */
[C---:B----4-:R-:W-:Y:S11]  /*7e680*/  HMMA.1688.F32.TF32 R80, R8.reuse, R54, R80 ;  /* 0x000000360850723c */ /* 0x050ff60000081050 */
[----:B------:R-:W-:Y:S04]  /*7e690*/  STL.64 [R1+0x6b0], R88 ;  /* 0x0006b05801007387 */ /* 0x000fe80000100a00 */
[----:B------:R-:W-:Y:S04]  /*7e6a0*/  STL.64 [R1+0x6b8], R90 ;  /* 0x0006b85a01007387 */ /* 0x000fe80000100a00 */
[----:B------:R-:W-:Y:S04]  /*7e6b0*/  STL.64 [R1+0x6c0], R84 ;  /* 0x0006c05401007387 */ /* 0x000fe80000100a00 */
[----:B------:R-:W-:Y:S01]  /*7e6c0*/  STL.64 [R1+0x6c8], R86 ;  /* 0x0006c85601007387 */ /* 0x000fe20000100a00 */
[----:B-1----:R-:W-:Y:S01]  /*7e6d0*/  MOV R52, R83 ;  /* 0x0000005300347202 */ /* 0x002fe20000000f00 */
[----:B------:R-:W-:Y:S01]  /*7e6e0*/  IMAD.MOV.U32 R60, RZ, RZ, R82 ;  /* 0x000000ffff3c7224 */ /* 0x000fe200078e0052 */
[----:B------:R-:W-:Y:S01]  /*7e6f0*/  HMMA.1688.F32.TF32 R76, R8, R66, R76 ;  /* 0x00000042084c723c */ /* 0x000fe2000008104c */
[----:B------:R-:W-:-:S02]  /*7e700*/  IMAD.MOV.U32 R53, RZ, RZ, R80 ;  /* 0x000000ffff357224 */ /* 0x000fc400078e0050 */
[----:B------:R-:W-:Y:S01]  /*7e710*/  IMAD.MOV.U32 R61, RZ, RZ, R81 ;  /* 0x000000ffff3d7224 */ /* 0x000fe200078e0051 */
[----:B------:R1:W-:Y:S04]  /*7e720*/  STL [R1+0x807c], R52 ;  /* 0x00807c3401007387 */ /* 0x0003e80000100800 */
[----:B------:R-:W-:Y:S01]  /*7e730*/  HMMA.1688.F32.TF32 R72, R12, R58, R72 ;  /* 0x0000003a0c48723c */ /* 0x000fe20000081048 */
[----:B------:R-:W-:Y:S04]  /*7e740*/  STL [R1+0x8078], R60 ;  /* 0x0080783c01007387 */ /* 0x000fe80000100800 */
[----:B------:R-:W-:Y:S04]  /*7e750*/  STL [R1+0x8074], R53 ;  /* 0x0080743501007387 */ /* 0x000fe80000100800 */
[----:B------:R2:W-:Y:S04]  /*7e760*/  STL [R1+0x8070], R61 ;  /* 0x0080703d01007387 */ /* 0x0005e80000100800 */
[----:B------:R-:W-:Y:S04]  /*7e770*/  STL.64 [R1+0x6d0], R76 ;  /* 0x0006d04c01007387 */ /* 0x000fe80000100a00 */
[----:B------:R3:W-:Y:S02]  /*7e780*/  STL.64 [R1+0x6d8], R78 ;  /* 0x0006d84e01007387 */ /* 0x0007e40000100a00 */
[----:B-1----:R-:W-:Y:S01]  /*7e790*/  IMAD.MOV.U32 R52, RZ, RZ, R72 ;  /* 0x000000ffff347224 */ /* 0x002fe200078e0048 */
[----:B--2---:R-:W-:Y:S01]  /*7e7a0*/  MOV R61, R75 ;  /* 0x0000004b003d7202 */ /* 0x004fe20000000f00 */
[----:B------:R-:W-:Y:S01]  /*7e7b0*/  IMAD.MOV.U32 R60, RZ, RZ, R73 ;  /* 0x000000ffff3c7224 */ /* 0x000fe200078e0049 */
[----:B------:R-:W-:Y:S01]  /*7e7c0*/  LDS R8, [R0+UR12+0x4600] ;  /* 0x0046000c00087984 */ /* 0x000fe20008000800 */
[----:B------:R-:W-:-:S03]  /*7e7d0*/  IMAD.MOV.U32 R53, RZ, RZ, R74 ;  /* 0x000000ffff357224 */ /* 0x000fc600078e004a */
[----:B------:R-:W-:Y:S01]  /*7e7e0*/  LDS R10, [R0+UR12+0x6600] ;  /* 0x0066000c000a7984 */ /* 0x000fe20008000800 */
[C---:B---3--:R-:W-:Y:S03]  /*7e7f0*/  HMMA.1688.F32.TF32 R76, R12.reuse, R42, R68 ;  /* 0x0000002a0c4c723c */ /* 0x048fe60000081044 */
[----:B------:R-:W-:Y:S04]  /*7e800*/  LDS R9, [R2+UR12+0x4600] ;  /* 0x0046000c02097984 */ /* 0x000fe80008000800 */
[----:B------:R-:W1:Y:S01]  /*7e810*/  LDS R11, [R2+UR12+0x6600] ;  /* 0x0066000c020b7984 */ /* 0x000e620008000800 */
[C---:B------:R-:W-:Y:S08]  /*7e820*/  HMMA.1688.F32.TF32 R72, R12.reuse, R62, R248 ;  /* 0x0000003e0c48723c */ /* 0x040ff000000810f8 */
[C---:B------:R-:W-:Y:S08]  /*7e830*/  HMMA.1688.F32.TF32 R68, R12.reuse, R46, R32 ;  /* 0x0000002e0c44723c */ /* 0x040ff00000081020 */
[C---:B------:R-:W-:Y:S08]  /*7e840*/  HMMA.1688.F32.TF32 R32, R12.reuse, R50, R28 ;  /* 0x000000320c20723c */ /* 0x040ff0000008101c */
[C---:B------:R-:W-:Y:S08]  /*7e850*/  HMMA.1688.F32.TF32 R28, R12.reuse, R38, R24 ;  /* 0x000000260c1c723c */ /* 0x040ff00000081018 */
[C---:B------:R-:W-:Y:S01]  /*7e860*/  HMMA.1688.F32.TF32 R20, R12.reuse, R54, R20 ;  /* 0x000000360c14723c */ /* 0x040fe20000081014 */
[----:B------:R-:W-:Y:S07]  /*7e870*/  STL.64 [R1+0x710], R76 ;  /* 0x0007104c01007387 */ /* 0x000fee0000100a00 */
[----:B------:R-:W-:Y:S01]  /*7e880*/  HMMA.1688.F32.TF32 R24, R12, R66, R244 ;  /* 0x000000420c18723c */ /* 0x000fe200000810f4 */
[----:B------:R-:W-:Y:S07]  /*7e890*/  STL.64 [R1+0x718], R78 ;  /* 0x0007184e01007387 */ /* 0x000fee0000100a00 */
[-C--:B------:R-:W-:Y:S01]  /*7e8a0*/  HMMA.1688.F32.TF32 R12, R16, R58.reuse, R232 ;  /* 0x0000003a100c723c */ /* 0x080fe200000810e8 */
        /* <DEDUP_REMOVED lines=9> */
[----:B------:R3:W-:Y:S04]  /*7e940*/  STL.64 [R1+0x7b8], R22 ;  /* 0x0007b81601007387 */ /* 0x0007e80000100a00 */
[----:B------:R-:W-:Y:S04]  /*7e950*/  LDS R244, [R3+UR12+0x8000] ;  /* 0x0080000c03f47984 */ /* 0x000fe80008000800 */
[----:B--2---:R-:W2:Y:S04]  /*7e960*/  LDL.LU R20, [R1+0xf00] ;  /* 0x000f000001147983 */ /* 0x004ea80000300800 */
[----:B------:R4:W-:Y:S04]  /*7e970*/  STL.64 [R1+0x7a0], R24 ;  /* 0x0007a01801007387 */ /* 0x0009e80000100a00 */
[----:B------:R1:W-:Y:S04]  /*7e980*/  STL.64 [R1+0x7a8], R26 ;  /* 0x0007a81a01007387 */ /* 0x0003e80000100a00 */
[----:B------:R-:W-:Y:S04]  /*7e990*/  STL.64 [R1+0x7f0], R12 ;  /* 0x0007f00c01007387 */ /* 0x000fe80000100a00 */
[----:B------:R1:W-:Y:S04]  /*7e9a0*/  STL.64 [R1+0x7f8], R14 ;  /* 0x0007f80e01007387 */ /* 0x0003e80000100a00 */
[----:B------:R-:W2:Y:S04]  /*7e9b0*/  LDL.LU R21, [R1+0xf04] ;  /* 0x000f040001157983 */ /* 0x000ea80000300800 */
[----:B---3--:R-:W2:Y:S04]  /*7e9c0*/  LDL.LU R22, [R1+0xf08] ;  /* 0x000f080001167983 */ /* 0x008ea80000300800 */
[----:B------:R-:W2:Y:S04]  /*7e9d0*/  LDL.LU R23, [R1+0xf0c] ;  /* 0x000f0c0001177983 */ /* 0x000ea80000300800 */
[----:B----4-:R-:W3:Y:S04]  /*7e9e0*/  LDL.LU R24, [R1+0xee0] ;  /* 0x000ee00001187983 */ /* 0x010ee80000300800 */
[----:B------:R-:W3:Y:S04]  /*7e9f0*/  LDL.LU R25, [R1+0xee4] ;  /* 0x000ee40001197983 */ /* 0x000ee80000300800 */
[----:B-1----:R-:W3:Y:S04]  /*7ea00*/  LDL.LU R26, [R1+0xee8] ;  /* 0x000ee800011a7983 */ /* 0x002ee80000300800 */
        /* <DEDUP_REMOVED lines=85> */
[----:B------:R-:W-:Y:S04]  /*7ef60*/  LDS R246, [R3+UR12+0xa000] ;  /* 0x00a0000c03f67984 */ /* 0x000fe80008000800 */
[----:B------:R-:W-:Y:S01]  /*7ef70*/  LDS R245, [R252+UR12+0x8000] ;  /* 0x0080000cfcf57984 */ /* 0x000fe20008000800 */
[----:B--2---:R-:W-:Y:S03]  /*7ef80*/  HMMA.1688.F32.TF32 R72, R8, R58, R72 ;  /* 0x0000003a0848723c */ /* 0x004fe60000081048 */
[----:B------:R-:W-:Y:S05]  /*7ef90*/  LDS R247, [R252+UR12+0xa000] ;  /* 0x00a0000cfcf77984 */ /* 0x000fea0008000800 */
[C---:B---3--:R-:W-:Y:S08]  /*7efa0*/  HMMA.1688.F32.TF32 R84, R4.reuse, R38, R84 ;  /* 0x000000260454723c */ /* 0x048ff00000081054 */
[----:B----4-:R-:W-:Y:S08]  /*7efb0*/  HMMA.1688.F32.TF32 R104, R4, R58, R104 ;  /* 0x0000003a0468723c */ /* 0x010ff00000081068 */
[C---:B------:R-:W-:Y:S08]  /*7efc0*/  HMMA.1688.F32.TF32 R116, R16.reuse, R38, R116 ;  /* 0x000000261074723c */ /* 0x040ff00000081074 */
[C---:B------:R-:W-:Y:S08]  /*7efd0*/  HMMA.1688.F32.TF32 R128, R16.reuse, R62, R128 ;  /* 0x0000003e1080723c */ /* 0x040ff00000081080 */
[C---:B------:R-:W-:Y:S08]  /*7efe0*/  HMMA.1688.F32.TF32 R132, R16.reuse, R42, R132 ;  /* 0x0000002a1084723c */ /* 0x040ff00000081084 */
[C---:B------:R-:W-:Y:S11]  /*7eff0*/  HMMA.1688.F32.TF32 R12, R16.reuse, R46, R124 ;  /* 0x0000002e100c723c */ /* 0x040ff6000008107c */
[----:B------:R-:W-:Y:S04]  /*7f000*/  STL.64 [R1+0x810], R132 ;  /* 0x0008108401007387 */ /* 0x000fe80000100a00 */
[----:B------:R-:W-:Y:S01]  /*7f010*/  STL.64 [R1+0x818], R134 ;  /* 0x0008188601007387 */ /* 0x000fe20000100a00 */
[C---:B------:R-:W-:Y:S03]  /*7f020*/  HMMA.1688.F32.TF32 R120, R16.reuse, R50, R120 ;  /* 0x000000321078723c */ /* 0x040fe60000081078 */
[----:B------:R-:W-:Y:S04]  /*7f030*/  STL.64 [R1+0x820], R128 ;  /* 0x0008208001007387 */ /* 0x000fe80000100a00 */
[----:B------:R-:W-:Y:S04]  /*7f040*/  STL.64 [R1+0x828], R130 ;  /* 0x0008288201007387 */ /* 0x000fe80000100a00 */
[----:B------:R-:W-:Y:S04]  /*7f050*/  STL.64 [R1+0x830], R12 ;  /* 0x0008300c01007387 */ /* 0x000fe80000100a00 */
[----:B------:R1:W-:Y:S02]  /*7f060*/  STL.64 [R1+0x838], R14 ;  /* 0x0008380e01007387 */ /* 0x0003e40000100a00 */
[C---:B-1----:R-:W-:Y:S02]  /*7f070*/  HMMA.1688.F32.TF32 R12, R16.reuse, R54, R112 ;  /* 0x00000036100c723c */ /* 0x042fe40000081070 */
[----:B------:R-:W-:Y:S04]  /*7f080*/  STL.64 [R1+0x840], R120 ;  /* 0x0008407801007387 */ /* 0x000fe80000100a00 */
[----:B------:R-:W-:Y:S02]  /*7f090*/  STL.64 [R1+0x848], R122 ;  /* 0x0008487a01007387 */ /* 0x000fe40000100a00 */
[----:B------:R-:W-:Y:S02]  /*7f0a0*/  HMMA.1688.F32.TF32 R16, R16, R66, R108 ;  /* 0x000000421010723c */ /* 0x000fe4000008106c */
[----:B------:R-:W-:Y:S04]  /*7f0b0*/  STL.64 [R1+0x850], R116 ;  /* 0x0008507401007387 */ /* 0x000fe80000100a00 */
[----:B------:R-:W-:Y:S05]  /*7f0c0*/  STL.64 [R1+0x858], R118 ;  /* 0x0008587601007387 */ /* 0x000fea0000100a00 */
[----:B------:R-:W-:Y:S04]  /*7f0d0*/  STL.64 [R1+0x870], R12 ;  /* 0x0008700c01007387 */ /* 0x000fe80000100a00 */
[----:B------:R1:W-:Y:S02]  /*7f0e0*/  STL.64 [R1+0x878], R14 ;  /* 0x0008780e01007387 */ /* 0x0003e40000100a00 */
[C---:B-1----:R-:W-:Y:S02]  /*7f0f0*/  HMMA.1688.F32.TF32 R12, R4.reuse, R42, R100 ;  /* 0x0000002a040c723c */ /* 0x042fe40000081064 */
[----:B------:R-:W-:Y:S04]  /*7f100*/  STL.64 [R1+0x860], R16 ;  /* 0x0008601001007387 */ /* 0x000fe80000100a00 */
[----:B------:R-:W-:Y:S04]  /*7f110*/  STL.64 [R1+0x868], R18 ;  /* 0x0008681201007387 */ /* 0x000fe80000100a00 */
[----:B------:R-:W-:Y:S01]  /*7f120*/  STL.64 [R1+0x8f0], R104 ;  /* 0x0008f06801007387 */ /* 0x000fe20000100a00 */
[C---:B------:R-:W-:Y:S03]  /*7f130*/  HMMA.1688.F32.TF32 R96, R4.reuse, R62, R96 ;  /* 0x0000003e0460723c */ /* 0x040fe60000081060 */
[----:B------:R-:W-:Y:S04]  /*7f140*/  STL.64 [R1+0x8f8], R106 ;  /* 0x0008f86a01007387 */ /* 0x000fe80000100a00 */
[----:B------:R-:W-:Y:S04]  /*7f150*/  LDS R16, [R3+UR12+0x4600] ;  /* 0x0046000c03107984 */ /* 0x000fe80008000800 */
[----:B------:R-:W-:Y:S04]  /*7f160*/  STL.64 [R1+0x900], R12 ;  /* 0x0009000c01007387 */ /* 0x000fe80000100a00 */
[----:B------:R1:W-:Y:S01]  /*7f170*/  STL.64 [R1+0x908], R14 ;  /* 0x0009080e01007387 */ /* 0x0003e20000100a00 */
[C---:B------:R-:W-:Y:S03]  /*7f180*/  HMMA.1688.F32.TF32 R88, R4.reuse, R50, R88 ;  /* 0x000000320458723c */ /* 0x040fe60000081058 */
[----:B------:R-:W-:Y:S04]  /*7f190*/  LDS R18, [R3+UR12+0x6600] ;  /* 0x0066000c03127984 */ /* 0x000fe80008000800 */
[----:B------:R-:W-:Y:S01]  /*7f1a0*/  LDS R17, [R252+UR12+0x4600] ;  /* 0x0046000cfc117984 */ /* 0x000fe20008000800 */
[----:B-1----:R-:W-:Y:S03]  /*7f1b0*/  HMMA.1688.F32.TF32 R12, R4, R46, R92 ;  /* 0x0000002e040c723c */ /* 0x002fe6000008105c */
[----:B------:R-:W-:Y:S04]  /*7f1c0*/  STL.64 [R1+0x910], R96 ;  /* 0x0009106001007387 */ /* 0x000fe80000100a00 */
[----:B------:R-:W-:Y:S01]  /*7f1d0*/  STL.64 [R1+0x918], R98 ;  /* 0x0009186201007387 */ /* 0x000fe20000100a00 */
[----:B------:R-:W-:Y:S03]  /*7f1e0*/  HMMA.1688.F32.TF32 R28, R8, R50, R28 ;  /* 0x00000032081c723c */ /* 0x000fe6000008101c */
[----:B------:R-:W-:Y:S08]  /*7f1f0*/  LDS R19, [R252+UR12+0x6600] ;  /* 0x0066000cfc137984 */ /* 0x000ff00008000800 */
        /* <DEDUP_REMOVED lines=22> */
[C---:B-1----:R-:W-:Y:S03]  /*7f360*/  HMMA.1688.F32.TF32 R12, R8.reuse, R46, R32 ;  /* 0x0000002e080c723c */ /* 0x042fe60000081020 */
[----:B------:R-:W-:Y:S04]  /*7f370*/  STL.64 [R1+0x9c0], R68 ;  /* 0x0009c04401007387 */ /* 0x000fe80000100a00 */
[----:B------:R-:W-:Y:S04]  /*7f380*/  STL.64 [R1+0x9c8], R70 ;  /* 0x0009c84601007387 */ /* 0x000fe80000100a00 */
[----:B------:R-:W-:Y:S08]  /*7f390*/  LDS R7, [R2+UR12+0x6680] ;  /* 0x0066800c02077984 */ /* 0x000ff00008000800 */
[----:B------:R-:W-:Y:S04]  /*7f3a0*/  STL.64 [R1+0x9d0], R12 ;  /* 0x0009d00c01007387 */ /* 0x000fe80000100a00 */
[----:B------:R1:W-:Y:S02]  /*7f3b0*/  STL.64 [R1+0x9d8], R14 ;  /* 0x0009d80e01007387 */ /* 0x0003e40000100a00 */
[C---:B-1----:R-:W-:Y:S08]  /*7f3c0*/  HMMA.1688.F32.TF32 R12, R8.reuse, R54, R20 ;  /* 0x00000036080c723c */ /* 0x042ff00000081014 */
[----:B------:R-:W-:Y:S01]  /*7f3d0*/  HMMA.1688.F32.TF32 R8, R8, R66, R232 ;  /* 0x000000420808723c */ /* 0x000fe200000810e8 */
[----:B------:R-:W-:Y:S04]  /*7f3e0*/  STL.64 [R1+0xa40], R28 ;  /* 0x000a401c01007387 */ /* 0x000fe80000100a00 */
[----:B------:R-:W-:Y:S04]  /*7f3f0*/  STL.64 [R1+0xa48], R30 ;  /* 0x000a481e01007387 */ /* 0x000fe80000100a00 */
[----:B------:R1:W-:Y:S04]  /*7f400*/  STL.64 [R1+0xa50], R24 ;  /* 0x000a501801007387 */ /* 0x0003e80000100a00 */
[----:B------:R2:W-:Y:S04]  /*7f410*/  STL.64 [R1+0xa58], R26 ;  /* 0x000a581a01007387 */ /* 0x0005e80000100a00 */
[----:B------:R-:W3:Y:S04]  /*7f420*/  LDL.LU R20, [R1+0xd70] ;  /* 0x000d700001147983 */ /* 0x000ee80000300800 */
[----:B------:R-:W-:Y:S04]  /*7f430*/  STL.64 [R1+0xa70], R12 ;  /* 0x000a700c01007387 */ /* 0x000fe80000100a00 */
[----:B------:R-:W-:Y:S04]  /*7f440*/  STL.64 [R1+0xa78], R14 ;  /* 0x000a780e01007387 */ /* 0x000fe80000100a00 */
[----:B------:R-:W-:Y:S04]  /*7f450*/  STL.64 [R1+0xa60], R8 ;  /* 0x000a600801007387 */ /* 0x000fe80000100a00 */
[----:B------:R-:W-:Y:S04]  /*7f460*/  STL.64 [R1+0xa68], R10 ;  /* 0x000a680a01007387 */ /* 0x000fe80000100a00 */
        /* <DEDUP_REMOVED lines=75> */
[----:B------:R-:W-:Y:S04]  /*7f920*/  LDS R8, [R3+UR12+0x4680] ;  /* 0x0046800c03087984 */ /* 0x000fe80008000800 */
[----:B------:R-:W-:Y:S04]  /*7f930*/  LDS R10, [R3+UR12+0x6680] ;  /* 0x0066800c030a7984 */ /* 0x000fe80008000800 */
[----:B------:R-:W-:Y:S04]  /*7f940*/  LDS R9, [R252+UR12+0x4680] ;  /* 0x0046800cfc097984 */ /* 0x000fe80008000800 */
[----:B------:R-:W4:Y:S04]  /*7f950*/  LDS R11, [R252+UR12+0x6680] ;  /* 0x0066800cfc0b7984 */ /* 0x000f280008000800 */
[----:B------:R-:W-:Y:S04]  /*7f960*/  LDS R12, [R0+UR12+0x4700] ;  /* 0x0047000c000c7984 */ /* 0x000fe80008000800 */
[----:B------:R-:W-:Y:S04]  /*7f970*/  LDS R14, [R0+UR12+0x6700] ;  /* 0x0067000c000e7984 */ /* 0x000fe80008000800 */
[----:B------:R-:W-:Y:S04]  /*7f980*/  LDS R13, [R2+UR12+0x4700] ;  /* 0x0047000c020d7984 */ /* 0x000fe80008000800 */
[----:B------:R-:W1:Y:S01]  /*7f990*/  LDS R15, [R2+UR12+0x6700] ;  /* 0x0067000c020f7984 */ /* 0x000e620008000800 */
[C---:B----4-:R-:W-:Y:S08]  /*7f9a0*/  HMMA.1688.F32.TF32 R24, R8.reuse, R58, R24 ;  /* 0x0000003a0818723c */ /* 0x050ff00000081018 */
[----:B---3--:R-:W-:Y:S08]  /*7f9b0*/  HMMA.1688.F32.TF32 R20, R8, R42, R20 ;  /* 0x0000002a0814723c */ /* 0x008ff00000081014 */
[C---:B--2---:R-:W-:Y:S08]  /*7f9c0*/  HMMA.1688.F32.TF32 R88, R16.reuse, R66, R88 ;  /* 0x000000421058723c */ /* 0x044ff00000081058 */
[C---:B------:R-:W-:Y:S08]  /*7f9d0*/  HMMA.1688.F32.TF32 R96, R16.reuse, R38, R96 ;  /* 0x000000261060723c */ /* 0x040ff00000081060 */
[C---:B------:R-:W-:Y:S08]  /*7f9e0*/  HMMA.1688.F32.TF32 R100, R16.reuse, R50, R100 ;  /* 0x000000321064723c */ /* 0x040ff00000081064 */
[C---:B------:R-:W-:Y:S08]  /*7f9f0*/  HMMA.1688.F32.TF32 R104, R16.reuse, R46, R104 ;  /* 0x0000002e1068723c */ /* 0x040ff00000081068 */
[C---:B------:R-:W-:Y:S08]  /*7fa00*/  HMMA.1688.F32.TF32 R112, R16.reuse, R42, R112 ;  /* 0x0000002a1070723c */ /* 0x040ff00000081070 */
[C---:B------:R-:W-:Y:S08]  /*7fa10*/  HMMA.1688.F32.TF32 R116, R16.reuse, R58, R116 ;  /* 0x0000003a1074723c */ /* 0x040ff00000081074 */
[C---:B------:R-:W-:Y:S11]  /*7fa20*/  HMMA.1688.F32.TF32 R108, R16.reuse, R62, R108 ;  /* 0x0000003e106c723c */ /* 0x040ff6000008106c */
[----:B------:R-:W-:Y:S04]  /*7fa30*/  STL.64 [R1+0xaa0], R116 ;  /* 0x000aa07401007387 */ /* 0x000fe80000100a00 */
[----:B------:R-:W-:Y:S01]  /*7fa40*/  STL.64 [R1+0xaa8], R118 ;  /* 0x000aa87601007387 */ /* 0x000fe20000100a00 */
[-C--:B------:R-:W-:Y:S03]  /*7fa50*/  HMMA.1688.F32.TF32 R92, R16, R54.reuse, R92 ;  /* 0x00000036105c723c */ /* 0x080fe6000008105c */
        /* <DEDUP_REMOVED lines=17> */
[C---:B--2---:R-:W-:Y:S03]  /*7fb70*/  HMMA.1688.F32.TF32 R88, R4.reuse, R58, R84 ;  /* 0x0000003a0458723c */ /* 0x044fe60000081054 */
[----:B------:R-:W-:Y:S04]  /*7fb80*/  LDS R17, [R252+UR12+0x4700] ;  /* 0x0047000cfc117984 */ /* 0x000fe80008000800 */
[----:B------:R-:W2:Y:S01]  /*7fb90*/  LDS R19, [R252+UR12+0x6700] ;  /* 0x0067000cfc137984 */ /* 0x000ea20008000800 */
[C---:B------:R-:W-:Y:S08]  /*7fba0*/  HMMA.1688.F32.TF32 R84, R4.reuse, R42, R80 ;  /* 0x0000002a0454723c */ /* 0x040ff00000081050 */
[C---:B------:R-:W-:Y:S08]  /*7fbb0*/  HMMA.1688.F32.TF32 R80, R4.reuse, R62, R76 ;  /* 0x0000003e0450723c */ /* 0x040ff0000008104c */
[C---:B------:R-:W-:Y:S08]  /*7fbc0*/  HMMA.1688.F32.TF32 R76, R4.reuse, R46, R72 ;  /* 0x0000002e044c723c */ /* 0x040ff00000081048 */
[C---:B------:R-:W-:Y:S08]  /*7fbd0*/  HMMA.1688.F32.TF32 R72, R4.reuse, R50, R68 ;  /* 0x000000320448723c */ /* 0x040ff00000081044 */
        /* <DEDUP_REMOVED lines=18> */
[----:B---3--:R-:W-:Y:S02]  /*7fd00*/  HMMA.1688.F32.TF32 R4, R8, R62, R232 ;  /* 0x0000003e0804723c */ /* 0x008fe400000810e8 */
[----:B------:R3:W-:Y:S04]  /*7fd10*/  STL.64 [R1+0xf80], R24 ;  /* 0x000f801801007387 */ /* 0x0007e80000100a00 */
[----:B------:R4:W-:Y:S04]  /*7fd20*/  STL.64 [R1+0xf88], R26 ;  /* 0x000f881a01007387 */ /* 0x0009e80000100a00 */
[----:B------:R-:W2:Y:S04]  /*7fd30*/  LDL.LU R248, [R1+0xce0] ;  /* 0x000ce00001f87983 */ /* 0x000ea80000300800 */
[----:B------:R1:W-:Y:S04]  /*7fd40*/  STL.64 [R1+0xf70], R20 ;  /* 0x000f701401007387 */ /* 0x0003e80000100a00 */
[----:B------:R1:W-:Y:S04]  /*7fd50*/  STL.64 [R1+0xf78], R22 ;  /* 0x000f781601007387 */ /* 0x0003e80000100a00 */
[----:B------:R-:W-:Y:S04]  /*7fd60*/  STL.64 [R1+0xf60], R4 ;  /* 0x000f600401007387 */ /* 0x000fe80000100a00 */
[----:B------:R1:W-:Y:S04]  /*7fd70*/  STL.64 [R1+0xf68], R6 ;  /* 0x000f680601007387 */ /* 0x0003e80000100a00 */
        /* <DEDUP_REMOVED lines=31> */
[----:B---3--:R-:W3:Y:S04]  /*7ff70*/  LDL.LU R24, [R1+0xd50] ;  /* 0x000d500001187983 */ /* 0x008ee80000300800 */
[----:B------:R-:W3:Y:S04]  /*7ff80*/  LDL.LU R25, [R1+0xd54] ;  /* 0x000d540001197983 */ /* 0x000ee80000300800 */
[----:B----4-:R-:W3:Y:S04]  /*7ff90*/  LDL.LU R26, [R1+0xd58] ;  /* 0x000d5800011a7983 */ /* 0x010ee80000300800 */
        /* <DEDUP_REMOVED lines=9> */
[----:B-1----:R-:W4:Y:S04]  /*80030*/  LDL.LU R20, [R1+0xfc0] ;  /* 0x000fc00001147983 */ /* 0x002f280000300800 */
        /* <DEDUP_REMOVED lines=17> */
[----:B------:R-:W-:-:S03]  /*80150*/  IMAD.MOV.U32 R34, RZ, RZ, R236 ;  /* 0x000000ffff227224 */ /* 0x000fc600078e00ec */
[----:B------:R-:W4:Y:S01]  /*80160*/  LDL.LU R78, [R1+0xd18] ;  /* 0x000d1800014e7983 */ /* 0x000f220000300800 */
[----:B------:R-:W-:-:S03]  /*80170*/  IMAD.MOV.U32 R35, RZ, RZ, R237 ;  /* 0x000000ffff237224 */ /* 0x000fc600078e00ed */
[----:B------:R-:W4:Y:S01]  /*80180*/  LDL.LU R79, [R1+0xd1c] ;  /* 0x000d1c00014f7983 */ /* 0x000f220000300800 */
[----:B------:R-:W-:-:S03]  /*80190*/  IMAD.MOV.U32 R28, RZ, RZ, R238 ;  /* 0x000000ffff1c7224 */ /* 0x000fc600078e00ee */
[----:B------:R-:W4:Y:S04]  /*801a0*/  LDL.LU R32, [R1+0xcd0] ;  /* 0x000cd00001207983 */ /* 0x000f280000300800 */
[----:B------:R-:W4:Y:S04]  /*801b0*/  LDL.LU R33, [R1+0xcd4] ;  /* 0x000cd40001217983 */ /* 0x000f280000300800 */
[----:B------:R-:W4:Y:S01]  /*801c0*/  LDL.LU R236, [R1+0x823c] ;  /* 0x00823c0001ec7983 */ /* 0x000f220000300800 */
[----:B------:R-:W-:-:S03]  /*801d0*/  MOV R29, R239 ;  /* 0x000000ef001d7202 */ /* 0x000fc60000000f00 */
[----:B------:R-:W4:Y:S04]  /*801e0*/  LDL.LU R237, [R1+0x8238] ;  /* 0x0082380001ed7983 */ /* 0x000f280000300800 */
[----:B------:R-:W4:Y:S01]  /*801f0*/  LDL.LU R238, [R1+0x8234] ;  /* 0x0082340001ee7983 */ /* 0x000f220000300800 */
[----:B---3--:R-:W-:-:S15]  /*80200*/  HMMA.1688.F32.TF32 R4, R8, R46, R24 ;  /* 0x0000002e0804723c */ /* 0x008fde0000081018 */
[----:B------:R-:W-:-:S04]  /*80210*/  NOP ;  /* 0x0000000000007918 */ /* 0x000fc80000000000 */
[----:B------:R-:W-:Y:S04]  /*80220*/  STL.64 [R1+0xf50], R4 ;  /* 0x000f500401007387 */ /* 0x000fe80000100a00 */
[----:B------:R4:W-:Y:S04]  /*80230*/  STL.64 [R1+0xf58], R6 ;  /* 0x000f580601007387 */ /* 0x0009e80000100a00 */
[----:B------:R-:W3:Y:S04]  /*80240*/  LDL.LU R239, [R1+0x8230] ;  /* 0x0082300001ef7983 */ /* 0x000ee80000300800 */
[----:B------:R-:W3:Y:S01]  /*80250*/  LDL.LU R30, [R1+0xd98] ;  /* 0x000d9800011e7983 */ /* 0x000ee20000300800 */
[C---:B--2---:R-:W-:Y:S03]  /*80260*/  HMMA.1688.F32.TF32 R112, R8.reuse, R50, R112 ;  /* 0x000000320870723c */ /* 0x044fe60000081070 */
[----:B------:R-:W2:Y:S04]  /*80270*/  LDL.LU R31, [R1+0xd9c] ;  /* 0x000d9c00011f7983 */ /* 0x000ea80000300800 */
[----:B------:R-:W2:Y:S01]  /*80280*/  LDL R27, [R1+0x14a0] ;  /* 0x0014a000011b7983 */ /* 0x000ea20000100800 */
[C---:B----4-:R-:W-:Y:S08]  /*80290*/  HMMA.1688.F32.TF32 R4, R8.reuse, R38, R108 ;  /* 0x000000260804723c */ /* 0x050ff0000008106c */
[----:B------:R-:W-:Y:S03]  /*802a0*/  HMMA.1688.F32.TF32 R104, R8, R54, R104 ;  /* 0x000000360868723c */ /* 0x000fe60000081068 */
[----:B------:R-:W-:Y:S04]  /*802b0*/  STL.64 [R1+0xf40], R112 ;  /* 0x000f407001007387 */ /* 0x000fe80000100a00 */
[----:B------:R-:W-:Y:S04]  /*802c0*/  STL.64 [R1+0xf48], R114 ;  /* 0x000f487201007387 */ /* 0x000fe80000100a00 */
[----:B------:R-:W-:Y:S04]  /*802d0*/  STL.64 [R1+0xd70], R4 ;  /* 0x000d700401007387 */ /* 0x000fe80000100a00 */
[----:B------:R1:W-:Y:S02]  /*802e0*/  STL.64 [R1+0xd78], R6 ;  /* 0x000d780601007387 */ /* 0x0003e40000100a00 */
[C---:B-1----:R-:W-:Y:S02]  /*802f0*/  HMMA.1688.F32.TF32 R4, R12.reuse, R58, R20 ;  /* 0x0000003a0c04723c */ /* 0x042fe40000081014 */
[----:B------:R-:W-:Y:S04]  /*80300*/  STL.64 [R1+0xd50], R104 ;  /* 0x000d506801007387 */ /* 0x000fe80000100a00 */
[----:B------:R-:W-:Y:S04]  /*80310*/  STL.64 [R1+0xd58], R106 ;  /* 0x000d586a01007387 */ /* 0x000fe80000100a00 */
[----:B------:R-:W4:Y:S01]  /*80320*/  LDL.LU R20, [R1+0xe50] ;  /* 0x000e500001147983 */ /* 0x000f220000300800 */
[C---:B------:R-:W-:Y:S08]  /*80330*/  HMMA.1688.F32.TF32 R96, R12.reuse, R62, R96 ;  /* 0x0000003e0c60723c */ /* 0x040ff00000081060 */
[----:B------:R-:W-:Y:S08]  /*80340*/  HMMA.1688.F32.TF32 R84, R12, R38, R84 ;  /* 0x000000260c54723c */ /* 0x000ff00000081054 */
[----:B---3--:R-:W-:Y:S01]  /*80350*/  HMMA.1688.F32.TF32 R8, R8, R66, R236 ;  /* 0x000000420808723c */ /* 0x008fe200000810ec */
[----:B------:R-:W-:Y:S04]  /*80360*/  LDS R236, [R3+UR12+0x4780] ;  /* 0x0047800c03ec7984 */ /* 0x000fe80008000800 */
[----:B------:R-:W-:Y:S04]  /*80370*/  LDS R238, [R3+UR12+0x6780] ;  /* 0x0067800c03ee7984 */ /* 0x000fe80008000800 */
[----:B------:R-:W-:Y:S04]  /*80380*/  LDS R237, [R252+UR12+0x4780] ;  /* 0x0047800cfced7984 */ /* 0x000fe80008000800 */
[----:B------:R-:W-:Y:S06]  /*80390*/  LDS R239, [R252+UR12+0x6780] ;  /* 0x0067800cfcef7984 */ /* 0x000fec0008000800 */
[----:B------:R-:W-:Y:S04]  /*803a0*/  STL.64 [R1+0xd40], R8 ;  /* 0x000d400801007387 */ /* 0x000fe80000100a00 */
[----:B------:R-:W-:Y:S04]  /*803b0*/  STL.64 [R1+0xd48], R10 ;  /* 0x000d480a01007387 */ /* 0x000fe80000100a00 */
[----:B------:R-:W-:Y:S04]  /*803c0*/  STL.64 [R1+0xf90], R4 ;  /* 0x000f900401007387 */ /* 0x000fe80000100a00 */
[----:B------:R1:W-:Y:S04]  /*803d0*/  STL.64 [R1+0xf98], R6 ;  /* 0x000f980601007387 */ /* 0x0003e80000100a00 */
[----:B------:R-:W4:Y:S04]  /*803e0*/  LDL.LU R21, [R1+0xe54] ;  /* 0x000e540001157983 */ /* 0x000f280000300800 */
[----:B------:R-:W4:Y:S04]  /*803f0*/  LDL.LU R22, [R1+0xe58] ;  /* 0x000e580001167983 */ /* 0x000f280000300800 */
[----:B------:R-:W4:Y:S01]  /*80400*/  LDL.LU R23, [R1+0xe5c] ;  /* 0x000e5c0001177983 */ /* 0x000f220000300800 */
[C---:B-1----:R-:W-:Y:S08]  /*80410*/  HMMA.1688.F32.TF32 R4, R12.reuse, R42, R100 ;  /* 0x0000002a0c04723c */ /* 0x042ff00000081064 */
[C---:B------:R-:W-:Y:S11]  /*80420*/  HMMA.1688.F32.TF32 R8, R12.reuse, R46, R92 ;  /* 0x0000002e0c08723c */ /* 0x040ff6000008105c */
[----:B------:R-:W-:Y:S04]  /*80430*/  STL.64 [R1+0xfa0], R4 ;  /* 0x000fa00401007387 */ /* 0x000fe80000100a00 */
[----:B------:R1:W-:Y:S02]  /*80440*/  STL.64 [R1+0xfa8], R6 ;  /* 0x000fa80601007387 */ /* 0x0003e40000100a00 */
[C---:B-1----:R-:W-:Y:S02]  /*80450*/  HMMA.1688.F32.TF32 R4, R12.reuse, R50, R88 ;  /* 0x000000320c04723c */ /* 0x042fe40000081058 */
[----:B------:R-:W-:Y:S04]  /*80460*/  STL.64 [R1+0xfb0], R96 ;  /* 0x000fb06001007387 */ /* 0x000fe80000100a00 */
[----:B------:R-:W-:Y:S04]  /*80470*/  STL.64 [R1+0xfb8], R98 ;  /* 0x000fb86201007387 */ /* 0x000fe80000100a00 */
[----:B------:R-:W-:Y:S04]  /*80480*/  STL.64 [R1+0xfc0], R8 ;  /* 0x000fc00801007387 */ /* 0x000fe80000100a00 */
[----:B------:R1:W-:Y:S05]  /*80490*/  STL.64 [R1+0xfc8], R10 ;  /* 0x000fc80a01007387 */ /* 0x0003ea0000100a00 */
[----:B------:R-:W-:Y:S04]  /*804a0*/  STL.64 [R1+0xfd0], R4 ;  /* 0x000fd00401007387 */ /* 0x000fe80000100a00 */
[----:B------:R3:W-:Y:S01]  /*804b0*/  STL.64 [R1+0xfd8], R6 ;  /* 0x000fd80601007387 */ /* 0x0007e20000100a00 */
[C---:B-1----:R-:W-:Y:S08]  /*804c0*/  HMMA.1688.F32.TF32 R8, R12.reuse, R54, R80 ;  /* 0x000000360c08723c */ /* 0x042ff00000081050 */
[----:B---3--:R-:W-:Y:S01]  /*804d0*/  HMMA.1688.F32.TF32 R4, R12, R66, R232 ;  /* 0x000000420c04723c */ /* 0x008fe200000810e8 */
[----:B------:R-:W-:Y:S04]  /*804e0*/  STL.64 [R1+0xfe0], R84 ;  /* 0x000fe05401007387 */ /* 0x000fe80000100a00 */
[----:B------:R-:W-:Y:S06]  /*804f0*/  STL.64 [R1+0xfe8], R86 ;  /* 0x000fe85601007387 */ /* 0x000fec0000100a00 */
[----:B------:R-:W-:Y:S04]  /*80500*/  STL.64 [R1+0x1020], R8 ;  /* 0x0010200801007387 */ /* 0x000fe80000100a00 */
[----:B------:R1:W-:Y:S01]  /*80510*/  STL.64 [R1+0x1028], R10 ;  /* 0x0010280a01007387 */ /* 0x0003e20000100a00 */
[C---:B------:R-:W-:Y:S03]  /*80520*/  HMMA.1688.F32.TF32 R12, R16.reuse, R62, R68 ;  /* 0x0000003e100c723c */ /* 0x040fe60000081044 */
[----:B------:R-:W-:Y:S04]  /*80530*/  LDS R232, [R0+UR12+0x4780] ;  /* 0x0047800c00e87984 */ /* 0x000fe80008000800 */
[----:B------:R-:W-:Y:S01]  /*80540*/  STL.64 [R1+0x1010], R4 ;  /* 0x0010100401007387 */ /* 0x000fe20000100a00 */
[C---:B-1----:R-:W-:Y:S03]  /*80550*/  HMMA.1688.F32.TF32 R8, R16.reuse, R58, R76 ;  /* 0x0000003a1008723c */ /* 0x042fe6000008104c */
[----:B------:R1:W-:Y:S04]  /*80560*/  STL.64 [R1+0x1018], R6 ;  /* 0x0010180601007387 */ /* 0x0003e80000100a00 */
[----:B------:R-:W-:Y:S04]  /*80570*/  LDS R234, [R0+UR12+0x6780] ;  /* 0x0067800c00ea7984 */ /* 0x000fe80008000800 */
[----:B------:R-:W-:Y:S01]  /*80580*/  LDS R233, [R2+UR12+0x4780] ;  /* 0x0047800c02e97984 */ /* 0x000fe20008000800 */
[C---:B-1----:R-:W-:Y:S03]  /*80590*/  HMMA.1688.F32.TF32 R4, R16.reuse, R42, R72 ;  /* 0x0000002a1004723c */ /* 0x042fe60000081048 */
[----:B------:R-:W-:Y:S04]  /*805a0*/  LDS R235, [R2+UR12+0x6780] ;  /* 0x0067800c02eb7984 */ /* 0x000fe80008000800 */
[----:B------:R-:W-:Y:S04]  /*805b0*/  STL.64 [R1+0x1000], R8 ;  /* 0x0010000801007387 */ /* 0x000fe80000100a00 */
[----:B------:R1:W-:Y:S08]  /*805c0*/  STL.64 [R1+0x1008], R10 ;  /* 0x0010080a01007387 */ /* 0x0003f00000100a00 */
[----:B------:R-:W-:Y:S01]  /*805d0*/  STL.64 [R1+0x1090], R4 ;  /* 0x0010900401007387 */ /* 0x000fe20000100a00 */
[C---:B-1----:R-:W-:Y:S03]  /*805e0*/  HMMA.1688.F32.TF32 R8, R16.reuse, R46, R248 ;  /* 0x0000002e1008723c */ /* 0x042fe600000810f8 */
[----:B------:R1:W-:Y:S05]  /*805f0*/  STL.64 [R1+0x1098], R6 ;  /* 0x0010980601007387 */ /* 0x0003ea0000100a00 */
[C---:B-1----:R-:W-:Y:S01]  /*80600*/  HMMA.1688.F32.TF32 R4, R16.reuse, R50, R32 ;  /* 0x000000321004723c */ /* 0x042fe20000081020 */
[----:B------:R-:W-:Y:S04]  /*80610*/  STL.64 [R1+0x1080], R12 ;  /* 0x0010800c01007387 */ /* 0x000fe80000100a00 */
[----:B------:R-:W-:Y:S06]  /*80620*/  STL.64 [R1+0x1088], R14 ;  /* 0x0010880e01007387 */ /* 0x000fec0000100a00 */
[----:B------:R-:W-:Y:S04]  /*80630*/  STL.64 [R1+0x1070], R8 ;  /* 0x0010700801007387 */ /* 0x000fe80000100a00 */
[----:B------:R-:W-:Y:S04]  /*80640*/  STL.64 [R1+0x1078], R10 ;  /* 0x0010780a01007387 */ /* 0x000fe80000100a00 */
[----:B------:R-:W-:Y:S04]  /*80650*/  STL.64 [R1+0x1060], R4 ;  /* 0x0010600401007387 */ /* 0x000fe80000100a00 */
[----:B------:R2:W-:Y:S02]  /*80660*/  STL.64 [R1+0x1068], R6 ;  /* 0x0010680601007387 */ /* 0x0005e40000100a00 */
[----:B--2---:R-:W-:Y:S01]  /*80670*/  HMMA.1688.F32.TF32 R4, R16, R38, R28 ;  /* 0x000000261004723c */ /* 0x004fe2000008101c */
[----:B------:R-:W-:-:S05]  /*80680*/  LOP3.LUT R32, R27, 0x40, RZ, 0x3c, !PT ;  /* 0x000000401b207812 */ /* 0x000fca00078e3cff */
[----:B------:R-:W-:Y:S04]  /*80690*/  LDSM.16.M88.4 R12, [R32+UR13+0x82000] ;  /* 0x0820000d200c783b */ /* 0x000fe80008000200 */
[----:B------:R-:W-:Y:S04]  /*806a0*/  LDSM.16.M88.4 R24, [R32+UR13+0x85000] ;  /* 0x0850000d2018783b */ /* 0x000fe80008000200 */
[----:B------:R-:W-:Y:S05]  /*806b0*/  LDSM.16.M88.4 R28, [R32+UR13+0x86000] ;  /* 0x0860000d201c783b */ /* 0x000fea0008000200 */
[----:B------:R-:W-:Y:S04]  /*806c0*/  STL.64 [R1+0x1050], R4 ;  /* 0x0010500401007387 */ /* 0x000fe80000100a00 */
[----:B------:R-:W-:Y:S04]  /*806d0*/  STL.64 [R1+0x1058], R6 ;  /* 0x0010580601007387 */ /* 0x000fe80000100a00 */
[----:B------:R-:W1:Y:S04]  /*806e0*/  LDSM.16.M88.4 R4, [R32+UR13+0x80000] ;  /* 0x0800000d2004783b */ /* 0x000e680008000200 */
[----:B------:R-:W-:Y:S04]  /*806f0*/  STL [R1+0x14a4], R32 ;  /* 0x0014a42001007387 */ /* 0x000fe80000100800 */
[----:B-1----:R-:W-:Y:S04]  /*80700*/  STL [R1+0x7fe8], R6 ;  /* 0x007fe80601007387 */ /* 0x002fe80000100800 */
[----:B------:R-:W-:Y:S01]  /*80710*/  STL [R1+0x7fe4], R7 ;  /* 0x007fe40701007387 */ /* 0x000fe20000100800 */
[----:B----4-:R-:W-:Y:S03]  /*80720*/  HMMA.1688.F32.TF32 R8, R16, R54, R20 ;  /* 0x000000361008723c */ /* 0x010fe60000081014 */
[----:B------:R-:W2:-:S15]  /*80730*/  LDL.LU R20, [R1+0xe80] ;  /* 0x000e800001147983 */ /* 0x000e9e0000300800 */
[----:B------:R-:W-:Y:S01]  /*80740*/  NOP ;  /* 0x0000000000007918 */ /* 0x000fe20000000000 */
[----:B------:R-:W-:Y:S04]  /*80750*/  STL.64 [R1+0x1040], R8 ;  /* 0x0010400801007387 */ /* 0x000fe80000100a00 */
[----:B------:R-:W-:Y:S04]  /*80760*/  STL.64 [R1+0x1048], R10 ;  /* 0x0010480a01007387 */ /* 0x000fe80000100a00 */
        /* <DEDUP_REMOVED lines=27> */
[----:B------:R-:W1:Y:S04]  /*80920*/  LDSM.16.M88.4 R8, [R32+UR13+0x81000] ;  /* 0x0810000d2008783b */ /* 0x000e680008000200 */
[----:B-1----:R-:W-:Y:S04]  /*80930*/  STL [R1+0x7fec], R10 ;  /* 0x007fec0a01007387 */ /* 0x002fe80000100800 */
[----:B------:R-:W-:Y:S04]  /*80940*/  STL [R1+0x7fe0], R11 ;  /* 0x007fe00b01007387 */ /* 0x000fe80000100800 */
[----:B------:R-:W-:Y:S04]  /*80950*/  STL [R1+0x7fd4], R14 ;  /* 0x007fd40e01007387 */ /* 0x000fe80000100800 */
[----:B------:R-:W-:Y:S01]  /*80960*/  STL [R1+0x7fd0], R15 ;  /* 0x007fd00f01007387 */ /* 0x000fe20000100800 */
[----:B--2---:R-:W-:Y:S03]  /*80970*/  HMMA.1688.F32.TF32 R16, R16, R66, R20 ;  /* 0x000000421010723c */ /* 0x004fe60000081014 */
[----:B------:R-:W-:-:S15]  /*80980*/  LDSM.16.M88.4 R20, [R32+UR13+0x84000] ;  /* 0x0840000d2014783b */ /* 0x000fde0008000200 */
[----:B------:R-:W-:Y:S01]  /*80990*/  NOP ;  /* 0x0000000000007918 */ /* 0x000fe20000000000 */
[----:B------:R-:W-:Y:S04]  /*809a0*/  STL.64 [R1+0xff0], R16 ;  /* 0x000ff01001007387 */ /* 0x000fe80000100a00 */
[----:B------:R-:W-:Y:S04]  /*809b0*/  STL.64 [R1+0xff8], R18 ;  /* 0x000ff81201007387 */ /* 0x000fe80000100a00 */
[----:B------:R-:W1:Y:S04]  /*809c0*/  LDSM.16.M88.4 R16, [R32+UR13+0x83000] ;  /* 0x0830000d2010783b */ /* 0x000e680008000200 */
[----:B------:R-:W2:Y:S01]  /*809d0*/  LDSM.16.M88.4 R32, [R32+UR13+0x87000] ;  /* 0x0870000d2020783b */ /* 0x000ea20008000200 */
[C---:B----4-:R-:W-:Y:S08]  /*809e0*/  HMMA.1688.F32.TF32 R72, R232.reuse, R46, R72 ;  /* 0x0000002ee848723c */ /* 0x050ff00000081048 */
[C---:B---3--:R-:W-:Y:S01]  /*809f0*/  HMMA.1688.F32.TF32 R88, R232.reuse, R58, R84 ;  /* 0x0000003ae858723c */ /* 0x048fe20000081054 */
[----:B-1----:R-:W-:Y:S04]  /*80a00*/  STL [R1+0x7fdc], R18 ;  /* 0x007fdc1201007387 */ /* 0x002fe80000100800 */
[----:B------:R-:W-:Y:S03]  /*80a10*/  STL [R1+0x7fd8], R19 ;  /* 0x007fd81301007387 */ /* 0x000fe60000100800 */
[C---:B------:R-:W-:Y:S01]  /*80a20*/  HMMA.1688.F32.TF32 R84, R232.reuse, R42, R80 ;  /* 0x0000002ae854723c */ /* 0x040fe20000081050 */
[----:B------:R-:W-:Y:S07]  /*80a30*/  STL [R1+0x7ff4], R22 ;  /* 0x007ff41601007387 */ /* 0x000fee0000100800 */
[C---:B------:R-:W-:Y:S01]  /*80a40*/  HMMA.1688.F32.TF32 R80, R232.reuse, R62, R76 ;  /* 0x0000003ee850723c */ /* 0x040fe2000008104c */
[----:B------:R-:W-:Y:S07]  /*80a50*/  STL [R1+0x7ff0], R23 ;  /* 0x007ff01701007387 */ /* 0x000fee0000100800 */
[C---:B------:R-:W-:Y:S01]  /*80a60*/  HMMA.1688.F32.TF32 R76, R232.reuse, R50, R68 ;  /* 0x00000032e84c723c */ /* 0x040fe20000081044 */
[----:B------:R-:W-:Y:S04]  /*80a70*/  STL [R1+0x7ffc], R26 ;  /* 0x007ffc1a01007387 */ /* 0x000fe80000100800 */
[----:B------:R-:W-:Y:S03]  /*80a80*/  STL [R1+0x7ff8], R27 ;  /* 0x007ff81b01007387 */ /* 0x000fe60000100800 */
[C---:B------:R-:W-:Y:S01]  /*80a90*/  HMMA.1688.F32.TF32 R68, R232.reuse, R38, R248 ;  /* 0x00000026e844723c */ /* 0x040fe200000810f8 */
[----:B------:R-:W-:Y:S04]  /*80aa0*/  STL [R1+0x8004], R30 ;  /* 0x0080041e01007387 */ /* 0x000fe80000100800 */
[----:B------:R-:W-:Y:S04]  /*80ab0*/  STL [R1+0x8000], R31 ;  /* 0x0080001f01007387 */ /* 0x000fe80000100800 */
[----:B--2---:R-:W-:Y:S04]  /*80ac0*/  STL [R1+0x800c], R34 ;  /* 0x00800c2201007387 */ /* 0x004fe80000100800 */
[----:B------:R-:W-:Y:S04]  /*80ad0*/  STL [R1+0x8008], R35 ;  /* 0x0080082301007387 */ /* 0x000fe80000100800 */
        /* <DEDUP_REMOVED lines=8> */
[----:B-1----:R-:W3:Y:S04]  /*80b60*/  LDL.LU R72, [R1+0xc00] ;  /* 0x000c000001487983 */ /* 0x002ee80000300800 */
[----:B------:R1:W-:Y:S04]  /*80b70*/  STL.64 [R1+0x10a0], R76 ;  /* 0x0010a04c01007387 */ /* 0x0003e80000100a00 */
[----:B------:R4:W-:Y:S04]  /*80b80*/  STL.64 [R1+0x10a8], R78 ;  /* 0x0010a84e01007387 */ /* 0x0009e80000100a00 */
[----:B------:R1:W-:Y:S04]  /*80b90*/  STL.64 [R1+0x10e0], R68 ;  /* 0x0010e04401007387 */ /* 0x0003e80000100a00 */
[----:B------:R1:W-:Y:S04]  /*80ba0*/  STL.64 [R1+0x10e8], R70 ;  /* 0x0010e84601007387 */ /* 0x0003e80000100a00 */
[----:B------:R-:W3:Y:S04]  /*80bb0*/  LDL.LU R73, [R1+0xc04] ;  /* 0x000c040001497983 */ /* 0x000ee80000300800 */
[----:B--2---:R-:W3:Y:S04]  /*80bc0*/  LDL.LU R74, [R1+0xc08] ;  /* 0x000c0800014a7983 */ /* 0x004ee80000300800 */
[----:B------:R-:W3:Y:S04]  /*80bd0*/  LDL.LU R75, [R1+0xc0c] ;  /* 0x000c0c00014b7983 */ /* 0x000ee80000300800 */
[----:B------:R-:W2:Y:S04]  /*80be0*/  LDL.LU R80, [R1+0xc20] ;  /* 0x000c200001507983 */ /* 0x000ea80000300800 */
[----:B------:R-:W2:Y:S04]  /*80bf0*/  LDL.LU R81, [R1+0xc24] ;  /* 0x000c240001517983 */ /* 0x000ea80000300800 */
[----:B------:R-:W2:Y:S04]  /*80c00*/  LDL.LU R82, [R1+0xc28] ;  /* 0x000c280001527983 */ /* 0x000ea80000300800 */
[----:B------:R-:W2:Y:S04]  /*80c10*/  LDL.LU R83, [R1+0xc2c] ;  /* 0x000c2c0001537983 */ /* 0x000ea80000300800 */
[----:B-1----:R-:W2:Y:S04]  /*80c20*/  LDL.LU R76, [R1+0xc90] ;  /* 0x000c9000014c7983 */ /* 0x002ea80000300800 */
[----:B------:R-:W2:Y:S04]  /*80c30*/  LDL.LU R77, [R1+0xc94] ;  /* 0x000c9400014d7983 */ /* 0x000ea80000300800 */
[----:B----4-:R-:W2:Y:S04]  /*80c40*/  LDL.LU R78, [R1+0xc98] ;  /* 0x000c9800014e7983 */ /* 0x010ea80000300800 */
        /* <DEDUP_REMOVED lines=65> */
[C---:B--2---:R-:W-:Y:S08]  /*81060*/  HMMA.1688.F32.TF32 R140, R232.reuse, R54, R136 ;  /* 0x00000036e88c723c */ /* 0x044ff00000081088 */
[----:B------:R-:W-:Y:S08]  /*81070*/  HMMA.1688.F32.TF32 R136, R232, R66, R132 ;  /* 0x00000042e888723c */ /* 0x000ff00000081084 */
[C---:B---3--:R-:W-:Y:S08]  /*81080*/  HMMA.1688.F32.TF32 R132, R236.reuse, R58, R128 ;  /* 0x0000003aec84723c */ /* 0x048ff00000081080 */
[C---:B------:R-:W-:Y:S08]  /*81090*/  HMMA.1688.F32.TF32 R128, R236.reuse, R42, R124 ;  /* 0x0000002aec80723c */ /* 0x040ff0000008107c */
[C---:B------:R-:W-:Y:S08]  /*810a0*/  HMMA.1688.F32.TF32 R124, R236.reuse, R62, R120 ;  /* 0x0000003eec7c723c */ /* 0x040ff00000081078 */
[C---:B------:R-:W-:Y:S01]  /*810b0*/  HMMA.1688.F32.TF32 R120, R236.reuse, R46, R116 ;  /* 0x0000002eec78723c */ /* 0x040fe20000081074 */
[----:B------:R-:W-:Y:S07]  /*810c0*/  STL.64 [R1+0x1100], R140 ;  /* 0x0011008c01007387 */ /* 0x000fee0000100a00 */
[C---:B----4-:R-:W-:Y:S01]  /*810d0*/  HMMA.1688.F32.TF32 R116, R236.reuse, R50, R112 ;  /* 0x00000032ec74723c */ /* 0x050fe20000081070 */
[----:B------:R-:W-:Y:S04]  /*810e0*/  STL.64 [R1+0x1108], R142 ;  /* 0x0011088e01007387 */ /* 0x000fe80000100a00 */
[----:B------:R-:W-:Y:S03]  /*810f0*/  LDS R50, [R0+UR12+0xa100] ;  /* 0x00a1000c00327984 */ /* 0x000fe60008000800 */
[C---:B------:R-:W-:Y:S01]  /*81100*/  HMMA.1688.F32.TF32 R112, R236.reuse, R38, R108 ;  /* 0x00000026ec70723c */ /* 0x040fe2000008106c */
[----:B------:R-:W-:Y:S04]  /*81110*/  STL.64 [R1+0x10f0], R136 ;  /* 0x0010f08801007387 */ /* 0x000fe80000100a00 */
[----:B------:R-:W-:Y:S03]  /*81120*/  LDS R38, [R0+UR12+0xa080] ;  /* 0x00a0800c00267984 */ /* 0x000fe60008000800 */
[C---:B------:R-:W-:Y:S01]  /*81130*/  HMMA.1688.F32.TF32 R108, R236.reuse, R54, R104 ;  /* 0x00000036ec6c723c */ /* 0x040fe20000081068 */
[----:B------:R-:W-:Y:S04]  /*81140*/  STL.64 [R1+0x10f8], R138 ;  /* 0x0010f88a01007387 */ /* 0x000fe80000100a00 */
[----:B------:R-:W-:Y:S03]  /*81150*/  LDS R39, [R2+UR12+0xa080] ;  /* 0x00a0800c02277984 */ /* 0x000fe60008000800 */
[----:B------:R-:W-:Y:S01]  /*81160*/  HMMA.1688.F32.TF32 R104, R236, R66, R100 ;  /* 0x00000042ec68723c */ /* 0x000fe20000081064 */
        /* <DEDUP_REMOVED lines=19> */
[----:B------:R-:W-:Y:S04]  /*812a0*/  STL.64 [R1+0xe50], R100 ;  /* 0x000e506401007387 */ /* 0x000fe80000100a00 */
[----:B------:R-:W-:Y:S04]  /*812b0*/  STL.64 [R1+0xe58], R102 ;  /* 0x000e586601007387 */ /* 0x000fe80000100a00 */
[----:B------:R-:W-:Y:S04]  /*812c0*/  STL.64 [R1+0xe40], R96 ;  /* 0x000e406001007387 */ /* 0x000fe80000100a00 */
[----:B------:R1:W-:Y:S04]  /*812d0*/  STL.64 [R1+0xe48], R98 ;  /* 0x000e486201007387 */ /* 0x0003e80000100a00 */
[----:B------:R-:W2:Y:S04]  /*812e0*/  LDL.LU R77, [R1+0xbb4] ;  /* 0x000bb400014d7983 */ /* 0x000ea80000300800 */
[----:B------:R-:W-:Y:S01]  /*812f0*/  LDS R51, [R2+UR12+0xa100] ;  /* 0x00a1000c02337984 */ /* 0x000fe20008000800 */
[C---:B-1----:R-:W-:Y:S08]  /*81300*/  HMMA.1688.F32.TF32 R96, R240.reuse, R12, R92 ;  /* 0x0000000cf060723c */ /* 0x042ff0000008105c */
        /* <DEDUP_REMOVED lines=10> */
[----:B------:R-:W3:Y:S04]  /*813b0*/  LDL.LU R72, [R1+0xba0] ;  /* 0x000ba00001487983 */ /* 0x000ee80000300800 */
[----:B------:R-:W-:Y:S04]  /*813c0*/  STL.64 [R1+0xd80], R84 ;  /* 0x000d805401007387 */ /* 0x000fe80000100a00 */
[----:B------:R-:W-:Y:S04]  /*813d0*/  STL.64 [R1+0xd88], R86 ;  /* 0x000d885601007387 */ /* 0x000fe80000100a00 */
[----:B------:R-:W-:Y:S04]  /*813e0*/  STL.64 [R1+0xd60], R80 ;  /* 0x000d605001007387 */ /* 0x000fe80000100a00 */
[----:B------:R1:W-:Y:S04]  /*813f0*/  STL.64 [R1+0xd68], R82 ;  /* 0x000d685201007387 */ /* 0x0003e80000100a00 */
[----:B------:R-:W3:Y:S04]  /*81400*/  LDL.LU R73, [R1+0xba4] ;  /* 0x000ba40001497983 */ /* 0x000ee80000300800 */
[----:B------:R-:W3:Y:S01]  /*81410*/  LDL.LU R74, [R1+0xba8] ;  /* 0x000ba800014a7983 */ /* 0x000ee20000300800 */
[----:B-1----:R-:W-:Y:S03]  /*81420*/  HMMA.1688.F32.TF32 R80, R240, R32, R68 ;  /* 0x00000020f050723c */ /* 0x002fe60000081044 */
[----:B------:R-:W3:Y:S05]  /*81430*/  LDL.LU R75, [R1+0xbac] ;  /* 0x000bac00014b7983 */ /* 0x000eea0000300800 */
[----:B------:R-:W-:Y:S11]  /*81440*/  HMMA.1688.F32.TF32 R68, R244, R4, R248 ;  /* 0x00000004f444723c */ /* 0x000ff600000810f8 */
[----:B------:R-:W-:Y:S04]  /*81450*/  STL.64 [R1+0xd20], R80 ;  /* 0x000d205001007387 */ /* 0x000fe80000100a00 */
[----:B------:R-:W-:Y:S04]  /*81460*/  STL.64 [R1+0xd28], R82 ;  /* 0x000d285201007387 */ /* 0x000fe80000100a00 */
[----:B------:R-:W-:Y:S01]  /*81470*/  IMAD.MOV.U32 R26, RZ, RZ, R68 ;  /* 0x000000ffff1a7224 */ /* 0x000fe200078e0044 */
[----:B------:R-:W-:Y:S01]  /*81480*/  MOV R27, R69 ;  /* 0x00000045001b7202 */ /* 0x000fe20000000f00 */
[----:B------:R-:W4:Y:S01]  /*81490*/  LDL.LU R68, [R1+0xb90] ;  /* 0x000b900001447983 */ /* 0x000f220000300800 */
[----:B------:R-:W-:-:S02]  /*814a0*/  IMAD.MOV.U32 R22, RZ, RZ, R70 ;  /* 0x000000ffff167224 */ /* 0x000fc400078e0046 */
[----:B------:R-:W-:Y:S01]  /*814b0*/  IMAD.MOV.U32 R23, RZ, RZ, R71 ;  /* 0x000000ffff177224 */ /* 0x000fe200078e0047 */
[----:B------:R-:W4:Y:S04]  /*814c0*/  LDL.LU R69, [R1+0xb94] ;  /* 0x000b940001457983 */ /* 0x000f280000300800 */
[----:B------:R-:W4:Y:S04]  /*814d0*/  LDL.LU R70, [R1+0xb98] ;  /* 0x000b980001467983 */ /* 0x000f280000300800 */
[----:B------:R-:W4:Y:S04]  /*814e0*/  LDL.LU R71, [R1+0xb9c] ;  /* 0x000b9c0001477983 */ /* 0x000f280000300800 */
[----:B------:R-:W4:Y:S04]  /*814f0*/  LDL.LU R248, [R1+0xb60] ;  /* 0x000b600001f87983 */ /* 0x000f280000300800 */
[----:B------:R-:W4:Y:S01]  /*81500*/  LDL.LU R249, [R1+0xb64] ;  /* 0x000b640001f97983 */ /* 0x000f220000300800 */
[----:B------:R-:W-:-:S02]  /*81510*/  IMAD.MOV.U32 R78, RZ, RZ, R37 ;  /* 0x000000ffff4e7224 */ /* 0x000fc400078e0025 */
[----:B------:R-:W-:Y:S01]  /*81520*/  IMAD.MOV.U32 R79, RZ, RZ, R36 ;  /* 0x000000ffff4f7224 */ /* 0x000fe200078e0024 */
[----:B------:R-:W-:Y:S01]  /*81530*/  MOV R251, R40 ;  /* 0x0000002800fb7202 */ /* 0x000fe20000000f00 */
[----:B------:R-:W-:Y:S01]  /*81540*/  IMAD.MOV.U32 R250, RZ, RZ, R41 ;  /* 0x000000fffffa7224 */ /* 0x000fe200078e0029 */
[----:B------:R-:W-:Y:S04]  /*81550*/  STL [R1+0x801c], R23 ;  /* 0x00801c1701007387 */ /* 0x000fe80000100800 */
[----:B------:R-:W-:Y:S04]  /*81560*/  STL [R1+0x8018], R22 ;  /* 0x0080181601007387 */ /* 0x000fe80000100800 */
[----:B------:R-:W-:Y:S04]  /*81570*/  STL [R1+0x8014], R27 ;  /* 0x0080141b01007387 */ /* 0x000fe80000100800 */
[----:B------:R1:W-:Y:S04]  /*81580*/  STL [R1+0x8010], R26 ;  /* 0x0080101a01007387 */ /* 0x0003e80000100800 */
[----:B------:R-:W-:Y:S04]  /*81590*/  LDS R36, [R0+UR12+0x8080] ;  /* 0x0080800c00247984 */ /* 0x000fe80008000800 */
[----:B------:R-:W1:Y:S01]  /*815a0*/  LDS R37, [R2+UR12+0x8080] ;  /* 0x0080800c02257984 */ /* 0x000e620008000800 */
[----:B--2---:R-:W-:-:S15]  /*815b0*/  HMMA.1688.F32.TF32 R40, R244, R8, R76 ;  /* 0x00000008f428723c */ /* 0x004fde000008104c */
[----:B------:R-:W-:-:S04]  /*815c0*/  NOP ;  /* 0x0000000000007918 */ /* 0x000fc80000000000 */
[----:B------:R-:W-:Y:S01]  /*815d0*/  MOV R31, R43 ;  /* 0x0000002b001f7202 */ /* 0x000fe20000000f00 */
[----:B------:R-:W-:Y:S01]  /*815e0*/  IMAD.MOV.U32 R30, RZ, RZ, R42 ;  /* 0x000000ffff1e7224 */ /* 0x000fe200078e002a */
[----:B------:R-:W-:Y:S01]  /*815f0*/  LDS R43, [R252+UR12+0xa080] ;  /* 0x00a0800cfc2b7984 */ /* 0x000fe20008000800 */
[----:B------:R-:W-:Y:S02]  /*81600*/  IMAD.MOV.U32 R35, RZ, RZ, R41 ;  /* 0x000000ffff237224 */ /* 0x000fe400078e0029 */
[----:B------:R-:W-:Y:S01]  /*81610*/  IMAD.MOV.U32 R34, RZ, RZ, R40 ;  /* 0x000000ffff227224 */ /* 0x000fe200078e0028 */
[----:B------:R2:W-:Y:S04]  /*81620*/  STL [R1+0x802c], R31 ;  /* 0x00802c1f01007387 */ /* 0x0005e80000100800 */
[----:B------:R1:W-:Y:S04]  /*81630*/  STL [R1+0x8028], R30 ;  /* 0x0080281e01007387 */ /* 0x0003e80000100800 */
[----:B------:R1:W-:Y:S04]  /*81640*/  STL [R1+0x8024], R35 ;  /* 0x0080242301007387 */ /* 0x0003e80000100800 */
[----:B------:R1:W-:Y:S04]  /*81650*/  STL [R1+0x8020], R34 ;  /* 0x0080202201007387 */ /* 0x0003e80000100800 */
[----:B------:R-:W-:Y:S04]  /*81660*/  LDS R40, [R3+UR12+0x8080] ;  /* 0x0080800c03287984 */ /* 0x000fe80008000800 */
[----:B------:R-:W-:Y:S04]  /*81670*/  LDS R42, [R3+UR12+0xa080] ;  /* 0x00a0800c032a7984 */ /* 0x000fe80008000800 */
[----:B------:R-:W1:Y:S01]  /*81680*/  LDS R41, [R252+UR12+0x8080] ;  /* 0x0080800cfc297984 */ /* 0x000e620008000800 */
[C---:B---3--:R-:W-:Y:S08]  /*81690*/  HMMA.1688.F32.TF32 R72, R244.reuse, R12, R72 ;  /* 0x0000000cf448723c */ /* 0x048ff00000081048 */
[----:B----4-:R-:W-:Y:S11]  /*816a0*/  HMMA.1688.F32.TF32 R68, R244, R16, R68 ;  /* 0x00000010f444723c */ /* 0x010ff60000081044 */
[----:B-1----:R-:W-:Y:S01]  /*816b0*/  MOV R26, R75 ;  /* 0x0000004b001a7202 */ /* 0x002fe20000000f00 */
[----:B------:R-:W-:-:S02]  /*816c0*/  IMAD.MOV.U32 R27, RZ, RZ, R74 ;  /* 0x000000ffff1b7224 */ /* 0x000fc400078e004a */
[----:B------:R-:W-:Y:S02]  /*816d0*/  IMAD.MOV.U32 R23, RZ, RZ, R72 ;  /* 0x000000ffff177224 */ /* 0x000fe400078e0048 */
[----:B------:R-:W-:-:S03]  /*816e0*/  IMAD.MOV.U32 R22, RZ, RZ, R73 ;  /* 0x000000ffff167224 */ /* 0x000fc600078e0049 */
[----:B------:R-:W-:Y:S01]  /*816f0*/  IMAD.MOV.U32 R10, RZ, RZ, R68 ;  /* 0x000000ffff0a7224 */ /* 0x000fe200078e0044 */
[----:B------:R-:W-:Y:S01]  /*81700*/  MOV R11, R71 ;  /* 0x00000047000b7202 */ /* 0x000fe20000000f00 */
[----:B------:R-:W-:Y:S02]  /*81710*/  IMAD.MOV.U32 R6, RZ, RZ, R69 ;  /* 0x000000ffff067224 */ /* 0x000fe400078e0045 */
[----:B------:R-:W-:Y:S02]  /*81720*/  IMAD.MOV.U32 R7, RZ, RZ, R70 ;  /* 0x000000ffff077224 */ /* 0x000fe400078e0046 */
[----:B------:R-:W-:Y:S01]  /*81730*/  HMMA.1688.F32.TF32 R68, R244, R20, R248 ;  /* 0x00000014f444723c */ /* 0x000fe200000810f8 */
[----:B------:R1:W-:Y:S04]  /*81740*/  STL [R1+0x803c], R26 ;  /* 0x00803c1a01007387 */ /* 0x0003e80000100800 */
[----:B------:R-:W-:Y:S04]  /*81750*/  STL [R1+0x8038], R27 ;  /* 0x0080381b01007387 */ /* 0x000fe80000100800 */
[----:B------:R-:W-:Y:S04]  /*81760*/  STL [R1+0x8034], R23 ;  /* 0x0080341701007387 */ /* 0x000fe80000100800 */
[----:B------:R3:W-:Y:S04]  /*81770*/  STL [R1+0x8030], R22 ;  /* 0x0080301601007387 */ /* 0x0007e80000100800 */
[----:B------:R-:W-:Y:S02]  /*81780*/  STL [R1+0x804c], R11 ;  /* 0x00804c0b01007387 */ /* 0x000fe40000100800 */
[----:B--2---:R-:W-:-:S02]  /*81790*/  IMAD.MOV.U32 R31, RZ, RZ, R68 ;  /* 0x000000ffff1f7224 */ /* 0x004fc400078e0044 */
[----:B------:R-:W-:Y:S01]  /*817a0*/  STL [R1+0x8048], R7 ;  /* 0x0080480701007387 */ /* 0x000fe20000100800 */
[----:B------:R-:W-:-:S03]  /*817b0*/  IMAD.MOV.U32 R30, RZ, RZ, R69 ;  /* 0x000000ffff1e7224 */ /* 0x000fc600078e0045 */
[----:B------:R-:W-:Y:S01]  /*817c0*/  STL [R1+0x8044], R6 ;  /* 0x0080440601007387 */ /* 0x000fe20000100800 */
[----:B------:R-:W-:-:S03]  /*817d0*/  IMAD.MOV.U32 R35, RZ, RZ, R70 ;  /* 0x000000ffff237224 */ /* 0x000fc600078e0046 */
[----:B------:R-:W-:Y:S01]  /*817e0*/  STL [R1+0x8040], R10 ;  /* 0x0080400a01007387 */ /* 0x000fe20000100800 */
[----:B------:R-:W-:-:S03]  /*817f0*/  MOV R34, R71 ;  /* 0x0000004700227202 */ /* 0x000fc60000000f00 */
        /* <DEDUP_REMOVED lines=40> */
[----:B------:R-:W-:Y:S01]  /*81a80*/  IMAD.MOV.U32 R248, RZ, RZ, R49 ;  /* 0x000000fffff87224 */ /* 0x000fe200078e0031 */
[----:B------:R-:W-:Y:S01]  /*81a90*/  MOV R251, R44 ;  /* 0x0000002c00fb7202 */ /* 0x000fe20000000f00 */
[----:B------:R-:W-:Y:S01]  /*81aa0*/  IMAD.MOV.U32 R249, RZ, RZ, R48 ;  /* 0x000000fffff97224 */ /* 0x000fe200078e0030 */
[----:B------:R-:W-:Y:S01]  /*81ab0*/  LDS R49, [R2+UR12+0x8100] ;  /* 0x0081000c02317984 */ /* 0x000fe20008000800 */
[----:B------:R-:W-:-:S03]  /*81ac0*/  IMAD.MOV.U32 R250, RZ, RZ, R45 ;  /* 0x000000fffffa7224 */ /* 0x000fc600078e002d */
[----:B------:R-:W1:Y:S01]  /*81ad0*/  LDS R48, [R0+UR12+0x8100] ;  /* 0x0081000c00307984 */ /* 0x000e620008000800 */
[C---:B--2---:R-:W-:Y:S08]  /*81ae0*/  HMMA.1688.F32.TF32 R68, R36.reuse, R28, R68 ;  /* 0x0000001c2444723c */ /* 0x044ff00000081044 */
[-C--:B----4-:R-:W-:Y:S08]  /*81af0*/  HMMA.1688.F32.TF32 R72, R36, R24.reuse, R72 ;  /* 0x000000182448723c */ /* 0x090ff00000081048 */
[----:B---3--:R-:W-:Y:S08]  /*81b00*/  HMMA.1688.F32.TF32 R44, R244, R24, R104 ;  /* 0x00000018f42c723c */ /* 0x008ff00000081068 */
[C---:B------:R-:W-:Y:S11]  /*81b10*/  HMMA.1688.F32.TF32 R76, R36.reuse, R20, R76 ;  /* 0x00000014244c723c */ /* 0x040ff6000008104c */
[----:B-1----:R-:W-:Y:S01]  /*81b20*/  IMAD.MOV.U32 R26, RZ, RZ, R44 ;  /* 0x000000ffff1a7224 */ /* 0x002fe200078e002c */
[----:B------:R-:W-:Y:S01]  /*81b30*/  MOV R22, R47 ;  /* 0x0000002f00167202 */ /* 0x000fe20000000f00 */
[----:B------:R-:W-:Y:S01]  /*81b40*/  IMAD.MOV.U32 R27, RZ, RZ, R45 ;  /* 0x000000ffff1b7224 */ /* 0x000fe200078e002d */
[C---:B------:R-:W-:Y:S08]  /*81b50*/  HMMA.1688.F32.TF32 R84, R36.reuse, R12, R84 ;  /* 0x0000000c2454723c */ /* 0x040ff00000081054 */
[C---:B------:R-:W-:Y:S08]  /*81b60*/  HMMA.1688.F32.TF32 R88, R36.reuse, R8, R88 ;  /* 0x000000082458723c */ /* 0x040ff00000081058 */
[C---:B------:R-:W-:Y:S08]  /*81b70*/  HMMA.1688.F32.TF32 R92, R36.reuse, R4, R92 ;  /* 0x00000004245c723c */ /* 0x040ff0000008105c */
[C---:B------:R-:W-:Y:S11]  /*81b80*/  HMMA.1688.F32.TF32 R80, R36.reuse, R16, R80 ;  /* 0x000000102450723c */ /* 0x040ff60000081050 */
[----:B------:R-:W-:Y:S01]  /*81b90*/  STL.64 [R1+0xca0], R92 ;  /* 0x000ca05c01007387 */ /* 0x000fe20000100a00 */
        /* <DEDUP_REMOVED lines=11> */
[----:B------:R-:W-:-:S03]  /*81c50*/  IMAD.MOV.U32 R23, RZ, RZ, R46 ;  /* 0x000000ffff177224 */ /* 0x000fc600078e002e */
[----:B------:R-:W-:Y:S01]  /*81c60*/  STL.64 [R1+0xc58], R74 ;  /* 0x000c584a01007387 */ /* 0x000fe20000100a00 */
[----:B------:R-:W-:Y:S03]  /*81c70*/  HMMA.1688.F32.TF32 R44, R244, R28, R100 ;  /* 0x0000001cf42c723c */ /* 0x000fe60000081064 */
[----:B------:R-:W2:Y:S04]  /*81c80*/  LDL.LU R248, [R1+0x270] ;  /* 0x0002700001f87983 */ /* 0x000ea80000300800 */
[----:B------:R1:W-:Y:S04]  /*81c90*/  STL.64 [R1+0xc40], R68 ;  /* 0x000c404401007387 */ /* 0x0003e80000100a00 */
[----:B------:R3:W-:Y:S04]  /*81ca0*/  STL.64 [R1+0xc48], R70 ;  /* 0x000c484601007387 */ /* 0x0007e80000100a00 */
[----:B------:R-:W-:Y:S04]  /*81cb0*/  STL.64 [R1+0xc30], R36 ;  /* 0x000c302401007387 */ /* 0x000fe80000100a00 */
[----:B------:R-:W-:Y:S04]  /*81cc0*/  STL.64 [R1+0xc38], R38 ;  /* 0x000c382601007387 */ /* 0x000fe80000100a00 */
[----:B------:R-:W2:Y:S04]  /*81cd0*/  LDL.LU R249, [R1+0x274] ;  /* 0x0002740001f97983 */ /* 0x000ea80000300800 */
[----:B------:R-:W2:Y:S04]  /*81ce0*/  LDL.LU R250, [R1+0x278] ;  /* 0x0002780001fa7983 */ /* 0x000ea80000300800 */
[----:B------:R-:W2:Y:S04]  /*81cf0*/  LDL.LU R251, [R1+0x27c] ;  /* 0x00027c0001fb7983 */ /* 0x000ea80000300800 */
[----:B-1----:R-:W4:Y:S04]  /*81d00*/  LDL.LU R68, [R1+0x280] ;  /* 0x0002800001447983 */ /* 0x002f280000300800 */
[----:B------:R-:W4:Y:S04]  /*81d10*/  LDL.LU R69, [R1+0x284] ;  /* 0x0002840001457983 */ /* 0x000f280000300800 */
[----:B---3--:R-:W4:Y:S04]  /*81d20*/  LDL.LU R70, [R1+0x288] ;  /* 0x0002880001467983 */ /* 0x008f280000300800 */
[----:B------:R-:W4:Y:S04]  /*81d30*/  LDL.LU R71, [R1+0x28c] ;  /* 0x00028c0001477983 */ /* 0x000f280000300800 */
[----:B------:R-:W3:Y:S04]  /*81d40*/  LDL.LU R72, [R1+0x2b0] ;  /* 0x0002b00001487983 */ /* 0x000ee80000300800 */
[----:B------:R-:W3:Y:S04]  /*81d50*/  LDL.LU R73, [R1+0x2b4] ;  /* 0x0002b40001497983 */ /* 0x000ee80000300800 */
[----:B------:R-:W3:Y:S04]  /*81d60*/  LDL.LU R74, [R1+0x2b8] ;  /* 0x0002b800014a7983 */ /* 0x000ee80000300800 */
[----:B------:R-:W3:Y:S04]  /*81d70*/  LDL.LU R75, [R1+0x2bc] ;  /* 0x0002bc00014b7983 */ /* 0x000ee80000300800 */
[----:B------:R-:W2:Y:S04]  /*81d80*/  LDL.LU R80, [R1+0x2f0] ;  /* 0x0002f00001507983 */ /* 0x000ea80000300800 */
[----:B------:R-:W2:Y:S04]  /*81d90*/  LDL.LU R81, [R1+0x2f4] ;  /* 0x0002f40001517983 */ /* 0x000ea80000300800 */
[----:B------:R-:W2:Y:S01]  /*81da0*/  LDL.LU R82, [R1+0x2f8] ;  /* 0x0002f80001527983 */ /* 0x000ea20000300800 */
[----:B------:R-:W-:-:S03]  /*81db0*/  IMAD.MOV.U32 R11, RZ, RZ, R44 ;  /* 0x000000ffff0b7224 */ /* 0x000fc600078e002c */
[----:B------:R-:W2:Y:S01]  /*81dc0*/  LDL.LU R83, [R1+0x2fc] ;  /* 0x0002fc0001537983 */ /* 0x000ea20000300800 */
[----:B------:R-:W-:Y:S01]  /*81dd0*/  IMAD.MOV.U32 R7, RZ, RZ, R45 ;  /* 0x000000ffff077224 */ /* 0x000fe200078e002d */
[----:B------:R-:W-:Y:S02]  /*81de0*/  MOV R10, R47 ;  /* 0x0000002f000a7202 */ /* 0x000fe40000000f00 */
[----:B------:R-:W2:Y:S01]  /*81df0*/  LDL.LU R84, [R1+0x320] ;  /* 0x0003200001547983 */ /* 0x000ea20000300800 */
[----:B------:R-:W-:-:S03]  /*81e00*/  IMAD.MOV.U32 R6, RZ, RZ, R46 ;  /* 0x000000ffff067224 */ /* 0x000fc600078e002e */
[----:B------:R-:W2:Y:S01]  /*81e10*/  LDL.LU R85, [R1+0x324] ;  /* 0x0003240001557983 */ /* 0x000ea20000300800 */
[----:B------:R-:W-:Y:S03]  /*81e20*/  HMMA.1688.F32.TF32 R44, R244, R32, R96 ;  /* 0x00000020f42c723c */ /* 0x000fe60000081060 */
        /* <DEDUP_REMOVED lines=83> */
[----:B------:R-:W-:Y:S04]  /*82360*/  LDS R38, [R0+UR12+0xa180] ;  /* 0x00a1800c00267984 */ /* 0x000fe80008000800 */
[----:B------:R-:W-:Y:S04]  /*82370*/  LDS R37, [R2+UR12+0x8180] ;  /* 0x0081800c02257984 */ /* 0x000fe80008000800 */
[----:B------:R-:W-:Y:S01]  /*82380*/  LDS R39, [R2+UR12+0xa180] ;  /* 0x00a1800c02277984 */ /* 0x000fe20008000800 */
[C---:B--2---:R-:W-:Y:S08]  /*82390*/  HMMA.1688.F32.TF32 R124, R40.reuse, R24, R124 ;  /* 0x00000018287c723c */ /* 0x044ff0000008107c */
[C---:B---3--:R-:W-:Y:S08]  /*823a0*/  HMMA.1688.F32.TF32 R128, R40.reuse, R20, R128 ;  /* 0x000000142880723c */ /* 0x048ff00000081080 */
[C---:B----4-:R-:W-:Y:S08]  /*823b0*/  HMMA.1688.F32.TF32 R132, R40.reuse, R16, R132 ;  /* 0x000000102884723c */ /* 0x050ff00000081084 */
[C---:B------:R-:W-:Y:S08]  /*823c0*/  HMMA.1688.F32.TF32 R140, R40.reuse, R8, R140 ;  /* 0x00000008288c723c */ /* 0x040ff0000008108c */
[C---:B------:R-:W-:Y:S08]  /*823d0*/  HMMA.1688.F32.TF32 R144, R40.reuse, R4, R144 ;  /* 0x000000042890723c */ /* 0x040ff00000081090 */
[C---:B------:R-:W-:Y:S11]  /*823e0*/  HMMA.1688.F32.TF32 R136, R40.reuse, R12, R136 ;  /* 0x0000000c2888723c */ /* 0x040ff60000081088 */
        /* <DEDUP_REMOVED lines=8> */
[----:B-1----:R-:W3:Y:S04]  /*82470*/  LDL.LU.64 R142, [R1+0x8218] ;  /* 0x00821800018e7983 */ /* 0x002ee80000300a00 */
[----:B------:R-:W3:Y:S04]  /*82480*/  LDL.LU.64 R140, [R1+0x8210] ;  /* 0x00821000018c7983 */ /* 0x000ee80000300a00 */
[----:B------:R-:W-:Y:S04]  /*82490*/  STL.64 [R1+0xbf0], R136 ;  /* 0x000bf08801007387 */ /* 0x000fe80000100a00 */
[----:B------:R1:W-:Y:S04]  /*824a0*/  STL.64 [R1+0xbf8], R138 ;  /* 0x000bf88a01007387 */ /* 0x0003e80000100a00 */
[----:B-1----:R-:W4:Y:S04]  /*824b0*/  LDL.LU.64 R138, [R1+0x8208] ;  /* 0x00820800018a7983 */ /* 0x002f280000300a00 */
[----:B------:R-:W4:Y:S04]  /*824c0*/  LDL.LU.64 R136, [R1+0x8200] ;  /* 0x0082000001887983 */ /* 0x000f280000300a00 */
[----:B------:R-:W-:Y:S04]  /*824d0*/  STL.64 [R1+0xbe0], R132 ;  /* 0x000be08401007387 */ /* 0x000fe80000100a00 */
[----:B------:R1:W-:Y:S04]  /*824e0*/  STL.64 [R1+0xbe8], R134 ;  /* 0x000be88601007387 */ /* 0x0003e80000100a00 */
[----:B-1----:R-:W2:Y:S04]  /*824f0*/  LDL.LU.64 R134, [R1+0x81f8] ;  /* 0x0081f80001867983 */ /* 0x002ea80000300a00 */
[----:B------:R-:W2:Y:S04]  /*82500*/  LDL.LU.64 R132, [R1+0x81f0] ;  /* 0x0081f00001847983 */ /* 0x000ea80000300a00 */
        /* <DEDUP_REMOVED lines=12> */
[----:B------:R-:W2:Y:S04]  /*825d0*/  LDL.LU.64 R118, [R1+0x81b8] ;  /* 0x0081b80001767983 */ /* 0x000ea80000300a00 */
[----:B------:R-:W2:Y:S04]  /*825e0*/  LDL.LU.64 R116, [R1+0x81b0] ;  /* 0x0081b00001747983 */ /* 0x000ea80000300a00 */
[----:B------:R1:W-:Y:S04]  /*825f0*/  STL.64 [R1+0xba0], R40 ;  /* 0x000ba02801007387 */ /* 0x0003e80000100a00 */
[----:B------:R1:W-:Y:S04]  /*82600*/  STL.64 [R1+0xba8], R42 ;  /* 0x000ba82a01007387 */ /* 0x0003e80000100a00 */
[----:B-1----:R-:W2:Y:S04]  /*82610*/  LDL.LU R40, [R1+0x670] ;  /* 0x0006700001287983 */ /* 0x002ea80000300800 */
[----:B------:R-:W2:Y:S04]  /*82620*/  LDL.LU R41, [R1+0x674] ;  /* 0x0006740001297983 */ /* 0x000ea80000300800 */
[----:B------:R-:W2:Y:S04]  /*82630*/  LDL.LU R42, [R1+0x678] ;  /* 0x00067800012a7983 */ /* 0x000ea80000300800 */
[----:B------:R-:W2:Y:S01]  /*82640*/  LDL.LU R43, [R1+0x67c] ;  /* 0x00067c00012b7983 */ /* 0x000ea20000300800 */
[C---:B------:R-:W-:Y:S01]  /*82650*/  HMMA.1688.F32.TF32 R112, R48.reuse, R4, R112 ;  /* 0x000000043070723c */ /* 0x040fe20000081070 */
[----:B------:R-:W-:Y:S01]  /*82660*/  IMAD.MOV.U32 R18, RZ, RZ, R44 ;  /* 0x000000ffff127224 */ /* 0x000fe200078e002c */
[----:B------:R-:W-:Y:S01]  /*82670*/  MOV R15, R47 ;  /* 0x0000002f000f7202 */ /* 0x000fe20000000f00 */
[----:B------:R-:W-:Y:S01]  /*82680*/  IMAD.MOV.U32 R19, RZ, RZ, R45 ;  /* 0x000000ffff137224 */ /* 0x000fe200078e002d */
[----:B------:R-:W-:Y:S04]  /*82690*/  LDS R44, [R3+UR12+0x8100] ;  /* 0x0081000c032c7984 */ /* 0x000fe80008000800 */
[C---:B------:R-:W-:Y:S01]  /*826a0*/  HMMA.1688.F32.TF32 R108, R48.reuse, R8, R108 ;  /* 0x00000008306c723c */ /* 0x040fe2000008106c */
[----:B------:R-:W-:Y:S01]  /*826b0*/  IMAD.MOV.U32 R14, RZ, RZ, R46 ;  /* 0x000000ffff0e7224 */ /* 0x000fe200078e002e */
[----:B------:R-:W-:Y:S04]  /*826c0*/  LDS R45, [R252+UR12+0x8100] ;  /* 0x0081000cfc2d7984 */ /* 0x000fe80008000800 */
[----:B------:R-:W-:Y:S04]  /*826d0*/  LDS R46, [R3+UR12+0xa100] ;  /* 0x00a1000c032e7984 */ /* 0x000fe80008000800 */
[----:B------:R-:W1:Y:S04]  /*826e0*/  LDS R47, [R252+UR12+0xa100] ;  /* 0x00a1000cfc2f7984 */ /* 0x000e680008000800 */
[----:B------:R-:W-:Y:S04]  /*826f0*/  STL.64 [R1+0xb90], R112 ;  /* 0x000b907001007387 */ /* 0x000fe80000100a00 */
[----:B------:R1:W-:Y:S01]  /*82700*/  STL.64 [R1+0xb98], R114 ;  /* 0x000b987201007387 */ /* 0x0003e20000100a00 */
[C---:B------:R-:W-:Y:S03]  /*82710*/  HMMA.1688.F32.TF32 R244, R48.reuse, R16, R244 ;  /* 0x0000001030f4723c */ /* 0x040fe600000810f4 */
[----:B-1----:R-:W3:Y:S04]  /*82720*/  LDL.LU.64 R114, [R1+0x81a8] ;  /* 0x0081a80001727983 */ /* 0x002ee80000300a00 */
[----:B------:R-:W3:Y:S04]  /*82730*/  LDL.LU.64 R112, [R1+0x81a0] ;  /* 0x0081a00001707983 */ /* 0x000ee80000300a00 */
[----:B------:R-:W-:Y:S04]  /*82740*/  STL.64 [R1+0xb80], R108 ;  /* 0x000b806c01007387 */ /* 0x000fe80000100a00 */
[----:B------:R1:W-:Y:S04]  /*82750*/  STL.64 [R1+0xb88], R110 ;  /* 0x000b886e01007387 */ /* 0x0003e80000100a00 */
[----:B-1----:R-:W3:Y:S04]  /*82760*/  LDL.LU.64 R110, [R1+0x8198] ;  /* 0x00819800016e7983 */ /* 0x002ee80000300a00 */
[----:B------:R-:W3:Y:S01]  /*82770*/  LDL.LU.64 R108, [R1+0x8190] ;  /* 0x00819000016c7983 */ /* 0x000ee20000300a00 */
[C---:B------:R-:W-:Y:S08]  /*82780*/  HMMA.1688.F32.TF32 R236, R48.reuse, R24, R236 ;  /* 0x0000001830ec723c */ /* 0x040ff000000810ec */
[----:B------:R-:W-:Y:S08]  /*82790*/  HMMA.1688.F32.TF32 R232, R48, R28, R232 ;  /* 0x0000001c30e8723c */ /* 0x000ff000000810e8 */
[C---:B------:R-:W-:Y:S08]  /*827a0*/  HMMA.1688.F32.TF32 R100, R44.reuse, R4, R100 ;  /* 0x000000042c64723c */ /* 0x040ff00000081064 */
[C---:B------:R-:W-:Y:S08]  /*827b0*/  HMMA.1688.F32.TF32 R88, R44.reuse, R16, R88 ;  /* 0x000000102c58723c */ /* 0x040ff00000081058 */
[C---:B------:R-:W-:Y:S08]  /*827c0*/  HMMA.1688.F32.TF32 R84, R44.reuse, R20, R84 ;  /* 0x000000142c54723c */ /* 0x040ff00000081054 */
[C---:B------:R-:W-:Y:S08]  /*827d0*/  HMMA.1688.F32.TF32 R76, R44.reuse, R28, R76 ;  /* 0x0000001c2c4c723c */ /* 0x040ff0000008104c */
[----:B------:R-:W-:Y:S08]  /*827e0*/  HMMA.1688.F32.TF32 R72, R44, R32, R72 ;  /* 0x000000202c48723c */ /* 0x000ff00000081048 */
[----:B--2---:R-:W-:-:S15]  /*827f0*/  HMMA.1688.F32.TF32 R40, R48, R12, R40 ;  /* 0x0000000c3028723c */ /* 0x004fde0000081028 */
[----:B------:R-:W-:-:S04]  /*82800*/  NOP ;  /* 0x0000000000007918 */ /* 0x000fc80000000000 */
[----:B------:R-:W-:Y:S04]  /*82810*/  STL.64 [R1+0xb70], R40 ;  /* 0x000b702801007387 */ /* 0x000fe80000100a00 */
[----:B------:R1:W-:Y:S02]  /*82820*/  STL.64 [R1+0xb78], R42 ;  /* 0x000b782a01007387 */ /* 0x0003e40000100a00 */
[----:B-1----:R-:W-:Y:S02]  /*82830*/  HMMA.1688.F32.TF32 R40, R48, R20, R240 ;  /* 0x000000143028723c */ /* 0x002fe400000810f0 */
[----:B------:R-:W-:Y:S04]  /*82840*/  STL.64 [R1+0xb60], R244 ;  /* 0x000b60f401007387 */ /* 0x000fe80000100a00 */
[----:B------:R-:W-:-:S13]  /*82850*/  STL.64 [R1+0xb68], R246 ;  /* 0x000b68f601007387 */ /* 0x000fda0000100a00 */
        /* <DEDUP_REMOVED lines=16> */
[----:B-1----:R-:W-:Y:S03]  /*82960*/  HMMA.1688.F32.TF32 R48, R44, R12, R92 ;  /* 0x0000000c2c30723c */ /* 0x002fe6000008105c */
[----:B------:R-:W-:Y:S04]  /*82970*/  LDS R41, [R252+UR12+0x8180] ;  /* 0x0081800cfc297984 */ /* 0x000fe80008000800 */
[----:B------:R-:W1:-:S12]  /*82980*/  LDS R43, [R252+UR12+0xa180] ;  /* 0x00a1800cfc2b7984 */ /* 0x000e580008000800 */
[----:B------:R-:W-:Y:S04]  /*82990*/  STL.64 [R1+0xaf0], R48 ;  /* 0x000af03001007387 */ /* 0x000fe80000100a00 */
[----:B------:R2:W-:Y:S02]  /*829a0*/  STL.64 [R1+0xaf8], R50 ;  /* 0x000af83201007387 */ /* 0x0005e40000100a00 */
[----:B--2---:R-:W-:Y:S02]  /*829b0*/  HMMA.1688.F32.TF32 R48, R44, R24, R80 ;  /* 0x000000182c30723c */ /* 0x004fe40000081050 */
[----:B------:R-:W-:Y:S04]  /*829c0*/  STL.64 [R1+0xae0], R88 ;  /* 0x000ae05801007387 */ /* 0x000fe80000100a00 */
[----:B------:R-:W-:Y:S04]  /*829d0*/  STL.64 [R1+0xae8], R90 ;  /* 0x000ae85a01007387 */ /* 0x000fe80000100a00 */
[----:B------:R-:W-:Y:S04]  /*829e0*/  STL.64 [R1+0xad0], R84 ;  /* 0x000ad05401007387 */ /* 0x000fe80000100a00 */
[----:B------:R-:W-:Y:S01]  /*829f0*/  STL.64 [R1+0xad8], R86 ;  /* 0x000ad85601007387 */ /* 0x000fe20000100a00 */
[C---:B------:R-:W-:Y:S04]  /*82a00*/  HMMA.1688.F32.TF32 R44, R36.reuse, R8, R248 ;  /* 0x00000008242c723c */ /* 0x040fe800000810f8 */
[----:B------:R-:W-:Y:S04]  /*82a10*/  STL.64 [R1+0xab0], R48 ;  /* 0x000ab03001007387 */ /* 0x000fe80000100a00 */
[----:B------:R2:W-:Y:S02]  /*82a20*/  STL.64 [R1+0xab8], R50 ;  /* 0x000ab83201007387 */ /* 0x0005e40000100a00 */
[----:B--2---:R-:W-:Y:S02]  /*82a30*/  HMMA.1688.F32.TF32 R48, R36, R4, R68 ;  /* 0x000000042430723c */ /* 0x004fe40000081044 */
[----:B------:R-:W-:Y:S04]  /*82a40*/  STL.64 [R1+0xa90], R76 ;  /* 0x000a904c01007387 */ /* 0x000fe80000100a00 */
[----:B------:R-:W-:Y:S04]  /*82a50*/  STL.64 [R1+0xa98], R78 ;  /* 0x000a984e01007387 */ /* 0x000fe80000100a00 */
[----:B------:R2:W-:Y:S04]  /*82a60*/  STL.64 [R1+0xa30], R72 ;  /* 0x000a304801007387 */ /* 0x0005e80000100a00 */
[----:B------:R1:W-:Y:S04]  /*82a70*/  STL.64 [R1+0xa38], R74 ;  /* 0x000a384a01007387 */ /* 0x0003e80000100a00 */
[----:B------:R-:W3:Y:S04]  /*82a80*/  LDL.LU R240, [R1+0x20] ;  /* 0x0000200001f07983 */ /* 0x000ee80000300800 */
[----:B------:R1:W-:Y:S04]  /*82a90*/  STL.64 [R1+0xa80], R48 ;  /* 0x000a803001007387 */ /* 0x0003e80000100a00 */
[----:B------:R1:W-:Y:S04]  /*82aa0*/  STL.64 [R1+0xa88], R50 ;  /* 0x000a883201007387 */ /* 0x0003e80000100a00 */
[----:B------:R-:W-:Y:S04]  /*82ab0*/  STL.64 [R1+0xa20], R44 ;  /* 0x000a202c01007387 */ /* 0x000fe80000100a00 */
[----:B------:R-:W-:Y:S04]  /*82ac0*/  STL.64 [R1+0xa28], R46 ;  /* 0x000a282e01007387 */ /* 0x000fe80000100a00 */
        /* <DEDUP_REMOVED lines=11> */
[----:B--2---:R-:W2:Y:S04]  /*82b80*/  LDL.LU R72, [R1+0x60] ;  /* 0x0000600001487983 */ /* 0x004ea80000300800 */
[----:B------:R-:W2:Y:S04]  /*82b90*/  LDL.LU R73, [R1+0x64] ;  /* 0x0000640001497983 */ /* 0x000ea80000300800 */
[----:B-1----:R-:W2:Y:S04]  /*82ba0*/  LDL.LU R74, [R1+0x68] ;  /* 0x00006800014a7983 */ /* 0x002ea80000300800 */
        /* <DEDUP_REMOVED lines=45> */
[----:B------:R-:W4:Y:S04]  /*82e80*/  LDL.LU R232, [R1] ;  /* 0x0000000001e87983 */ /* 0x000f280000300800 */
[----:B------:R-:W4:Y:S04]  /*82e90*/  LDL.LU R233, [R1+0x4] ;  /* 0x0000040001e97983 */ /* 0x000f280000300800 */
[----:B------:R-:W4:Y:S04]  /*82ea0*/  LDL.LU R234, [R1+0x8] ;  /* 0x0000080001ea7983 */ /* 0x000f280000300800 */
[----:B------:R-:W4:Y:S04]  /*82eb0*/  LDL.LU R235, [R1+0xc] ;  /* 0x00000c0001eb7983 */ /* 0x000f280000300800 */
[----:B------:R-:W-:Y:S04]  /*82ec0*/  LDS R44, [R0+UR12+0x8200] ;  /* 0x0082000c002c7984 */ /* 0x000fe80008000800 */
[----:B------:R-:W-:Y:S04]  /*82ed0*/  LDS R46, [R0+UR12+0xa200] ;  /* 0x00a2000c002e7984 */ /* 0x000fe80008000800 */
[----:B------:R-:W-:Y:S04]  /*82ee0*/  LDS R45, [R2+UR12+0x8200] ;  /* 0x0082000c022d7984 */ /* 0x000fe80008000800 */
[----:B------:R-:W1:Y:S01]  /*82ef0*/  LDS R47, [R2+UR12+0xa200] ;  /* 0x00a2000c022f7984 */ /* 0x000e620008000800 */
[C---:B---3--:R-:W-:Y:S08]  /*82f00*/  HMMA.1688.F32.TF32 R248, R40.reuse, R24, R248 ;  /* 0x0000001828f8723c */ /* 0x048ff000000810f8 */
[----:B--2---:R-:W-:Y:S08]  /*82f10*/  HMMA.1688.F32.TF32 R72, R40, R16, R72 ;  /* 0x000000102848723c */ /* 0x004ff00000081048 */
[C---:B----4-:R-:W-:Y:S08]  /*82f20*/  HMMA.1688.F32.TF32 R48, R36.reuse, R32, R48 ;  /* 0x000000202430723c */ /* 0x050ff00000081030 */
[C---:B------:R-:W-:Y:S08]  /*82f30*/  HMMA.1688.F32.TF32 R88, R36.reuse, R28, R88 ;  /* 0x0000001c2458723c */ /* 0x040ff00000081058 */
[C---:B------:R-:W-:Y:S08]  /*82f40*/  HMMA.1688.F32.TF32 R92, R36.reuse, R24, R92 ;  /* 0x00000018245c723c */ /* 0x040ff0000008105c */
[C---:B------:R-:W-:Y:S08]  /*82f50*/  HMMA.1688.F32.TF32 R100, R36.reuse, R16, R100 ;  /* 0x000000102464723c */ /* 0x040ff00000081064 */
[C---:B------:R-:W-:Y:S08]  /*82f60*/  HMMA.1688.F32.TF32 R104, R36.reuse, R12, R104 ;  /* 0x0000000c2468723c */ /* 0x040ff00000081068 */
[----:B------:R-:W-:Y:S01]  /*82f70*/  HMMA.1688.F32.TF32 R96, R36, R20, R96 ;  /* 0x000000142460723c */ /* 0x000fe20000081060 */
[----:B------:R-:W-:Y:S10]  /*82f80*/  LDS R36, [R3+UR12+0x8200] ;  /* 0x0082000c03247984 */ /* 0x000ff40008000800 */
[----:B------:R-:W-:Y:S04]  /*82f90*/  STL.64 [R1+0xa10], R104 ;  /* 0x000a106801007387 */ /* 0x000fe80000100a00 */
[----:B------:R2:W-:Y:S01]  /*82fa0*/  STL.64 [R1+0xa18], R106 ;  /* 0x000a186a01007387 */ /* 0x0005e20000100a00 */
[C---:B------:R-:W-:Y:S03]  /*82fb0*/  HMMA.1688.F32.TF32 R244, R40.reuse, R28, R244 ;  /* 0x0000001c28f4723c */ /* 0x040fe600000810f4 */
[----:B------:R-:W-:Y:S04]  /*82fc0*/  LDS R38, [R3+UR12+0xa200] ;  /* 0x00a2000c03267984 */ /* 0x000fe80008000800 */
[----:B------:R-:W-:Y:S04]  /*82fd0*/  LDS R37, [R252+UR12+0x8200] ;  /* 0x0082000cfc257984 */ /* 0x000fe80008000800 */
[----:B--2---:R-:W2:Y:S04]  /*82fe0*/  LDL.LU.64 R106, [R1+0x8188] ;  /* 0x00818800016a7983 */ /* 0x004ea80000300a00 */
[----:B------:R-:W2:Y:S04]  /*82ff0*/  LDL.LU.64 R104, [R1+0x8180] ;  /* 0x0081800001687983 */ /* 0x000ea80000300a00 */
[----:B------:R-:W-:Y:S01]  /*83000*/  STL.64 [R1+0xa00], R100 ;  /* 0x000a006401007387 */ /* 0x000fe20000100a00 */
[C---:B------:R-:W-:Y:S03]  /*83010*/  HMMA.1688.F32.TF32 R84, R40.reuse, R4, R84 ;  /* 0x000000042854723c */ /* 0x040fe60000081054 */
[----:B------:R3:W-:Y:S04]  /*83020*/  STL.64 [R1+0xa08], R102 ;  /* 0x000a086601007387 */ /* 0x0007e80000100a00 */
[----:B------:R-:W4:Y:S01]  /*83030*/  LDS R39, [R252+UR12+0xa200] ;  /* 0x00a2000cfc277984 */ /* 0x000f220008000800 */
[C---:B------:R-:W-:Y:S03]  /*83040*/  HMMA.1688.F32.TF32 R76, R40.reuse, R12, R76 ;  /* 0x0000000c284c723c */ /* 0x040fe6000008104c */
[----:B---3--:R-:W3:Y:S05]  /*83050*/  LDL.LU.64 R102, [R1+0x8178] ;  /* 0x0081780001667983 */ /* 0x008eea0000300a00 */
[C---:B------:R-:W-:Y:S01]  /*83060*/  HMMA.1688.F32.TF32 R80, R40.reuse, R8, R80 ;  /* 0x000000082850723c */ /* 0x040fe20000081050 */
[----:B------:R-:W3:Y:S04]  /*83070*/  LDL.LU.64 R100, [R1+0x8170] ;  /* 0x0081700001647983 */ /* 0x000ee80000300a00 */
[----:B------:R-:W-:Y:S04]  /*83080*/  STL.64 [R1+0x9f0], R96 ;  /* 0x0009f06001007387 */ /* 0x000fe80000100a00 */
[----:B------:R1:W-:Y:S04]  /*83090*/  STL.64 [R1+0x9f8], R98 ;  /* 0x0009f86201007387 */ /* 0x0003e80000100a00 */
[----:B-1----:R-:W2:Y:S04]  /*830a0*/  LDL.LU.64 R98, [R1+0x8168] ;  /* 0x0081680001627983 */ /* 0x002ea80000300a00 */
[----:B------:R-:W2:Y:S04]  /*830b0*/  LDL.LU.64 R96, [R1+0x8160] ;  /* 0x0081600001607983 */ /* 0x000ea80000300a00 */
[----:B------:R-:W-:Y:S04]  /*830c0*/  STL.64 [R1+0x960], R92 ;  /* 0x0009605c01007387 */ /* 0x000fe80000100a00 */
[----:B------:R1:W-:Y:S01]  /*830d0*/  STL.64 [R1+0x968], R94 ;  /* 0x0009685e01007387 */ /* 0x0003e20000100a00 */
[C---:B------:R-:W-:Y:S03]  /*830e0*/  HMMA.1688.F32.TF32 R68, R40.reuse, R20, R68 ;  /* 0x000000142844723c */ /* 0x040fe60000081044 */
[----:B-1----:R-:W4:Y:S04]  /*830f0*/  LDL.LU.64 R94, [R1+0x8158] ;  /* 0x00815800015e7983 */ /* 0x002f280000300a00 */
[----:B------:R-:W4:Y:S04]  /*83100*/  LDL.LU.64 R92, [R1+0x8150] ;  /* 0x00815000015c7983 */ /* 0x000f280000300a00 */
[----:B------:R-:W-:Y:S04]  /*83110*/  STL.64 [R1+0x930], R88 ;  /* 0x0009305801007387 */ /* 0x000fe80000100a00 */
[----:B------:R1:W-:Y:S04]  /*83120*/  STL.64 [R1+0x938], R90 ;  /* 0x0009385a01007387 */ /* 0x0003e80000100a00 */
[----:B-1----:R-:W2:Y:S04]  /*83130*/  LDL.LU.64 R90, [R1+0x8148] ;  /* 0x00814800015a7983 */ /* 0x002ea80000300a00 */
[----:B------:R-:W2:Y:S04]  /*83140*/  LDL.LU.64 R88, [R1+0x8140] ;  /* 0x0081400001587983 */ /* 0x000ea80000300a00 */
[----:B------:R-:W-:Y:S04]  /*83150*/  STL.64 [R1+0x8e0], R48 ;  /* 0x0008e03001007387 */ /* 0x000fe80000100a00 */
[----:B------:R-:W-:Y:S04]  /*83160*/  STL.64 [R1+0x8e8], R50 ;  /* 0x0008e83201007387 */ /* 0x000fe80000100a00 */
[----:B------:R-:W-:Y:S04]  /*83170*/  STL.64 [R1+0x8d0], R84 ;  /* 0x0008d05401007387 */ /* 0x000fe80000100a00 */
[----:B------:R1:W-:Y:S01]  /*83180*/  STL.64 [R1+0x8d8], R86 ;  /* 0x0008d85601007387 */ /* 0x0003e20000100a00 */
[----:B------:R-:W-:Y:S03]  /*83190*/  HMMA.1688.F32.TF32 R240, R40, R32, R240 ;  /* 0x0000002028f0723c */ /* 0x000fe600000810f0 */
[----:B------:R-:W-:Y:S04]  /*831a0*/  LDS R48, [R0+UR12+0x8280] ;  /* 0x0082800c00307984 */ /* 0x000fe80008000800 */
[----:B------:R-:W-:Y:S04]  /*831b0*/  LDS R50, [R0+UR12+0xa280] ;  /* 0x00a2800c00327984 */ /* 0x000fe80008000800 */
[----:B-1----:R-:W2:Y:S04]  /*831c0*/  LDL.LU.64 R86, [R1+0x8138] ;  /* 0x0081380001567983 */ /* 0x002ea80000300a00 */
[----:B------:R-:W2:Y:S04]  /*831d0*/  LDL.LU.64 R84, [R1+0x8130] ;  /* 0x0081300001547983 */ /* 0x000ea80000300a00 */
[----:B------:R-:W-:Y:S04]  /*831e0*/  STL.64 [R1+0x8c0], R80 ;  /* 0x0008c05001007387 */ /* 0x000fe80000100a00 */
[----:B------:R1:W-:Y:S01]  /*831f0*/  STL.64 [R1+0x8c8], R82 ;  /* 0x0008c85201007387 */ /* 0x0003e20000100a00 */
[C---:B------:R-:W-:Y:S03]  /*83200*/  HMMA.1688.F32.TF32 R236, R44.reuse, R4, R236 ;  /* 0x000000042cec723c */ /* 0x040fe600000810ec */
[----:B------:R-:W-:Y:S04]  /*83210*/  LDS R49, [R2+UR12+0x8280] ;  /* 0x0082800c02317984 */ /* 0x000fe80008000800 */
[----:B------:R-:W2:Y:S04]  /*83220*/  LDS R51, [R2+UR12+0xa280] ;  /* 0x00a2800c02337984 */ /* 0x000ea80008000800 */
[----:B-1----:R-:W2:Y:S04]  /*83230*/  LDL.LU.64 R82, [R1+0x8128] ;  /* 0x0081280001527983 */ /* 0x002ea80000300a00 */
[----:B------:R-:W2:Y:S04]  /*83240*/  LDL.LU.64 R80, [R1+0x8120] ;  /* 0x0081200001507983 */ /* 0x000ea80000300a00 */
[----:B------:R-:W-:Y:S04]  /*83250*/  STL.64 [R1+0x8b0], R76 ;  /* 0x0008b04c01007387 */ /* 0x000fe80000100a00 */
[----:B------:R1:W-:Y:S04]  /*83260*/  STL.64 [R1+0x8b8], R78 ;  /* 0x0008b84e01007387 */ /* 0x0003e80000100a00 */
[----:B------:R-:W-:Y:S04]  /*83270*/  LDS R40, [R3+UR12+0x8280] ;  /* 0x0082800c03287984 */ /* 0x000fe80008000800 */
[----:B------:R-:W-:Y:S04]  /*83280*/  LDS R42, [R3+UR12+0xa280] ;  /* 0x00a2800c032a7984 */ /* 0x000fe80008000800 */
[----:B-1----:R-:W2:Y:S04]  /*83290*/  LDL.LU.64 R78, [R1+0x8118] ;  /* 0x00811800014e7983 */ /* 0x002ea80000300a00 */
[----:B------:R-:W2:Y:S04]  /*832a0*/  LDL.LU.64 R76, [R1+0x8110] ;  /* 0x00811000014c7983 */ /* 0x000ea80000300a00 */
[----:B------:R-:W-:Y:S04]  /*832b0*/  STL.64 [R1+0x8a0], R72 ;  /* 0x0008a04801007387 */ /* 0x000fe80000100a00 */
[----:B------:R1:W-:Y:S04]  /*832c0*/  STL.64 [R1+0x8a8], R74 ;  /* 0x0008a84a01007387 */ /* 0x0003e80000100a00 */
[----:B------:R-:W-:Y:S04]  /*832d0*/  LDS R41, [R252+UR12+0x8280] ;  /* 0x0082800cfc297984 */ /* 0x000fe80008000800 */
[----:B------:R-:W2:Y:S04]  /*832e0*/  LDS R43, [R252+UR12+0xa280] ;  /* 0x00a2800cfc2b7984 */ /* 0x000ea80008000800 */
        /* <DEDUP_REMOVED lines=8> */
[----:B-1----:R-:W3:Y:S04]  /*83370*/  LDL.LU.64 R250, [R1+0x80e8] ;  /* 0x0080e80001fa7983 */ /* 0x002ee80000300a00 */
[----:B------:R-:W3:Y:S04]  /*83380*/  LDL.LU.64 R248, [R1+0x80e0] ;  /* 0x0080e00001f87983 */ /* 0x000ee80000300a00 */
[----:B------:R-:W-:Y:S04]  /*83390*/  STL.64 [R1+0x800], R244 ;  /* 0x000800f401007387 */ /* 0x000fe80000100a00 */
[----:B------:R-:W-:Y:S04]  /*833a0*/  STL.64 [R1+0x808], R246 ;  /* 0x000808f601007387 */ /* 0x000fe80000100a00 */
[----:B------:R-:W-:Y:S04]  /*833b0*/  STL.64 [R1+0x7e0], R240 ;  /* 0x0007e0f001007387 */ /* 0x000fe80000100a00 */
[----:B------:R1:W-:Y:S04]  /*833c0*/  STL.64 [R1+0x7e8], R242 ;  /* 0x0007e8f201007387 */ /* 0x0003e80000100a00 */
[----:B------:R-:W-:Y:S04]  /*833d0*/  STL.64 [R1+0x7d0], R236 ;  /* 0x0007d0ec01007387 */ /* 0x000fe80000100a00 */
[----:B------:R3:W-:Y:S01]  /*833e0*/  STL.64 [R1+0x7d8], R238 ;  /* 0x0007d8ee01007387 */ /* 0x0007e20000100a00 */
[----:B-1----:R-:W-:-:S15]  /*833f0*/  HMMA.1688.F32.TF32 R240, R44, R8, R232 ;  /* 0x000000082cf0723c */ /* 0x002fde00000810e8 */
[----:B------:R-:W-:-:S04]  /*83400*/  NOP ;  /* 0x0000000000007918 */ /* 0x000fc80000000000 */
[----:B------:R-:W-:Y:S04]  /*83410*/  STL.64 [R1+0x7c0], R240 ;  /* 0x0007c0f001007387 */ /* 0x000fe80000100a00 */
[----:B------:R-:W-:Y:S01]  /*83420*/  STL.64 [R1+0x7c8], R242 ;  /* 0x0007c8f201007387 */ /* 0x000fe20000100a00 */
[C---:B--2---:R-:W-:Y:S08]  /*83430*/  HMMA.1688.F32.TF32 R232, R44.reuse, R16, R68 ;  /* 0x000000102ce8723c */ /* 0x044ff00000081044 */
[C---:B------:R-:W-:Y:S08]  /*83440*/  HMMA.1688.F32.TF32 R68, R44.reuse, R20, R72 ;  /* 0x000000142c44723c */ /* 0x040ff00000081048 */
[C---:B---3--:R-:W-:Y:S08]  /*83450*/  HMMA.1688.F32.TF32 R236, R44.reuse, R12, R248 ;  /* 0x0000000c2cec723c */ /* 0x048ff000000810f8 */
[C---:B------:R-:W-:Y:S11]  /*83460*/  HMMA.1688.F32.TF32 R72, R44.reuse, R24, R76 ;  /* 0x000000182c48723c */ /* 0x040ff6000008104c */
[----:B------:R1:W-:Y:S01]  /*83470*/  STL.64 [R1+0x770], R236 ;  /* 0x000770ec01007387 */ /* 0x0003e20000100a00 */
[----:B------:R-:W-:Y:S03]  /*83480*/  HMMA.1688.F32.TF32 R76, R44, R28, R80 ;  /* 0x0000001c2c4c723c */ /* 0x000fe60000081050 */
[----:B------:R-:W-:Y:S04]  /*83490*/  STL.64 [R1+0x778], R238 ;  /* 0x000778ee01007387 */ /* 0x000fe80000100a00 */
[----:B------:R-:W-:Y:S04]  /*834a0*/  STL.64 [R1+0x760], R232 ;  /* 0x000760e801007387 */ /* 0x000fe80000100a00 */
[----:B------:R-:W-:Y:S04]  /*834b0*/  STL.64 [R1+0x768], R234 ;  /* 0x000768ea01007387 */ /* 0x000fe80000100a00 */
[----:B------:R-:W-:Y:S04]  /*834c0*/  STL.64 [R1+0x730], R68 ;  /* 0x0007304401007387 */ /* 0x000fe80000100a00 */
[----:B------:R2:W-:Y:S01]  /*834d0*/  STL.64 [R1+0x738], R70 ;  /* 0x0007384601007387 */ /* 0x0005e20000100a00 */
[----:B-1----:R-:W-:-:S02]  /*834e0*/  IMAD.MOV.U32 R236, RZ, RZ, R204 ;  /* 0x000000ffffec7224 */ /* 0x002fc400078e00cc */
[----:B------:R-:W-:Y:S02]  /*834f0*/  IMAD.MOV.U32 R237, RZ, RZ, R205 ;  /* 0x000000ffffed7224 */ /* 0x000fe400078e00cd */
[----:B------:R-:W-:Y:S02]  /*83500*/  IMAD.MOV.U32 R240, RZ, RZ, R200 ;  /* 0x000000fffff07224 */ /* 0x000fe400078e00c8 */
[----:B------:R-:W-:Y:S01]  /*83510*/  IMAD.MOV.U32 R241, RZ, RZ, R201 ;  /* 0x000000fffff17224 */ /* 0x000fe200078e00c9 */
[----:B------:R-:W-:Y:S01]  /*83520*/  MOV R243, R203 ;  /* 0x000000cb00f37202 */ /* 0x000fe20000000f00 */
[----:B------:R-:W-:Y:S02]  /*83530*/  IMAD.MOV.U32 R242, RZ, RZ, R202 ;  /* 0x000000fffff27224 */ /* 0x000fe400078e00ca */
[----:B------:R-:W-:Y:S01]  /*83540*/  IMAD.MOV.U32 R244, RZ, RZ, R196 ;  /* 0x000000fffff47224 */ /* 0x000fe200078e00c4 */
[----:B--2---:R-:W-:Y:S01]  /*83550*/  HMMA.1688.F32.TF32 R68, R44, R32, R84 ;  /* 0x000000202c44723c */ /* 0x004fe20000081054 */
[----:B------:R-:W-:Y:S04]  /*83560*/  STL.64 [R1+0x720], R72 ;  /* 0x0007204801007387 */ /* 0x000fe80000100a00 */
[----:B------:R1:W-:Y:S04]  /*83570*/  STL.64 [R1+0x728], R74 ;  /* 0x0007284a01007387 */ /* 0x0003e80000100a00 */
[----:B------:R-:W-:Y:S01]  /*83580*/  STL.64 [R1+0x6f0], R76 ;  /* 0x0006f04c01007387 */ /* 0x000fe20000100a00 */
[----:B----4-:R-:W-:Y:S03]  /*83590*/  HMMA.1688.F32.TF32 R44, R36, R8, R92 ;  /* 0x00000008242c723c */ /* 0x010fe6000008105c */
[----:B------:R-:W-:Y:S01]  /*835a0*/  STL.64 [R1+0x6f8], R78 ;  /* 0x0006f84e01007387 */ /* 0x000fe20000100a00 */
[----:B------:R-:W-:Y:S01]  /*835b0*/  IMAD.MOV.U32 R245, RZ, RZ, R197 ;  /* 0x000000fffff57224 */ /* 0x000fe200078e00c5 */
[----:B------:R-:W-:Y:S01]  /*835c0*/  MOV R247, R199 ;  /* 0x000000c700f77202 */ /* 0x000fe20000000f00 */
[----:B------:R-:W-:-:S02]  /*835d0*/  IMAD.MOV.U32 R246, RZ, RZ, R198 ;  /* 0x000000fffff67224 */ /* 0x000fc400078e00c6 */
[----:B------:R-:W-:Y:S01]  /*835e0*/  IMAD.MOV.U32 R248, RZ, RZ, R186 ;  /* 0x000000fffff87224 */ /* 0x000fe200078e00ba */
[C---:B-1----:R-:W-:Y:S01]  /*835f0*/  HMMA.1688.F32.TF32 R72, R36.reuse, R4, R88 ;  /* 0x000000042448723c */ /* 0x042fe20000081058 */
[----:B------:R-:W-:Y:S04]  /*83600*/  STL.64 [R1+0x670], R68 ;  /* 0x0006704401007387 */ /* 0x000fe80000100a00 */
[----:B------:R1:W-:Y:S01]  /*83610*/  STL.64 [R1+0x678], R70 ;  /* 0x0006784601007387 */ /* 0x0003e20000100a00 */
[----:B------:R-:W-:Y:S02]  /*83620*/  IMAD.MOV.U32 R249, RZ, RZ, R187 ;  /* 0x000000fffff97224 */ /* 0x000fe400078e00bb */
[----:B------:R-:W-:Y:S01]  /*83630*/  IMAD.MOV.U32 R250, RZ, RZ, R191 ;  /* 0x000000fffffa7224 */ /* 0x000fe200078e00bf */
[----:B------:R-:W-:Y:S01]  /*83640*/  MOV R251, R195 ;  /* 0x000000c300fb7202 */ /* 0x000fe20000000f00 */
[----:B------:R-:W-:Y:S04]  /*83650*/  LDS R80, [R0+UR12+0x8380] ;  /* 0x0083800c00507984 */ /* 0x000fe80008000800 */
[----:B------:R-:W-:Y:S01]  /*83660*/  LDS R82, [R0+UR12+0xa380] ;  /* 0x00a3800c00527984 */ /* 0x000fe20008000800 */
[C---:B-1----:R-:W-:Y:S03]  /*83670*/  HMMA.1688.F32.TF32 R68, R36.reuse, R12, R96 ;  /* 0x0000000c2444723c */ /* 0x042fe60000081060 */
        /* <DEDUP_REMOVED lines=8> */
[C---:B--2---:R-:W-:Y:S01]  /*83700*/  HMMA.1688.F32.TF32 R44, R36.reuse, R20, R104 ;  /* 0x00000014242c723c */ /* 0x044fe20000081068 */
[----:B------:R-:W-:Y:S01]  /*83710*/  IMAD.MOV.U32 R238, RZ, RZ, R206 ;  /* 0x000000ffffee7224 */ /* 0x000fe200078e00ce */
[----:B------:R-:W-:Y:S01]  /*83720*/  MOV R239, R207 ;  /* 0x000000cf00ef7202 */ /* 0x000fe20000000f00 */
[----:B------:R-:W-:Y:S01]  /*83730*/  IMAD.MOV.U32 R232, RZ, RZ, R189 ;  /* 0x000000ffffe87224 */ /* 0x000fe200078e00bd */
[----:B------:R-:W-:Y:S01]  /*83740*/  LDS R83, [R2+UR12+0xa380] ;  /* 0x00a3800c02537984 */ /* 0x000fe20008000800 */
[----:B------:R-:W-:Y:S01]  /*83750*/  IMAD.MOV.U32 R233, RZ, RZ, R190 ;  /* 0x000000ffffe97224 */ /* 0x000fe200078e00be */
[----:B------:R-:W-:Y:S01]  /*83760*/  MOV R235, R185 ;  /* 0x000000b900eb7202 */ /* 0x000fe20000000f00 */
[----:B------:R-:W-:Y:S01]  /*83770*/  IMAD.MOV.U32 R234, RZ, RZ, R184 ;  /* 0x000000ffffea7224 */ /* 0x000fe200078e00b8 */
[----:B------:R-:W-:Y:S01]  /*83780*/  LDS R104, [R3+UR12+0x8380] ;  /* 0x0083800c03687984 */ /* 0x000fe20008000800 */
        /* <DEDUP_REMOVED lines=8> */
[----:B--2---:R-:W-:Y:S03]  /*83810*/  HMMA.1688.F32.TF32 R44, R36, R32, R116 ;  /* 0x00000020242c723c */ /* 0x004fe60000081074 */
[----:B------:R-:W-:Y:S04]  /*83820*/  LDS R106, [R3+UR12+0xa380] ;  /* 0x00a3800c036a7984 */ /* 0x000fe80008000800 */
[----:B------:R-:W-:Y:S01]  /*83830*/  LDS R105, [R252+UR12+0x8380] ;  /* 0x0083800cfc697984 */ /* 0x000fe20008000800 */
[C---:B-1----:R-:W-:Y:S03]  /*83840*/  HMMA.1688.F32.TF32 R68, R48.reuse, R4, R120 ;  /* 0x000000043044723c */ /* 0x042fe60000081078 */
[----:B------:R-:W-:Y:S05]  /*83850*/  LDS R107, [R252+UR12+0xa380] ;  /* 0x00a3800cfc6b7984 */ /* 0x000fea0008000800 */
[C---:B------:R-:W-:Y:S01]  /*83860*/  HMMA.1688.F32.TF32 R36, R48.reuse, R8, R124 ;  /* 0x000000083024723c */ /* 0x040fe2000008107c */
[----:B------:R-:W-:Y:S04]  /*83870*/  STL.64 [R1+0x4e0], R72 ;  /* 0x0004e04801007387 */ /* 0x000fe80000100a00 */
[----:B------:R1:W-:Y:S04]  /*83880*/  STL.64 [R1+0x4e8], R74 ;  /* 0x0004e84a01007387 */ /* 0x0003e80000100a00 */
[----:B------:R-:W-:Y:S04]  /*83890*/  STL.64 [R1+0x430], R44 ;  /* 0x0004302c01007387 */ /* 0x000fe80000100a00 */
[----:B------:R-:W-:Y:S04]  /*838a0*/  STL.64 [R1+0x438], R46 ;  /* 0x0004382e01007387 */ /* 0x000fe80000100a00 */
[----:B------:R-:W-:Y:S04]  /*838b0*/  STL.64 [R1+0x420], R68 ;  /* 0x0004204401007387 */ /* 0x000fe80000100a00 */
[----:B------:R-:W-:Y:S04]  /*838c0*/  STL.64 [R1+0x428], R70 ;  /* 0x0004284601007387 */ /* 0x000fe80000100a00 */
[----:B------:R-:W-:Y:S04]  /*838d0*/  STL.64 [R1+0x360], R36 ;  /* 0x0003602401007387 */ /* 0x000fe80000100a00 */
[----:B------:R2:W-:Y:S01]  /*838e0*/  STL.64 [R1+0x368], R38 ;  /* 0x0003682601007387 */ /* 0x0005e20000100a00 */
[C---:B-1----:R-:W-:Y:S03]  /*838f0*/  HMMA.1688.F32.TF32 R72, R48.reuse, R16, R132 ;  /* 0x000000103048723c */ /* 0x042fe60000081084 */
[----:B------:R-:W-:Y:S04]  /*83900*/  LDS R44, [R0+UR12+0x8300] ;  /* 0x0083000c002c7984 */ /* 0x000fe80008000800 */
[----:B------:R-:W-:Y:S01]  /*83910*/  LDS R46, [R0+UR12+0xa300] ;  /* 0x00a3000c002e7984 */ /* 0x000fe20008000800 */
[C---:B--2---:R-:W-:Y:S03]  /*83920*/  HMMA.1688.F32.TF32 R36, R48.reuse, R12, R128 ;  /* 0x0000000c3024723c */ /* 0x044fe60000081080 */
[----:B------:R-:W-:Y:S04]  /*83930*/  LDS R45, [R2+UR12+0x8300] ;  /* 0x0083000c022d7984 */ /* 0x000fe80008000800 */
[----:B------:R-:W1:Y:S01]  /*83940*/  LDS R47, [R2+UR12+0xa300] ;  /* 0x00a3000c022f7984 */ /* 0x000e620008000800 */
[C---:B------:R-:W-:Y:S03]  /*83950*/  HMMA.1688.F32.TF32 R68, R48.reuse, R24, R140 ;  /* 0x000000183044723c */ /* 0x040fe6000008108c */
[----:B------:R-:W-:Y:S04]  /*83960*/  LDS R128, [R0+UR12+0x8400] ;  /* 0x0084000c00807984 */ /* 0x000fe80008000800 */
[----:B------:R-:W-:Y:S04]  /*83970*/  LDS R130, [R0+UR12+0xa400] ;  /* 0x00a4000c00827984 */ /* 0x000fe80008000800 */
[----:B------:R-:W-:Y:S04]  /*83980*/  LDS R129, [R2+UR12+0x8400] ;  /* 0x0084000c02817984 */ /* 0x000fe80008000800 */
[----:B------:R-:W-:Y:S04]  /*83990*/  STL.64 [R1+0x340], R36 ;  /* 0x0003402401007387 */ /* 0x000fe80000100a00 */
[----:B------:R2:W-:Y:S04]  /*839a0*/  STL.64 [R1+0x348], R38 ;  /* 0x0003482601007387 */ /* 0x0005e80000100a00 */
[----:B------:R-:W-:Y:S01]  /*839b0*/  LDS R131, [R2+UR12+0xa400] ;  /* 0x00a4000c02837984 */ /* 0x000fe20008000800 */
[C---:B--2---:R-:W-:Y:S03]  /*839c0*/  HMMA.1688.F32.TF32 R36, R48.reuse, R20, R136 ;  /* 0x000000143024723c */ /* 0x044fe60000081088 */
[----:B------:R-:W-:Y:S04]  /*839d0*/  STL.64 [R1+0x330], R72 ;  /* 0x0003304801007387 */ /* 0x000fe80000100a00 */
[----:B------:R2:W-:Y:S02]  /*839e0*/  STL.64 [R1+0x338], R74 ;  /* 0x0003384a01007387 */ /* 0x0005e40000100a00 */
[C---:B--2---:R-:W-:Y:S10]  /*839f0*/  HMMA.1688.F32.TF32 R72, R48.reuse, R28, R144 ;  /* 0x0000001c3048723c */ /* 0x044ff40000081090 */
[----:B------:R-:W-:Y:S04]  /*83a00*/  STL.64 [R1+0x320], R36 ;  /* 0x0003202401007387 */ /* 0x000fe80000100a00 */
[----:B------:R2:W-:Y:S04]  /*83a10*/  STL.64 [R1+0x328], R38 ;  /* 0x0003282601007387 */ /* 0x0005e80000100a00 */
[----:B------:R-:W-:Y:S04]  /*83a20*/  STL.64 [R1+0x310], R68 ;  /* 0x0003104401007387 */ /* 0x000fe80000100a00 */
[----:B------:R3:W-:Y:S01]  /*83a30*/  STL.64 [R1+0x318], R70 ;  /* 0x0003184601007387 */ /* 0x0007e20000100a00 */
[----:B--2---:R-:W-:Y:S08]  /*83a40*/  HMMA.1688.F32.TF32 R36, R48, R32, R148 ;  /* 0x000000203024723c */ /* 0x004ff00000081094 */
[C---:B---3--:R-:W-:Y:S01]  /*83a50*/  HMMA.1688.F32.TF32 R68, R40.reuse, R4, R152 ;  /* 0x000000042844723c */ /* 0x048fe20000081098 */
        /* <DEDUP_REMOVED lines=9> */
[C---:B--2---:R-:W-:Y:S03]  /*83af0*/  HMMA.1688.F32.TF32 R68, R40.reuse, R12, R160 ;  /* 0x0000000c2844723c */ /* 0x044fe600000810a0 */
[----:B------:R-:W-:Y:S04]  /*83b00*/  LDS R36, [R3+UR12+0x8300] ;  /* 0x0083000c03247984 */ /* 0x000fe80008000800 */
[----:B------:R-:W-:Y:S01]  /*83b10*/  LDS R38, [R3+UR12+0xa300] ;  /* 0x00a3000c03267984 */ /* 0x000fe20008000800 */
[C---:B---3--:R-:W-:Y:S03]  /*83b20*/  HMMA.1688.F32.TF32 R48, R40.reuse, R16, R164 ;  /* 0x000000102830723c */ /* 0x048fe600000810a4 */
[----:B------:R-:W-:Y:S04]  /*83b30*/  LDS R37, [R252+UR12+0x8300] ;  /* 0x0083000cfc257984 */ /* 0x000fe80008000800 */
[----:B------:R-:W2:Y:S01]  /*83b40*/  LDS R39, [R252+UR12+0xa300] ;  /* 0x00a3000cfc277984 */ /* 0x000ea20008000800 */
[C---:B------:R-:W-:Y:S03]  /*83b50*/  HMMA.1688.F32.TF32 R72, R40.reuse, R20, R168 ;  /* 0x000000142848723c */ /* 0x040fe600000810a8 */
[----:B------:R-:W-:Y:S04]  /*83b60*/  LDS R148, [R3+UR12+0x8400] ;  /* 0x0084000c03947984 */ /* 0x000fe80008000800 */
[----:B------:R-:W-:Y:S04]  /*83b70*/  STL.64 [R1+0x2b0], R68 ;  /* 0x0002b04401007387 */ /* 0x000fe80000100a00 */
[----:B------:R3:W-:Y:S04]  /*83b80*/  STL.64 [R1+0x2b8], R70 ;  /* 0x0002b84601007387 */ /* 0x0007e80000100a00 */
[----:B------:R-:W-:Y:S04]  /*83b90*/  STL.64 [R1+0x2a0], R48 ;  /* 0x0002a03001007387 */ /* 0x000fe80000100a00 */
[----:B------:R4:W-:Y:S01]  /*83ba0*/  STL.64 [R1+0x2a8], R50 ;  /* 0x0002a83201007387 */ /* 0x0009e20000100a00 */
[C---:B---3--:R-:W-:Y:S03]  /*83bb0*/  HMMA.1688.F32.TF32 R68, R40.reuse, R24, R172 ;  /* 0x000000182844723c */ /* 0x048fe600000810ac */
[----:B------:R-:W-:Y:S04]  /*83bc0*/  LDS R150, [R3+UR12+0xa400] ;  /* 0x00a4000c03967984 */ /* 0x000fe80008000800 */
[----:B------:R-:W-:Y:S01]  /*83bd0*/  LDS R149, [R252+UR12+0x8400] ;  /* 0x0084000cfc957984 */ /* 0x000fe20008000800 */
[C---:B----4-:R-:W-:Y:S03]  /*83be0*/  HMMA.1688.F32.TF32 R48, R40.reuse, R28, R176 ;  /* 0x0000001c2830723c */ /* 0x050fe600000810b0 */
[----:B------:R-:W-:Y:S04]  /*83bf0*/  STL.64 [R1+0x280], R72 ;  /* 0x0002804801007387 */ /* 0x000fe80000100a00 */
[----:B------:R-:W3:Y:S01]  /*83c00*/  LDS R151, [R252+UR12+0xa400] ;  /* 0x00a4000cfc977984 */ /* 0x000ee20008000800 */
[----:B------:R-:W-:Y:S03]  /*83c10*/  HMMA.1688.F32.TF32 R40, R40, R32, R180 ;  /* 0x000000202828723c */ /* 0x000fe600000810b4 */
[----:B------:R-:W-:Y:S04]  /*83c20*/  STL.64 [R1+0x288], R74 ;  /* 0x0002884a01007387 */ /* 0x000fe80000100a00 */
[----:B------:R4:W-:Y:S04]  /*83c30*/  STL.64 [R1+0x270], R68 ;  /* 0x0002704401007387 */ /* 0x0009e80000100a00 */
[----:B------:R1:W-:Y:S04]  /*83c40*/  STL.64 [R1+0x278], R70 ;  /* 0x0002784601007387 */ /* 0x0003e80000100a00 */
[----:B------:R-:W-:Y:S04]  /*83c50*/  STL.64 [R1+0x260], R48 ;  /* 0x0002603001007387 */ /* 0x000fe80000100a00 */
[----:B------:R1:W-:Y:S04]  /*83c60*/  STL.64 [R1+0x268], R50 ;  /* 0x0002683201007387 */ /* 0x0003e80000100a00 */
[----:B------:R-:W2:Y:S04]  /*83c70*/  LDL.LU R204, [R1+0x80dc] ;  /* 0x0080dc0001cc7983 */ /* 0x000ea80000300800 */
        /* <DEDUP_REMOVED lines=8> */
[----:B------:R-:W2:Y:S01]  /*83d00*/  LDL.LU R203, [R1+0x80c0] ;  /* 0x0080c00001cb7983 */ /* 0x000ea20000300800 */
[----:B----4-:R-:W-:-:S03]  /*83d10*/  IMAD.MOV.U32 R68, RZ, RZ, R192 ;  /* 0x000000ffff447224 */ /* 0x010fc600078e00c0 */
[----:B------:R-:W4:Y:S01]  /*83d20*/  LDL.LU R196, [R1+0x80bc] ;  /* 0x0080bc0001c47983 */ /* 0x000f220000300800 */
[----:B------:R-:W-:-:S03]  /*83d30*/  IMAD.MOV.U32 R69, RZ, RZ, R193 ;  /* 0x000000ffff457224 */ /* 0x000fc600078e00c1 */
[----:B------:R-:W4:Y:S01]  /*83d40*/  LDL.LU R197, [R1+0x80b8] ;  /* 0x0080b80001c57983 */ /* 0x000f220000300800 */
[----:B-1----:R-:W-:-:S03]  /*83d50*/  IMAD.MOV.U32 R70, RZ, RZ, R194 ;  /* 0x000000ffff467224 */ /* 0x002fc600078e00c2 */
[----:B------:R-:W4:Y:S01]  /*83d60*/  LDL.LU R198, [R1+0x80b4] ;  /* 0x0080b40001c67983 */ /* 0x000f220000300800 */
[----:B------:R-:W-:-:S03]  /*83d70*/  MOV R71, R188 ;  /* 0x000000bc00477202 */ /* 0x000fc60000000f00 */
        /* <DEDUP_REMOVED lines=17> */
[----:B------:R-:W-:Y:S04]  /*83e90*/  LDS R176, [R0+UR12+0x8480] ;  /* 0x0084800c00b07984 */ /* 0x000fe80008000800 */
[----:B------:R-:W-:Y:S04]  /*83ea0*/  LDS R178, [R0+UR12+0xa480] ;  /* 0x00a4800c00b27984 */ /* 0x000fe80008000800 */
[----:B------:R-:W-:Y:S04]  /*83eb0*/  LDS R177, [R2+UR12+0x8480] ;  /* 0x0084800c02b17984 */ /* 0x000fe80008000800 */
[----:B------:R-:W1:Y:S01]  /*83ec0*/  LDS R179, [R2+UR12+0xa480] ;  /* 0x00a4800c02b37984 */ /* 0x000e620008000800 */
[C---:B--2---:R-:W-:Y:S08]  /*83ed0*/  HMMA.1688.F32.TF32 R48, R44.reuse, R4, R184 ;  /* 0x000000042c30723c */ /* 0x044ff000000810b8 */
[C---:B---3--:R-:W-:Y:S08]  /*83ee0*/  HMMA.1688.F32.TF32 R40, R44.reuse, R8, R188 ;  /* 0x000000082c28723c */ /* 0x048ff000000810bc */
[C---:B------:R-:W-:Y:S03]  /*83ef0*/  HMMA.1688.F32.TF32 R76, R44.reuse, R12, R192 ;  /* 0x0000000c2c4c723c */ /* 0x040fe600000810c0 */
[----:B------:R-:W-:Y:S04]  /*83f00*/  STL.64 [R1+0x220], R48 ;  /* 0x0002203001007387 */ /* 0x000fe80000100a00 */
[----:B------:R4:W-:Y:S04]  /*83f10*/  STL.64 [R1+0x228], R50 ;  /* 0x0002283201007387 */ /* 0x0009e80000100a00 */
[----:B------:R-:W-:Y:S04]  /*83f20*/  STL.64 [R1+0x210], R40 ;  /* 0x0002102801007387 */ /* 0x000fe80000100a00 */
[----:B------:R2:W-:Y:S01]  /*83f30*/  STL.64 [R1+0x218], R42 ;  /* 0x0002182a01007387 */ /* 0x0005e20000100a00 */
[C---:B----4-:R-:W-:Y:S08]  /*83f40*/  HMMA.1688.F32.TF32 R48, R44.reuse, R16, R196 ;  /* 0x000000102c30723c */ /* 0x050ff000000810c4 */
[C---:B--2---:R-:W-:Y:S01]  /*83f50*/  HMMA.1688.F32.TF32 R40, R44.reuse, R20, R200 ;  /* 0x000000142c28723c */ /* 0x044fe200000810c8 */
[----:B------:R-:W-:Y:S04]  /*83f60*/  STL.64 [R1+0x200], R76 ;  /* 0x0002004c01007387 */ /* 0x000fe80000100a00 */
[----:B------:R2:W-:Y:S06]  /*83f70*/  STL.64 [R1+0x208], R78 ;  /* 0x0002084e01007387 */ /* 0x0005ec0000100a00 */
[----:B------:R-:W-:Y:S04]  /*83f80*/  STL.64 [R1+0x1e0], R48 ;  /* 0x0001e03001007387 */ /* 0x000fe80000100a00 */
[----:B------:R3:W-:Y:S01]  /*83f90*/  STL.64 [R1+0x1e8], R50 ;  /* 0x0001e83201007387 */ /* 0x0007e20000100a00 */
[C---:B--2---:R-:W-:Y:S03]  /*83fa0*/  HMMA.1688.F32.TF32 R76, R44.reuse, R24, R204 ;  /* 0x000000182c4c723c */ /* 0x044fe600000810cc */
[----:B------:R-:W-:Y:S04]  /*83fb0*/  STL.64 [R1+0x1d0], R40 ;  /* 0x0001d02801007387 */ /* 0x000fe80000100a00 */
[----:B------:R2:W-:Y:S01]  /*83fc0*/  STL.64 [R1+0x1d8], R42 ;  /* 0x0001d82a01007387 */ /* 0x0005e20000100a00 */
[C---:B---3--:R-:W-:Y:S03]  /*83fd0*/  HMMA.1688.F32.TF32 R48, R44.reuse, R28, R208 ;  /* 0x0000001c2c30723c */ /* 0x048fe600000810d0 */
[----:B------:R-:W-:Y:S04]  /*83fe0*/  LDS R204, [R3+UR12+0x8480] ;  /* 0x0084800c03cc7984 */ /* 0x000fe80008000800 */
[----:B------:R-:W-:Y:S01]  /*83ff0*/  LDS R206, [R3+UR12+0xa480] ;  /* 0x00a4800c03ce7984 */ /* 0x000fe20008000800 */
[----:B--2---:R-:W-:Y:S03]  /*84000*/  HMMA.1688.F32.TF32 R40, R44, R32, R212 ;  /* 0x000000202c28723c */ /* 0x004fe600000810d4 */
[----:B------:R-:W-:Y:S04]  /*84010*/  STL.64 [R1+0x190], R76 ;  /* 0x0001904c01007387 */ /* 0x000fe80000100a00 */
[----:B------:R-:W-:Y:S04]  /*84020*/  STL.64 [R1+0x198], R78 ;  /* 0x0001984e01007387 */ /* 0x000fe80000100a00 */
[----:B------:R-:W-:Y:S04]  /*84030*/  LDS R205, [R252+UR12+0x8480] ;  /* 0x0084800cfccd7984 */ /* 0x000fe80008000800 */
[----:B------:R-:W-:Y:S04]  /*84040*/  STL.64 [R1+0x170], R48 ;  /* 0x0001703001007387 */ /* 0x000fe80000100a00 */
[----:B------:R-:W-:Y:S04]  /*84050*/  STL.64 [R1+0x178], R50 ;  /* 0x0001783201007387 */ /* 0x000fe80000100a00 */
[----:B------:R-:W-:Y:S04]  /*84060*/  STL.64 [R1+0x120], R40 ;  /* 0x0001202801007387 */ /* 0x000fe80000100a00 */
[----:B------:R2:W-:Y:S04]  /*84070*/  STL.64 [R1+0x128], R42 ;  /* 0x0001282a01007387 */ /* 0x0005e80000100a00 */
[----:B------:R-:W-:Y:S01]  /*84080*/  LDS R207, [R252+UR12+0xa480] ;  /* 0x00a4800cfccf7984 */ /* 0x000fe20008000800 */
[C---:B--2---:R-:W-:Y:S08]  /*84090*/  HMMA.1688.F32.TF32 R40, R36.reuse, R4, R216 ;  /* 0x000000042428723c */ /* 0x044ff000000810d8 */
[C---:B------:R-:W-:Y:S08]  /*840a0*/  HMMA.1688.F32.TF32 R48, R36.reuse, R8, R220 ;  /* 0x000000082430723c */ /* 0x040ff000000810dc */
[C---:B------:R-:W-:Y:S03]  /*840b0*/  HMMA.1688.F32.TF32 R44, R36.reuse, R12, R224 ;  /* 0x0000000c242c723c */ /* 0x040fe600000810e0 */
[----:B------:R-:W-:Y:S04]  /*840c0*/  STL.64 [R1+0x110], R40 ;  /* 0x0001102801007387 */ /* 0x000fe80000100a00 */
[----:B------:R2:W-:Y:S02]  /*840d0*/  STL.64 [R1+0x118], R42 ;  /* 0x0001182a01007387 */ /* 0x0005e40000100a00 */
[C---:B--2---:R-:W-:Y:S02]  /*840e0*/  HMMA.1688.F32.TF32 R40, R36.reuse, R16, R228 ;  /* 0x000000102428723c */ /* 0x044fe400000810e4 */
[----:B------:R-:W-:Y:S04]  /*840f0*/  STL.64 [R1+0xf0], R48 ;  /* 0x0000f03001007387 */ /* 0x000fe80000100a00 */
[----:B------:R2:W-:Y:S04]  /*84100*/  STL.64 [R1+0xf8], R50 ;  /* 0x0000f83201007387 */ /* 0x0005e80000100a00 */
[----:B------:R-:W-:Y:S04]  /*84110*/  STL.64 [R1+0x80], R44 ;  /* 0x0000802c01007387 */ /* 0x000fe80000100a00 */
[----:B------:R3:W-:Y:S01]  /*84120*/  STL.64 [R1+0x88], R46 ;  /* 0x0000882e01007387 */ /* 0x0007e20000100a00 */
[C---:B--2---:R-:W-:Y:S04]  /*84130*/  HMMA.1688.F32.TF32 R48, R36.reuse, R20, R72 ;  /* 0x000000142430723c */ /* 0x044fe80000081048 */
[----:B------:R-:W-:Y:S04]  /*84140*/  STL.64 [R1+0x60], R40 ;  /* 0x0000602801007387 */ /* 0x000fe80000100a00 */
[----:B------:R2:W-:Y:S01]  /*84150*/  STL.64 [R1+0x68], R42 ;  /* 0x0000682a01007387 */ /* 0x0005e20000100a00 */
[C---:B---3--:R-:W-:Y:S08]  /*84160*/  HMMA.1688.F32.TF32 R44, R36.reuse, R24, R68 ;  /* 0x00000018242c723c */ /* 0x048ff00000081044 */
[C---:B--2---:R-:W-:Y:S02]  /*84170*/  HMMA.1688.F32.TF32 R40, R36.reuse, R28, R232 ;  /* 0x0000001c2428723c */ /* 0x044fe400000810e8 */
        /* <DEDUP_REMOVED lines=8> */
[----:B------:R-:W2:Y:S04]  /*84200*/  LDL.LU R234, [R1+0x158] ;  /* 0x0001580001ea7983 */ /* 0x000ea80000300800 */
[----:B------:R-:W2:Y:S01]  /*84210*/  LDL.LU R235, [R1+0x15c] ;  /* 0x00015c0001eb7983 */ /* 0x000ea20000300800 */
[----:B---3--:R-:W-:Y:S08]  /*84220*/  HMMA.1688.F32.TF32 R40, R36, R32, R248 ;  /* 0x000000202428723c */ /* 0x008ff000000810f8 */
[C---:B------:R-:W-:Y:S08]  /*84230*/  HMMA.1688.F32.TF32 R248, R80.reuse, R8, R240 ;  /* 0x0000000850f8723c */ /* 0x040ff000000810f0 */
[C---:B------:R-:W-:Y:S03]  /*84240*/  HMMA.1688.F32.TF32 R36, R80.reuse, R4, R244 ;  /* 0x000000045024723c */ /* 0x040fe600000810f4 */
[----:B------:R-:W-:Y:S04]  /*84250*/  STL.64 [R1+0x10], R40 ;  /* 0x0000102801007387 */ /* 0x000fe80000100a00 */
[----:B------:R-:W-:Y:S04]  /*84260*/  STL.64 [R1+0x18], R42 ;  /* 0x0000182a01007387 */ /* 0x000fe80000100a00 */
[----:B------:R-:W-:Y:S08]  /*84270*/  STL.64 [R1+0x7e68], R250 ;  /* 0x007e68fa01007387 */ /* 0x000ff00000100a00 */
[----:B------:R-:W-:Y:S04]  /*84280*/  STL.64 [R1], R36 ;  /* 0x0000002401007387 */ /* 0x000fe80000100a00 */
[----:B------:R3:W-:Y:S02]  /*84290*/  STL.64 [R1+0x8], R38 ;  /* 0x0000082601007387 */ /* 0x0007e40000100a00 */
[----:B---3--:R-:W-:Y:S02]  /*842a0*/  HMMA.1688.F32.TF32 R36, R80, R12, R236 ;  /* 0x0000000c5024723c */ /* 0x008fe400000810ec */
[----:B------:R-:W-:Y:S04]  /*842b0*/  STL.64 [R1+0x7e60], R248 ;  /* 0x007e60f801007387 */ /* 0x000fe80000100a00 */
[----:B------:R-:W3:-:S13]  /*842c0*/  LDL.LU R76, [R1+0x1b0] ;  /* 0x0001b000014c7983 */ /* 0x000eda0000300800 */
[----:B------:R-:W-:Y:S04]  /*842d0*/  STL.64 [R1+0x70], R36 ;  /* 0x0000702401007387 */ /* 0x000fe80000100a00 */
[----:B------:R-:W-:Y:S04]  /*842e0*/  STL.64 [R1+0x78], R38 ;  /* 0x0000782601007387 */ /* 0x000fe80000100a00 */
        /* <DEDUP_REMOVED lines=30> */
[----:B------:R-:W-:Y:S02]  /*844d0*/  IMAD.MOV.U32 R247, RZ, RZ, R64 ;  /* 0x000000fffff77224 */ /* 0x000fe400078e0040 */
[C---:B--2---:R-:W-:Y:S01]  /*844e0*/  HMMA.1688.F32.TF32 R64, R80.reuse, R16, R232 ;  /* 0x000000105040723c */ /* 0x044fe200000810e8 */
[----:B------:R-:W2:Y:S04]  /*844f0*/  LDL.LU R232, [R1+0x290] ;  /* 0x0002900001e87983 */ /* 0x000ea80000300800 */
[----:B------:R-:W2:Y:S04]  /*84500*/  LDL.LU R233, [R1+0x294] ;  /* 0x0002940001e97983 */ /* 0x000ea80000300800 */
[----:B------:R-:W2:Y:S04]  /*84510*/  LDL.LU R234, [R1+0x298] ;  /* 0x0002980001ea7983 */ /* 0x000ea80000300800 */
[----:B------:R-:W2:Y:S06]  /*84520*/  LDL.LU R235, [R1+0x29c] ;  /* 0x00029c0001eb7983 */ /* 0x000eac0000300800 */
[----:B------:R-:W-:Y:S04]  /*84530*/  STL.64 [R1+0x7e78], R66 ;  /* 0x007e784201007387 */ /* 0x000fe80000100a00 */
[----:B------:R1:W-:Y:S01]  /*84540*/  STL.64 [R1+0x7e70], R64 ;  /* 0x007e704001007387 */ /* 0x0003e20000100a00 */
[C---:B---3--:R-:W-:Y:S08]  /*84550*/  HMMA.1688.F32.TF32 R76, R80.reuse, R28, R76 ;  /* 0x0000001c504c723c */ /* 0x048ff0000008104c */
[C---:B----4-:R-:W-:Y:S08]  /*84560*/  HMMA.1688.F32.TF32 R144, R80.reuse, R20, R88 ;  /* 0x000000145090723c */ /* 0x050ff00000081058 */
[C---:B------:R-:W-:Y:S11]  /*84570*/  HMMA.1688.F32.TF32 R72, R80.reuse, R24, R72 ;  /* 0x000000185048723c */ /* 0x040ff60000081048 */
[----:B------:R-:W-:Y:S01]  /*84580*/  STL.64 [R1+0x7e88], R146 ;  /* 0x007e889201007387 */ /* 0x000fe20000100a00 */
[----:B------:R-:W-:Y:S03]  /*84590*/  HMMA.1688.F32.TF32 R80, R80, R32, R84 ;  /* 0x000000205050723c */ /* 0x000fe60000081054 */
[----:B------:R3:W-:Y:S05]  /*845a0*/  STL.64 [R1+0x7e80], R144 ;  /* 0x007e809001007387 */ /* 0x0007ea0000100a00 */
[C---:B------:R-:W-:Y:S08]  /*845b0*/  HMMA.1688.F32.TF32 R84, R104.reuse, R4, R68 ;  /* 0x000000046854723c */ /* 0x040ff00000081044 */
[C---:B------:R-:W-:Y:S01]  /*845c0*/  HMMA.1688.F32.TF32 R88, R104.reuse, R8, R244 ;  /* 0x000000086858723c */ /* 0x040fe200000810f4 */
[----:B------:R4:W-:Y:S04]  /*845d0*/  STL.64 [R1+0x7e98], R74 ;  /* 0x007e984a01007387 */ /* 0x0009e80000100a00 */
[----:B------:R1:W-:Y:S03]  /*845e0*/  STL.64 [R1+0x7e90], R72 ;  /* 0x007e904801007387 */ /* 0x0003e60000100a00 */
[C---:B------:R-:W-:Y:S01]  /*845f0*/  HMMA.1688.F32.TF32 R92, R104.reuse, R12, R240 ;  /* 0x0000000c685c723c */ /* 0x040fe200000810f0 */
[----:B------:R-:W-:Y:S04]  /*84600*/  STL.64 [R1+0x7ea8], R78 ;  /* 0x007ea84e01007387 */ /* 0x000fe80000100a00 */
[----:B------:R-:W-:Y:S03]  /*84610*/  STL.64 [R1+0x7ea0], R76 ;  /* 0x007ea04c01007387 */ /* 0x000fe60000100a00 */
[C---:B------:R-:W-:Y:S01]  /*84620*/  HMMA.1688.F32.TF32 R168, R104.reuse, R16, R236 ;  /* 0x0000001068a8723c */ /* 0x040fe200000810ec */
[----:B------:R-:W-:Y:S04]  /*84630*/  STL.64 [R1+0x7eb8], R82 ;  /* 0x007eb85201007387 */ /* 0x000fe80000100a00 */
[----:B------:R1:W-:Y:S04]  /*84640*/  STL.64 [R1+0x7eb0], R80 ;  /* 0x007eb05001007387 */ /* 0x0003e80000100a00 */
[----:B------:R-:W-:Y:S04]  /*84650*/  STL.64 [R1+0x7ec8], R86 ;  /* 0x007ec85601007387 */ /* 0x000fe80000100a00 */
[----:B------:R1:W-:Y:S04]  /*84660*/  STL.64 [R1+0x7ec0], R84 ;  /* 0x007ec05401007387 */ /* 0x0003e80000100a00 */
[----:B------:R-:W-:Y:S04]  /*84670*/  STL.64 [R1+0x7ed8], R90 ;  /* 0x007ed85a01007387 */ /* 0x000fe80000100a00 */
[----:B------:R-:W-:Y:S04]  /*84680*/  STL.64 [R1+0x7ed0], R88 ;  /* 0x007ed05801007387 */ /* 0x000fe80000100a00 */
[----:B------:R-:W-:Y:S04]  /*84690*/  STL.64 [R1+0x7ee8], R94 ;  /* 0x007ee85e01007387 */ /* 0x000fe80000100a00 */
[----:B------:R-:W-:Y:S04]  /*846a0*/  STL.64 [R1+0x7ee0], R92 ;  /* 0x007ee05c01007387 */ /* 0x000fe80000100a00 */
[----:B------:R-:W-:Y:S04]  /*846b0*/  STL.64 [R1+0x7ef8], R170 ;  /* 0x007ef8aa01007387 */ /* 0x000fe80000100a00 */
[----:B------:R-:W-:Y:S04]  /*846c0*/  STL.64 [R1+0x7ef0], R168 ;  /* 0x007ef0a801007387 */ /* 0x000fe80000100a00 */
        /* <DEDUP_REMOVED lines=37> */
[----:B------:R-:W-:Y:S04]  /*84920*/  STL.64 [R1+0x7f08], R174 ;  /* 0x007f08ae01007387 */ /* 0x000fe80000100a00 */
[----:B------:R-:W-:Y:S01]  /*84930*/  STL.64 [R1+0x7f00], R172 ;  /* 0x007f00ac01007387 */ /* 0x000fe20000100a00 */
[C---:B---3--:R-:W-:Y:S08]  /*84940*/  HMMA.1688.F32.TF32 R100, R104.reuse, R28, R100 ;  /* 0x0000001c6864723c */ /* 0x048ff00000081064 */
[C---:B----4-:R-:W-:Y:S08]  /*84950*/  HMMA.1688.F32.TF32 R96, R104.reuse, R24, R96 ;  /* 0x000000186860723c */ /* 0x050ff00000081060 */
[----:B------:R-:W-:Y:S11]  /*84960*/  HMMA.1688.F32.TF32 R104, R104, R32, R112 ;  /* 0x000000206868723c */ /* 0x000ff60000081070 */
        /* <DEDUP_REMOVED lines=8> */
[C---:B--2---:R-:W-:Y:S01]  /*849f0*/  HMMA.1688.F32.TF32 R156, R128.reuse, R16, R240 ;  /* 0x00000010809c723c */ /* 0x044fe200000810f0 */
        /* <DEDUP_REMOVED lines=21> */
[----:B------:R-:W4:Y:S01]  /*84b50*/  LDL.LU R51, [R1+0x4dc] ;  /* 0x0004dc0001337983 */ /* 0x000f220000300800 */
        /* <DEDUP_REMOVED lines=41> */
[----:B------:R-:W-:Y:S04]  /*84df0*/  STL.64 [R1+0x7f98], R122 ;  /* 0x007f987a01007387 */ /* 0x000fe80000100a00 */
[----:B------:R-:W-:Y:S01]  /*84e00*/  STL.64 [R1+0x7f90], R120 ;  /* 0x007f907801007387 */ /* 0x000fe20000100a00 */
[----:B-1----:R-:W-:Y:S01]  /*84e10*/  IMAD.MOV.U32 R64, RZ, RZ, R52 ;  /* 0x000000ffff407224 */ /* 0x002fe200078e0034 */
[----:B------:R-:W-:Y:S01]  /*84e20*/  MOV R65, R60 ;  /* 0x0000003c00417202 */ /* 0x000fe20000000f00 */
[----:B------:R-:W-:-:S02]  /*84e30*/  IMAD.MOV.U32 R66, RZ, RZ, R53 ;  /* 0x000000ffff427224 */ /* 0x000fc400078e0035 */
[----:B------:R-:W-:Y:S01]  /*84e40*/  IMAD.MOV.U32 R67, RZ, RZ, R61 ;  /* 0x000000ffff437224 */ /* 0x000fe200078e003d */
[C---:B--2---:R-:W-:Y:S08]  /*84e50*/  HMMA.1688.F32.TF32 R124, R128.reuse, R28, R124 ;  /* 0x0000001c807c723c */ /* 0x044ff0000008107c */
[----:B------:R-:W-:Y:S01]  /*84e60*/  HMMA.1688.F32.TF32 R128, R128, R32, R236 ;  /* 0x000000208080723c */ /* 0x000fe200000810ec */
[----:B------:R-:W-:Y:S04]  /*84e70*/  LDS R236, [R0+UR12+0x8500] ;  /* 0x0085000c00ec7984 */ /* 0x000fe80008000800 */
[----:B------:R-:W-:Y:S03]  /*84e80*/  LDS R238, [R0+UR12+0xa500] ;  /* 0x00a5000c00ee7984 */ /* 0x000fe60008000800 */
[C---:B----4-:R-:W-:Y:S01]  /*84e90*/  HMMA.1688.F32.TF32 R192, R148.reuse, R28, R48 ;  /* 0x0000001c94c0723c */ /* 0x050fe20000081030 */
[----:B------:R-:W-:Y:S04]  /*84ea0*/  LDS R237, [R2+UR12+0x8500] ;  /* 0x0085000c02ed7984 */ /* 0x000fe80008000800 */
[----:B------:R-:W-:Y:S04]  /*84eb0*/  STL.64 [R1+0x7fa8], R126 ;  /* 0x007fa87e01007387 */ /* 0x000fe80000100a00 */
[----:B------:R-:W-:Y:S04]  /*84ec0*/  STL.64 [R1+0x7fa0], R124 ;  /* 0x007fa07c01007387 */ /* 0x000fe80000100a00 */
[----:B------:R-:W-:Y:S01]  /*84ed0*/  STL.64 [R1+0x7fb8], R130 ;  /* 0x007fb88201007387 */ /* 0x000fe20000100a00 */
[----:B---3--:R-:W-:Y:S03]  /*84ee0*/  HMMA.1688.F32.TF32 R132, R148, R4, R132 ;  /* 0x000000049484723c */ /* 0x008fe60000081084 */
[----:B------:R-:W-:Y:S04]  /*84ef0*/  STL.64 [R1+0x7fb0], R128 ;  /* 0x007fb08001007387 */ /* 0x000fe80000100a00 */
[----:B------:R-:W1:-:S12]  /*84f00*/  LDS R239, [R2+UR12+0xa500] ;  /* 0x00a5000c02ef7984 */ /* 0x000e580008000800 */
[----:B------:R-:W-:Y:S04]  /*84f10*/  STL.64 [R1+0x7fc8], R134 ;  /* 0x007fc88601007387 */ /* 0x000fe80000100a00 */
[----:B------:R-:W-:Y:S04]  /*84f20*/  STL.64 [R1+0x7fc0], R132 ;  /* 0x007fc08401007387 */ /* 0x000fe80000100a00 */
[----:B------:R-:W2:Y:S04]  /*84f30*/  LDL.LU R52, [R1+0x807c] ;  /* 0x00807c0001347983 */ /* 0x000ea80000300800 */
[----:B------:R-:W3:Y:S04]  /*84f40*/  LDL.LU R60, [R1+0x8078] ;  /* 0x00807800013c7983 */ /* 0x000ee80000300800 */
[----:B------:R-:W4:Y:S04]  /*84f50*/  LDL.LU R53, [R1+0x8074] ;  /* 0x0080740001357983 */ /* 0x000f280000300800 */
[----:B------:R-:W4:Y:S04]  /*84f60*/  LDL.LU R61, [R1+0x8070] ;  /* 0x00807000013d7983 */ /* 0x000f280000300800 */
[----:B------:R-:W4:Y:S04]  /*84f70*/  LDL.LU R144, [R1+0x6d0] ;  /* 0x0006d00001907983 */ /* 0x000f280000300800 */
[----:B------:R-:W4:Y:S04]  /*84f80*/  LDL.LU R145, [R1+0x6d4] ;  /* 0x0006d40001917983 */ /* 0x000f280000300800 */
[----:B------:R-:W4:Y:S04]  /*84f90*/  LDL.LU R146, [R1+0x6d8] ;  /* 0x0006d80001927983 */ /* 0x000f280000300800 */
[----:B------:R-:W4:Y:S01]  /*84fa0*/  LDL.LU R147, [R1+0x6dc] ;  /* 0x0006dc0001937983 */ /* 0x000f220000300800 */
[----:B--2---:R-:W-:-:S02]  /*84fb0*/  IMAD.MOV.U32 R75, RZ, RZ, R52 ;  /* 0x000000ffff4b7224 */ /* 0x004fc400078e0034 */
[----:B---3--:R-:W-:Y:S02]  /*84fc0*/  IMAD.MOV.U32 R74, RZ, RZ, R60 ;  /* 0x000000ffff4a7224 */ /* 0x008fe400078e003c */
[----:B----4-:R-:W-:Y:S02]  /*84fd0*/  IMAD.MOV.U32 R72, RZ, RZ, R53 ;  /* 0x000000ffff487224 */ /* 0x010fe400078e0035 */
[----:B------:R-:W2:Y:S01]  /*84fe0*/  LDL.LU R53, [R1+0x806c] ;  /* 0x00806c0001357983 */ /* 0x000ea20000300800 */
[----:B------:R-:W-:-:S03]  /*84ff0*/  MOV R73, R61 ;  /* 0x0000003d00497202 */ /* 0x000fc60000000f00 */
[----:B------:R-:W3:Y:S04]  /*85000*/  LDL.LU R61, [R1+0x8068] ;  /* 0x00806800013d7983 */ /* 0x000ee80000300800 */
[----:B------:R-:W3:Y:S04]  /*85010*/  LDL.LU R60, [R1+0x8064] ;  /* 0x00806400013c7983 */ /* 0x000ee80000300800 */
[----:B------:R-:W4:Y:S04]  /*85020*/  LDL.LU R52, [R1+0x8060] ;  /* 0x0080600001347983 */ /* 0x000f280000300800 */
[----:B------:R-:W1:Y:S04]  /*85030*/  LDL.LU R80, [R1+0x6b0] ;  /* 0x0006b00001507983 */ /* 0x000e680000300800 */
[----:B------:R-:W1:Y:S04]  /*85040*/  LDL.LU R81, [R1+0x6b4] ;  /* 0x0006b40001517983 */ /* 0x000e680000300800 */
[----:B------:R-:W1:Y:S04]  /*85050*/  LDL.LU R82, [R1+0x6b8] ;  /* 0x0006b80001527983 */ /* 0x000e680000300800 */
[----:B------:R-:W1:Y:S01]  /*85060*/  LDL.LU R83, [R1+0x6bc] ;  /* 0x0006bc0001537983 */ /* 0x000e620000300800 */
[----:B--2---:R-:W-:Y:S01]  /*85070*/  MOV R63, R53 ;  /* 0x00000035003f7202 */ /* 0x004fe20000000f00 */
[----:B----4-:R-:W-:-:S02]  /*85080*/  IMAD.MOV.U32 R62, RZ, RZ, R52 ;  /* 0x000000ffff3e7224 */ /* 0x010fc400078e0034 */
[----:B------:R-:W2:Y:S04]  /*85090*/  LDL.LU R52, [R1+0x805c] ;  /* 0x00805c0001347983 */ /* 0x000ea80000300800 */
[----:B------:R-:W4:Y:S04]  /*850a0*/  LDL.LU R53, [R1+0x8058] ;  /* 0x0080580001357983 */ /* 0x000f280000300800 */
[----:B------:R-:W3:Y:S04]  /*850b0*/  LDL.LU R208, [R1+0x660] ;  /* 0x0006600001d07983 */ /* 0x000ee80000300800 */
[----:B------:R-:W3:Y:S04]  /*850c0*/  LDL.LU R209, [R1+0x664] ;  /* 0x0006640001d17983 */ /* 0x000ee80000300800 */
[----:B------:R-:W3:Y:S04]  /*850d0*/  LDL.LU R210, [R1+0x668] ;  /* 0x0006680001d27983 */ /* 0x000ee80000300800 */
[----:B------:R-:W3:Y:S04]  /*850e0*/  LDL.LU R211, [R1+0x66c] ;  /* 0x00066c0001d37983 */ /* 0x000ee80000300800 */
[----:B------:R-:W3:Y:S01]  /*850f0*/  LDL.LU R212, [R1+0x640] ;  /* 0x0006400001d47983 */ /* 0x000ee20000300800 */
[C---:B------:R-:W-:Y:S08]  /*85100*/  HMMA.1688.F32.TF32 R184, R148.reuse, R16, R164 ;  /* 0x0000001094b8723c */ /* 0x040ff000000810a4 */
[----:B------:R-:W-:Y:S08]  /*85110*/  HMMA.1688.F32.TF32 R40, R148, R20, R160 ;  /* 0x000000149428723c */ /* 0x000ff000000810a0 */
[----:B------:R-:W-:Y:S08]  /*85120*/  HMMA.1688.F32.TF32 R228, R176, R8, R240 ;  /* 0x00000008b0e4723c */ /* 0x000ff000000810f0 */
[----:B------:R-:W-:Y:S08]  /*85130*/  HMMA.1688.F32.TF32 R188, R148, R24, R152 ;  /* 0x0000001894bc723c */ /* 0x000ff00000081098 */
[----:B------:R-:W-:Y:S01]  /*85140*/  HMMA.1688.F32.TF32 R152, R176, R4, R244 ;  /* 0x00000004b098723c */ /* 0x000fe200000810f4 */
[----:B--2---:R-:W-:-:S02]  /*85150*/  IMAD.MOV.U32 R214, RZ, RZ, R52 ;  /* 0x000000ffffd67224 */ /* 0x004fc400078e0034 */
[----:B----4-:R-:W-:Y:S02]  /*85160*/  IMAD.MOV.U32 R213, RZ, RZ, R53 ;  /* 0x000000ffffd57224 */ /* 0x010fe400078e0035 */
[----:B------:R-:W2:Y:S04]  /*85170*/  LDL.LU R53, [R1+0x8054] ;  /* 0x0080540001357983 */ /* 0x000ea80000300800 */
[----:B------:R-:W2:Y:S04]  /*85180*/  LDL.LU R52, [R1+0x8050] ;  /* 0x0080500001347983 */ /* 0x000ea80000300800 */
        /* <DEDUP_REMOVED lines=67> */
[C---:B------:R-:W-:Y:S08]  /*855c0*/  HMMA.1688.F32.TF32 R136, R148.reuse, R8, R136 ;  /* 0x000000089488723c */ /* 0x040ff00000081088 */
[C---:B------:R-:W-:Y:S08]  /*855d0*/  HMMA.1688.F32.TF32 R140, R148.reuse, R12, R140 ;  /* 0x0000000c948c723c */ /* 0x040ff0000008108c */
[----:B------:R-:W-:Y:S01]  /*855e0*/  HMMA.1688.F32.TF32 R148, R148, R32, R68 ;  /* 0x000000209494723c */ /* 0x000fe20000081044 */
[----:B------:R-:W-:Y:S04]  /*855f0*/  LDS R68, [R3+UR12+0x8500] ;  /* 0x0085000c03447984 */ /* 0x000fe80008000800 */
[----:B------:R-:W-:Y:S04]  /*85600*/  LDS R70, [R3+UR12+0xa500] ;  /* 0x00a5000c03467984 */ /* 0x000fe80008000800 */
[----:B------:R-:W-:Y:S04]  /*85610*/  LDS R69, [R252+UR12+0x8500] ;  /* 0x0085000cfc457984 */ /* 0x000fe80008000800 */
[----:B------:R-:W1:Y:S01]  /*85620*/  LDS R71, [R252+UR12+0xa500] ;  /* 0x00a5000cfc477984 */ /* 0x000e620008000800 */
[----:B------:R-:W-:Y:S08]  /*85630*/  HMMA.1688.F32.TF32 R56, R176, R12, R56 ;  /* 0x0000000cb038723c */ /* 0x000ff00000081038 */
[C---:B-1----:R-:W-:Y:S08]  /*85640*/  HMMA.1688.F32.TF32 R88, R236.reuse, R20, R80 ;  /* 0x00000014ec58723c */ /* 0x042ff00000081050 */
[----:B------:R-:W-:Y:S11]  /*85650*/  HMMA.1688.F32.TF32 R80, R236, R28, R72 ;  /* 0x0000001cec50723c */ /* 0x000ff60000081048 */
[----:B------:R-:W-:Y:S01]  /*85660*/  STL.64 [R1+0x50], R88 ;  /* 0x0000505801007387 */ /* 0x000fe20000100a00 */
[----:B------:R-:W-:Y:S03]  /*85670*/  HMMA.1688.F32.TF32 R72, R68, R4, R64 ;  /* 0x000000044448723c */ /* 0x000fe60000081040 */
[----:B------:R-:W-:Y:S05]  /*85680*/  STL.64 [R1+0x58], R90 ;  /* 0x0000585a01007387 */ /* 0x000fea0000100a00 */
[C---:B--2---:R-:W-:Y:S08]  /*85690*/  HMMA.1688.F32.TF32 R224, R176.reuse, R28, R224 ;  /* 0x0000001cb0e0723c */ /* 0x044ff000000810e0 */
[C---:B---3--:R-:W-:Y:S08]  /*856a0*/  HMMA.1688.F32.TF32 R164, R176.reuse, R20, R164 ;  /* 0x00000014b0a4723c */ /* 0x048ff000000810a4 */
[C---:B----4-:R-:W-:Y:S08]  /*856b0*/  HMMA.1688.F32.TF32 R160, R176.reuse, R16, R160 ;  /* 0x00000010b0a0723c */ /* 0x050ff000000810a0 */
[C---:B------:R-:W-:Y:S08]  /*856c0*/  HMMA.1688.F32.TF32 R220, R176.reuse, R24, R220 ;  /* 0x00000018b0dc723c */ /* 0x040ff000000810dc */
[----:B------:R-:W-:Y:S08]  /*856d0*/  HMMA.1688.F32.TF32 R176, R176, R32, R84 ;  /* 0x00000020b0b0723c */ /* 0x000ff00000081054 */
[C---:B------:R-:W-:Y:S08]  /*856e0*/  HMMA.1688.F32.TF32 R84, R236.reuse, R24, R76 ;  /* 0x00000018ec54723c */ /* 0x040ff0000008104c */
[----:B------:R-:W-:Y:S08]  /*856f0*/  HMMA.1688.F32.TF32 R76, R236, R32, R144 ;  /* 0x00000020ec4c723c */ /* 0x000ff00000081090 */
[C---:B------:R-:W-:Y:S03]  /*85700*/  HMMA.1688.F32.TF32 R64, R68.reuse, R8, R248 ;  /* 0x000000084440723c */ /* 0x040fe600000810f8 */
        /* <DEDUP_REMOVED lines=10> */
[----:B------:R-:W2:Y:S01]  /*857b0*/  LDL.LU R248, [R1+0x970] ;  /* 0x0009700001f87983 */ /* 0x000ea20000300800 */
[----:B-1----:R-:W-:-:S15]  /*857c0*/  HMMA.1688.F32.TF32 R64, R68, R12, R244 ;  /* 0x0000000c4440723c */ /* 0x002fde00000810f4 */
[----:B------:R-:W-:-:S04]  /*857d0*/  NOP ;  /* 0x0000000000007918 */ /* 0x000fc80000000000 */
[----:B------:R1:W-:Y:S04]  /*857e0*/  STL.64 [R1+0xe0], R64 ;  /* 0x0000e04001007387 */ /* 0x0003e80000100a00 */
[----:B------:R3:W-:Y:S04]  /*857f0*/  STL.64 [R1+0xe8], R66 ;  /* 0x0000e84201007387 */ /* 0x0007e80000100a00 */
        /* <DEDUP_REMOVED lines=74> */
[----:B------:R-:W3:Y:S01]  /*85ca0*/  LDL.LU R67, [R1+0x95c] ;  /* 0x00095c0001437983 */ /* 0x000ee20000300800 */
[C---:B------:R-:W-:Y:S08]  /*85cb0*/  HMMA.1688.F32.TF32 R180, R204.reuse, R4, R180 ;  /* 0x00000004ccb4723c */ /* 0x040ff000000810b4 */
[C---:B------:R-:W-:Y:S08]  /*85cc0*/  HMMA.1688.F32.TF32 R36, R204.reuse, R8, R36 ;  /* 0x00000008cc24723c */ /* 0x040ff00000081024 */
[C---:B------:R-:W-:Y:S08]  /*85cd0*/  HMMA.1688.F32.TF32 R44, R204.reuse, R12, R44 ;  /* 0x0000000ccc2c723c */ /* 0x040ff0000008102c */
[C---:B------:R-:W-:Y:S08]  /*85ce0*/  HMMA.1688.F32.TF32 R48, R204.reuse, R16, R48 ;  /* 0x00000010cc30723c */ /* 0x040ff00000081030 */
[C---:B------:R-:W-:Y:S08]  /*85cf0*/  HMMA.1688.F32.TF32 R52, R204.reuse, R20, R52 ;  /* 0x00000014cc34723c */ /* 0x040ff00000081034 */
[C---:B------:R-:W-:Y:S08]  /*85d00*/  HMMA.1688.F32.TF32 R196, R204.reuse, R24, R196 ;  /* 0x00000018ccc4723c */ /* 0x040ff000000810c4 */
[C---:B------:R-:W-:Y:S08]  /*85d10*/  HMMA.1688.F32.TF32 R200, R204.reuse, R28, R200 ;  /* 0x0000001cccc8723c */ /* 0x040ff000000810c8 */
[----:B------:R-:W-:Y:S08]  /*85d20*/  HMMA.1688.F32.TF32 R204, R204, R32, R212 ;  /* 0x00000020cccc723c */ /* 0x000ff000000810d4 */
[C---:B------:R-:W-:Y:S01]  /*85d30*/  HMMA.1688.F32.TF32 R212, R236.reuse, R8, R240 ;  /* 0x00000008ecd4723c */ /* 0x040fe200000810f0 */
[----:B------:R-:W-:Y:S04]  /*85d40*/  LDS R240, [R0+UR12+0x8580] ;  /* 0x0085800c00f07984 */ /* 0x000fe80008000800 */
[----:B------:R-:W-:Y:S04]  /*85d50*/  LDS R242, [R0+UR12+0xa580] ;  /* 0x00a5800c00f27984 */ /* 0x000fe80008000800 */
[----:B------:R-:W-:Y:S04]  /*85d60*/  LDS R241, [R2+UR12+0x8580] ;  /* 0x0085800c02f17984 */ /* 0x000fe80008000800 */
[----:B------:R-:W1:Y:S01]  /*85d70*/  LDS R243, [R2+UR12+0xa580] ;  /* 0x00a5800c02f37984 */ /* 0x000e620008000800 */
[C---:B------:R-:W-:Y:S08]  /*85d80*/  HMMA.1688.F32.TF32 R208, R236.reuse, R4, R208 ;  /* 0x00000004ecd0723c */ /* 0x040ff000000810d0 */
[C---:B------:R-:W-:Y:S08]  /*85d90*/  HMMA.1688.F32.TF32 R216, R236.reuse, R12, R216 ;  /* 0x0000000cecd8723c */ /* 0x040ff000000810d8 */
[----:B------:R-:W-:Y:S01]  /*85da0*/  HMMA.1688.F32.TF32 R60, R236, R16, R60 ;  /* 0x00000010ec3c723c */ /* 0x000fe2000008103c */
[----:B------:R-:W-:Y:S04]  /*85db0*/  LDS R236, [R3+UR12+0x8580] ;  /* 0x0085800c03ec7984 */ /* 0x000fe80008000800 */
[----:B------:R-:W-:Y:S04]  /*85dc0*/  LDS R238, [R3+UR12+0xa580] ;  /* 0x00a5800c03ee7984 */ /* 0x000fe80008000800 */
[----:B------:R-:W-:Y:S04]  /*85dd0*/  LDS R237, [R252+UR12+0x8580] ;  /* 0x0085800cfced7984 */ /* 0x000fe80008000800 */
[----:B------:R-:W1:Y:S01]  /*85de0*/  LDS R239, [R252+UR12+0xa580] ;  /* 0x00a5800cfcef7984 */ /* 0x000e620008000800 */
[C---:B--2---:R-:W-:Y:S08]  /*85df0*/  HMMA.1688.F32.TF32 R108, R68.reuse, R28, R108 ;  /* 0x0000001c446c723c */ /* 0x044ff0000008106c */
[C---:B----4-:R-:W-:Y:S08]  /*85e00*/  HMMA.1688.F32.TF32 R112, R68.reuse, R24, R112 ;  /* 0x000000184470723c */ /* 0x050ff00000081070 */
[C---:B------:R-:W-:Y:S08]  /*85e10*/  HMMA.1688.F32.TF32 R120, R68.reuse, R16, R156 ;  /* 0x000000104478723c */ /* 0x040ff0000008109c */
[C---:B------:R-:W-:Y:S08]  /*85e20*/  HMMA.1688.F32.TF32 R116, R68.reuse, R20, R116 ;  /* 0x000000144474723c */ /* 0x040ff00000081074 */
[----:B------:R-:W-:Y:S03]  /*85e30*/  HMMA.1688.F32.TF32 R68, R68, R32, R244 ;  /* 0x000000204444723c */ /* 0x000fe600000810f4 */
[----:B------:R-:W-:Y:S04]  /*85e40*/  STL.64 [R1+0x100], R120 ;  /* 0x0001007801007387 */ /* 0x000fe80000100a00 */
[----:B------:R-:W-:Y:S01]  /*85e50*/  STL.64 [R1+0x108], R122 ;  /* 0x0001087a01007387 */ /* 0x000fe20000100a00 */
[C---:B-1----:R-:W-:Y:S03]  /*85e60*/  HMMA.1688.F32.TF32 R104, R240.reuse, R4, R104 ;  /* 0x00000004f068723c */ /* 0x042fe60000081068 */
        /* <DEDUP_REMOVED lines=8> */
[C---:B-1----:R-:W-:Y:S03]  /*85ef0*/  HMMA.1688.F32.TF32 R108, R240.reuse, R8, R100 ;  /* 0x00000008f06c723c */ /* 0x042fe60000081064 */
[----:B------:R-:W-:Y:S04]  /*85f00*/  STL.64 [R1+0x1a0], R104 ;  /* 0x0001a06801007387 */ /* 0x000fe80000100a00 */
[----:B------:R1:W-:Y:S01]  /*85f10*/  STL.64 [R1+0x1a8], R106 ;  /* 0x0001a86a01007387 */ /* 0x0003e20000100a00 */
[C---:B------:R-:W-:Y:S03]  /*85f20*/  HMMA.1688.F32.TF32 R100, R240.reuse, R16, R172 ;  /* 0x00000010f064723c */ /* 0x040fe600000810ac */
[----:B------:R-:W-:Y:S04]  /*85f30*/  LDS R244, [R0+UR12+0x8600] ;  /* 0x0086000c00f47984 */ /* 0x000fe80008000800 */
[----:B------:R-:W-:Y:S01]  /*85f40*/  LDS R246, [R0+UR12+0xa600] ;  /* 0x00a6000c00f67984 */ /* 0x000fe20008000800 */
[C---:B-1----:R-:W-:Y:S03]  /*85f50*/  HMMA.1688.F32.TF32 R104, R240.reuse, R12, R96 ;  /* 0x0000000cf068723c */ /* 0x042fe60000081060 */
[----:B------:R-:W-:Y:S04]  /*85f60*/  LDS R245, [R2+UR12+0x8600] ;  /* 0x0086000c02f57984 */ /* 0x000fe80008000800 */
[----:B------:R-:W-:Y:S01]  /*85f70*/  LDS R247, [R2+UR12+0xa600] ;  /* 0x00a6000c02f77984 */ /* 0x000fe20008000800 */
[C---:B------:R-:W-:Y:S08]  /*85f80*/  HMMA.1688.F32.TF32 R96, R240.reuse, R20, R168 ;  /* 0x00000014f060723c */ /* 0x040ff000000810a8 */
[C---:B------:R-:W-:Y:S08]  /*85f90*/  HMMA.1688.F32.TF32 R92, R240.reuse, R24, R92 ;  /* 0x00000018f05c723c */ /* 0x040ff0000008105c */
[C---:B------:R-:W-:Y:S01]  /*85fa0*/  HMMA.1688.F32.TF32 R88, R240.reuse, R28, R88 ;  /* 0x0000001cf058723c */ /* 0x040fe20000081058 */
[----:B------:R-:W-:Y:S07]  /*85fb0*/  STL.64 [R1+0x240], R108 ;  /* 0x0002406c01007387 */ /* 0x000fee0000100a00 */
[----:B------:R-:W-:Y:S01]  /*85fc0*/  HMMA.1688.F32.TF32 R84, R240, R32, R84 ;  /* 0x00000020f054723c */ /* 0x000fe20000081054 */
[----:B------:R-:W-:Y:S07]  /*85fd0*/  STL.64 [R1+0x248], R110 ;  /* 0x0002486e01007387 */ /* 0x000fee0000100a00 */
[C---:B------:R-:W-:Y:S01]  /*85fe0*/  HMMA.1688.F32.TF32 R80, R236.reuse, R4, R80 ;  /* 0x00000004ec50723c */ /* 0x040fe20000081050 */
[----:B------:R-:W-:Y:S07]  /*85ff0*/  STL.64 [R1+0x250], R104 ;  /* 0x0002506801007387 */ /* 0x000fee0000100a00 */
[C---:B------:R-:W-:Y:S01]  /*86000*/  HMMA.1688.F32.TF32 R76, R236.reuse, R8, R76 ;  /* 0x00000008ec4c723c */ /* 0x040fe2000008104c */
[----:B------:R-:W-:Y:S07]  /*86010*/  STL.64 [R1+0x258], R106 ;  /* 0x0002586a01007387 */ /* 0x000fee0000100a00 */
        /* <DEDUP_REMOVED lines=14> */
[----:B------:R3:W-:Y:S01]  /*86100*/  STL.64 [R1+0x3c8], R78 ;  /* 0x0003c84e01007387 */ /* 0x0007e20000100a00 */
[C---:B-1----:R-:W-:Y:S03]  /*86110*/  HMMA.1688.F32.TF32 R80, R236.reuse, R16, R144 ;  /* 0x00000010ec50723c */ /* 0x042fe60000081090 */
[----:B------:R-:W-:Y:S04]  /*86120*/  STL.64 [R1+0x3d0], R72 ;  /* 0x0003d04801007387 */ /* 0x000fe80000100a00 */
[----:B------:R1:W-:Y:S01]  /*86130*/  STL.64 [R1+0x3d8], R74 ;  /* 0x0003d84a01007387 */ /* 0x0003e20000100a00 */
[C---:B---3--:R-:W-:Y:S03]  /*86140*/  HMMA.1688.F32.TF32 R76, R236.reuse, R20, R64 ;  /* 0x00000014ec4c723c */ /* 0x048fe60000081040 */
[----:B------:R-:W-:Y:S04]  /*86150*/  LDS R68, [R3+UR12+0x8600] ;  /* 0x0086000c03447984 */ /* 0x000fe80008000800 */
[----:B------:R-:W-:Y:S01]  /*86160*/  LDS R70, [R3+UR12+0xa600] ;  /* 0x00a6000c03467984 */ /* 0x000fe20008000800 */
[----:B-1----:R-:W-:Y:S03]  /*86170*/  HMMA.1688.F32.TF32 R72, R236, R24, R248 ;  /* 0x00000018ec48723c */ /* 0x002fe600000810f8 */
[----:B------:R-:W-:Y:S04]  /*86180*/  LDS R69, [R252+UR12+0x8600] ;  /* 0x0086000cfc457984 */ /* 0x000fe80008000800 */
[----:B------:R-:W-:Y:S04]  /*86190*/  STL.64 [R1+0x440], R80 ;  /* 0x0004405001007387 */ /* 0x000fe80000100a00 */
[----:B------:R-:W-:Y:S04]  /*861a0*/  STL.64 [R1+0x448], R82 ;  /* 0x0004485201007387 */ /* 0x000fe80000100a00 */
[----:B------:R-:W2:Y:S04]  /*861b0*/  LDL.LU R64, [R1+0xeb0] ;  /* 0x000eb00001407983 */ /* 0x000ea80000300800 */
[----:B------:R-:W-:Y:S04]  /*861c0*/  STL.64 [R1+0x450], R76 ;  /* 0x0004504c01007387 */ /* 0x000fe80000100a00 */
[----:B------:R-:W-:Y:S04]  /*861d0*/  STL.64 [R1+0x458], R78 ;  /* 0x0004584e01007387 */ /* 0x000fe80000100a00 */
[----:B------:R1:W-:Y:S04]  /*861e0*/  STL.64 [R1+0x470], R72 ;  /* 0x0004704801007387 */ /* 0x0003e80000100a00 */
[----:B------:R3:W-:Y:S04]  /*861f0*/  STL.64 [R1+0x478], R74 ;  /* 0x0004784a01007387 */ /* 0x0007e80000100a00 */
        /* <DEDUP_REMOVED lines=91> */
[----:B------:R-:W2:Y:S04]  /*867b0*/  LDS R71, [R252+UR12+0xa600] ;  /* 0x00a6000cfc477984 */ /* 0x000ea80008000800 */
[----:B------:R-:W-:Y:S04]  /*867c0*/  LDS R240, [R0+UR12+0x8680] ;  /* 0x0086800c00f07984 */ /* 0x000fe80008000800 */
[----:B------:R-:W-:Y:S04]  /*867d0*/  LDS R242, [R0+UR12+0xa680] ;  /* 0x00a6800c00f27984 */ /* 0x000fe80008000800 */
[----:B------:R-:W-:Y:S04]  /*867e0*/  LDS R241, [R2+UR12+0x8680] ;  /* 0x0086800c02f17984 */ /* 0x000fe80008000800 */
[----:B------:R-:W1:Y:S01]  /*867f0*/  LDS R243, [R2+UR12+0xa680] ;  /* 0x00a6800c02f37984 */ /* 0x000e620008000800 */
[----:B--2---:R-:W-:Y:S08]  /*86800*/  HMMA.1688.F32.TF32 R96, R68, R8, R96 ;  /* 0x000000084460723c */ /* 0x004ff00000081060 */
[C---:B---3--:R-:W-:Y:S08]  /*86810*/  HMMA.1688.F32.TF32 R104, R244.reuse, R32, R104 ;  /* 0x00000020f468723c */ /* 0x048ff00000081068 */
[C---:B----4-:R-:W-:Y:S08]  /*86820*/  HMMA.1688.F32.TF32 R108, R244.reuse, R28, R108 ;  /* 0x0000001cf46c723c */ /* 0x050ff0000008106c */
[-C--:B------:R-:W-:Y:S08]  /*86830*/  HMMA.1688.F32.TF32 R112, R244, R24.reuse, R112 ;  /* 0x00000018f470723c */ /* 0x080ff00000081070 */
[----:B------:R-:W-:Y:S08]  /*86840*/  HMMA.1688.F32.TF32 R88, R68, R24, R88 ;  /* 0x000000184458723c */ /* 0x000ff00000081058 */
[C---:B------:R-:W-:Y:S08]  /*86850*/  HMMA.1688.F32.TF32 R132, R236.reuse, R28, R132 ;  /* 0x0000001cec84723c */ /* 0x040ff00000081084 */
[----:B------:R-:W-:Y:S11]  /*86860*/  HMMA.1688.F32.TF32 R236, R236, R32, R128 ;  /* 0x00000020ecec723c */ /* 0x000ff60000081080 */
[----:B------:R-:W-:Y:S01]  /*86870*/  STL.64 [R1+0x490], R132 ;  /* 0x0004908401007387 */ /* 0x000fe20000100a00 */
[C---:B------:R-:W-:Y:S03]  /*86880*/  HMMA.1688.F32.TF32 R128, R244.reuse, R8, R120 ;  /* 0x00000008f480723c */ /* 0x040fe60000081078 */
[----:B------:R2:W-:Y:S05]  /*86890*/  STL.64 [R1+0x498], R134 ;  /* 0x0004988601007387 */ /* 0x0005ea0000100a00 */
[C---:B------:R-:W-:Y:S08]  /*868a0*/  HMMA.1688.F32.TF32 R120, R244.reuse, R16, R156 ;  /* 0x00000010f478723c */ /* 0x040ff0000008109c */
[C---:B--2---:R-:W-:Y:S08]  /*868b0*/  HMMA.1688.F32.TF32 R132, R244.reuse, R4, R124 ;  /* 0x00000004f484723c */ /* 0x044ff0000008107c */
[C---:B------:R-:W-:Y:S08]  /*868c0*/  HMMA.1688.F32.TF32 R124, R244.reuse, R12, R232 ;  /* 0x0000000cf47c723c */ /* 0x040ff000000810e8 */
[----:B------:R-:W-:Y:S01]  /*868d0*/  HMMA.1688.F32.TF32 R116, R244, R20, R116 ;  /* 0x00000014f474723c */ /* 0x000fe20000081074 */
        /* <DEDUP_REMOVED lines=21> */
[----:B------:R-:W-:Y:S01]  /*86a30*/  STL.64 [R1+0x5e0], R96 ;  /* 0x0005e06001007387 */ /* 0x000fe20000100a00 */
[C---:B------:R-:W-:Y:S03]  /*86a40*/  HMMA.1688.F32.TF32 R92, R68.reuse, R20, R92 ;  /* 0x00000014445c723c */ /* 0x040fe6000008105c */
[----:B------:R3:W-:Y:S04]  /*86a50*/  STL.64 [R1+0x5e8], R98 ;  /* 0x0005e86201007387 */ /* 0x0007e80000100a00 */
[----:B------:R-:W-:Y:S01]  /*86a60*/  LDS R236, [R3+UR12+0x8680] ;  /* 0x0086800c03ec7984 */ /* 0x000fe20008000800 */
[C---:B--2---:R-:W-:Y:S03]  /*86a70*/  HMMA.1688.F32.TF32 R100, R68.reuse, R12, R172 ;  /* 0x0000000c4464723c */ /* 0x044fe600000810ac */
[----:B------:R-:W-:Y:S04]  /*86a80*/  LDS R238, [R3+UR12+0xa680] ;  /* 0x00a6800c03ee7984 */ /* 0x000fe80008000800 */
[----:B------:R-:W-:Y:S01]  /*86a90*/  LDS R237, [R252+UR12+0x8680] ;  /* 0x0086800cfced7984 */ /* 0x000fe20008000800 */
[C---:B---3--:R-:W-:Y:S03]  /*86aa0*/  HMMA.1688.F32.TF32 R96, R68.reuse, R16, R168 ;  /* 0x000000104460723c */ /* 0x048fe600000810a8 */
[----:B------:R-:W2:Y:S04]  /*86ab0*/  LDS R239, [R252+UR12+0xa680] ;  /* 0x00a6800cfcef7984 */ /* 0x000ea80008000800 */
[----:B------:R-:W-:Y:S01]  /*86ac0*/  LDS R244, [R0+UR12+0x8780] ;  /* 0x0087800c00f47984 */ /* 0x000fe20008000800 */
[C---:B------:R-:W-:Y:S03]  /*86ad0*/  HMMA.1688.F32.TF32 R84, R68.reuse, R28, R84 ;  /* 0x0000001c4454723c */ /* 0x040fe60000081054 */
[----:B------:R-:W-:Y:S04]  /*86ae0*/  LDS R246, [R0+UR12+0xa780] ;  /* 0x00a7800c00f67984 */ /* 0x000fe80008000800 */
[----:B------:R-:W-:Y:S01]  /*86af0*/  LDS R245, [R2+UR12+0x8780] ;  /* 0x0087800c02f57984 */ /* 0x000fe20008000800 */
[----:B------:R-:W-:Y:S08]  /*86b00*/  HMMA.1688.F32.TF32 R68, R68, R32, R80 ;  /* 0x000000204444723c */ /* 0x000ff00000081050 */
[C---:B-1----:R-:W-:Y:S01]  /*86b10*/  HMMA.1688.F32.TF32 R76, R240.reuse, R4, R76 ;  /* 0x00000004f04c723c */ /* 0x042fe2000008104c */
        /* <DEDUP_REMOVED lines=22> */
[C---:B------:R-:W-:Y:S03]  /*86c80*/  HMMA.1688.F32.TF32 R76, R240.reuse, R16, R64 ;  /* 0x00000010f04c723c */ /* 0x040fe60000081040 */
[----:B------:R-:W-:Y:S08]  /*86c90*/  LDS R247, [R2+UR12+0xa780] ;  /* 0x00a7800c02f77984 */ /* 0x000ff00008000800 */
[----:B------:R-:W-:Y:S04]  /*86ca0*/  STL.64 [R1+0x690], R72 ;  /* 0x0006904801007387 */ /* 0x000fe80000100a00 */
[----:B------:R3:W-:Y:S04]  /*86cb0*/  STL.64 [R1+0x698], R74 ;  /* 0x0006984a01007387 */ /* 0x0007e80000100a00 */
[----:B------:R-:W4:Y:S01]  /*86cc0*/  LDL.LU R64, [R1+0x1020] ;  /* 0x0010200001407983 */ /* 0x000f220000300800 */
[----:B---3--:R-:W-:Y:S03]  /*86cd0*/  HMMA.1688.F32.TF32 R72, R240, R20, R248 ;  /* 0x00000014f048723c */ /* 0x008fe600000810f8 */
[----:B------:R-:W-:Y:S04]  /*86ce0*/  STL.64 [R1+0x6a0], R76 ;  /* 0x0006a04c01007387 */ /* 0x000fe80000100a00 */
[----:B------:R-:W-:-:S12]  /*86cf0*/  STL.64 [R1+0x6a8], R78 ;  /* 0x0006a84e01007387 */ /* 0x000fd80000100a00 */
[----:B------:R3:W-:Y:S04]  /*86d00*/  STL.64 [R1+0x6c0], R72 ;  /* 0x0006c04801007387 */ /* 0x0007e80000100a00 */
        /* <DEDUP_REMOVED lines=8> */
[----:B---3--:R-:W3:Y:S04]  /*86d90*/  LDL.LU R72, [R1+0xfd0] ;  /* 0x000fd00001487983 */ /* 0x008ee80000300800 */
[----:B------:R-:W3:Y:S04]  /*86da0*/  LDL.LU R73, [R1+0xfd4] ;  /* 0x000fd40001497983 */ /* 0x000ee80000300800 */
[----:B-1----:R-:W3:Y:S04]  /*86db0*/  LDL.LU R74, [R1+0xfd8] ;  /* 0x000fd800014a7983 */ /* 0x002ee80000300800 */
        /* <DEDUP_REMOVED lines=66> */
[C---:B---3--:R-:W-:Y:S08]  /*871e0*/  HMMA.1688.F32.TF32 R124, R240.reuse, R24, R232 ;  /* 0x00000018f07c723c */ /* 0x048ff000000810e8 */
[----:B----4-:R-:W-:Y:S01]  /*871f0*/  HMMA.1688.F32.TF32 R116, R240, R32, R116 ;  /* 0x00000020f074723c */ /* 0x010fe20000081074 */
[----:B------:R-:W-:Y:S10]  /*87200*/  LDS R240, [R3+UR12+0x8700] ;  /* 0x0087000c03f07984 */ /* 0x000ff40008000800 */
[----:B------:R-:W-:Y:S04]  /*87210*/  STL.64 [R1+0x700], R124 ;  /* 0x0007007c01007387 */ /* 0x000fe80000100a00 */
[----:B------:R-:W-:Y:S04]  /*87220*/  STL.64 [R1+0x708], R126 ;  /* 0x0007087e01007387 */ /* 0x000fe80000100a00 */
[----:B------:R-:W-:Y:S04]  /*87230*/  STL.64 [R1+0x750], R120 ;  /* 0x0007507801007387 */ /* 0x000fe80000100a00 */
[----:B------:R1:W-:Y:S04]  /*87240*/  STL.64 [R1+0x758], R122 ;  /* 0x0007587a01007387 */ /* 0x0003e80000100a00 */
[----:B------:R-:W-:Y:S04]  /*87250*/  STL.64 [R1+0x740], R116 ;  /* 0x0007407401007387 */ /* 0x000fe80000100a00 */
[----:B------:R2:W-:Y:S01]  /*87260*/  STL.64 [R1+0x748], R118 ;  /* 0x0007487601007387 */ /* 0x0005e20000100a00 */
[C---:B-1----:R-:W-:Y:S03]  /*87270*/  HMMA.1688.F32.TF32 R120, R236.reuse, R4, R112 ;  /* 0x00000004ec78723c */ /* 0x042fe60000081070 */
[----:B------:R-:W-:Y:S04]  /*87280*/  LDS R242, [R3+UR12+0xa700] ;  /* 0x00a7000c03f27984 */ /* 0x000fe80008000800 */
[----:B------:R-:W-:Y:S01]  /*87290*/  LDS R241, [R252+UR12+0x8700] ;  /* 0x0087000cfcf17984 */ /* 0x000fe20008000800 */
[C---:B--2---:R-:W-:Y:S03]  /*872a0*/  HMMA.1688.F32.TF32 R116, R236.reuse, R8, R108 ;  /* 0x00000008ec74723c */ /* 0x044fe6000008106c */
[----:B------:R-:W-:Y:S05]  /*872b0*/  LDS R243, [R252+UR12+0xa700] ;  /* 0x00a7000cfcf37984 */ /* 0x000fea0008000800 */
        /* <DEDUP_REMOVED lines=142> */
[----:B-1----:R-:W-:Y:S03]  /*87ba0*/  HMMA.1688.F32.TF32 R84, R236, R4, R84 ;  /* 0x00000004ec54723c */ /* 0x002fe60000081054 */
[----:B------:R-:W-:Y:S04]  /*87bb0*/  LDS R68, [R0+UR12+0xc000] ;  /* 0x00c0000c00447984 */ /* 0x000fe80008000800 */
[----:B------:R-:W-:Y:S01]  /*87bc0*/  LDS R70, [R0+UR12+0xe000] ;  /* 0x00e0000c00467984 */ /* 0x000fe20008000800 */
[----:B--2---:R-:W-:Y:S03]  /*87bd0*/  HMMA.1688.F32.TF32 R88, R244, R32, R88 ;  /* 0x00000020f458723c */ /* 0x004fe60000081058 */
[----:B------:R-:W-:Y:S04]  /*87be0*/  LDS R69, [R2+UR12+0xc000] ;  /* 0x00c0000c02457984 */ /* 0x000fe80008000800 */
[----:B------:R-:W1:Y:S01]  /*87bf0*/  LDS R71, [R2+UR12+0xe000] ;  /* 0x00e0000c02477984 */ /* 0x000e620008000800 */
[C---:B----4-:R-:W-:Y:S08]  /*87c00*/  HMMA.1688.F32.TF32 R80, R236.reuse, R8, R80 ;  /* 0x00000008ec50723c */ /* 0x050ff00000081050 */
[----:B---3--:R-:W-:Y:S08]  /*87c10*/  HMMA.1688.F32.TF32 R72, R236, R16, R72 ;  /* 0x00000010ec48723c */ /* 0x008ff00000081048 */
[----:B------:R-:W-:-:S15]  /*87c20*/  HMMA.1688.F32.TF32 R132, R240, R4, R132 ;  /* 0x00000004f084723c */ /* 0x000fde0000081084 */
[----:B------:R-:W-:-:S04]  /*87c30*/  NOP ;  /* 0x0000000000007918 */ /* 0x000fc80000000000 */
[----:B------:R-:W-:Y:S04]  /*87c40*/  STL.64 [R1+0xa40], R132 ;  /* 0x000a408401007387 */ /* 0x000fe80000100a00 */
[----:B------:R2:W-:Y:S02]  /*87c50*/  STL.64 [R1+0xa48], R134 ;  /* 0x000a488601007387 */ /* 0x0005e40000100a00 */
[C---:B--2---:R-:W-:Y:S08]  /*87c60*/  HMMA.1688.F32.TF32 R132, R240.reuse, R8, R128 ;  /* 0x00000008f084723c */ /* 0x044ff00000081080 */
[C---:B------:R-:W-:Y:S08]  /*87c70*/  HMMA.1688.F32.TF32 R128, R240.reuse, R12, R124 ;  /* 0x0000000cf080723c */ /* 0x040ff0000008107c */
[C---:B------:R-:W-:Y:S08]  /*87c80*/  HMMA.1688.F32.TF32 R124, R240.reuse, R16, R120 ;  /* 0x00000010f07c723c */ /* 0x040ff00000081078 */
[C---:B------:R-:W-:Y:S01]  /*87c90*/  HMMA.1688.F32.TF32 R120, R240.reuse, R20, R232 ;  /* 0x00000014f078723c */ /* 0x040fe200000810e8 */
[----:B------:R-:W-:Y:S04]  /*87ca0*/  STL.64 [R1+0xa60], R132 ;  /* 0x000a608401007387 */ /* 0x000fe80000100a00 */
[----:B------:R-:W-:Y:S04]  /*87cb0*/  STL.64 [R1+0xa68], R134 ;  /* 0x000a688601007387 */ /* 0x000fe80000100a00 */
[----:B------:R-:W-:Y:S04]  /*87cc0*/  STL.64 [R1+0xc20], R128 ;  /* 0x000c208001007387 */ /* 0x000fe80000100a00 */
[----:B------:R2:W-:Y:S04]  /*87cd0*/  STL.64 [R1+0xc28], R130 ;  /* 0x000c288201007387 */ /* 0x0005e80000100a00 */
[----:B------:R-:W-:Y:S04]  /*87ce0*/  STL.64 [R1+0xd40], R124 ;  /* 0x000d407c01007387 */ /* 0x000fe80000100a00 */
[----:B------:R3:W-:Y:S01]  /*87cf0*/  STL.64 [R1+0xd48], R126 ;  /* 0x000d487e01007387 */ /* 0x0007e20000100a00 */
[C---:B--2---:R-:W-:Y:S03]  /*87d00*/  HMMA.1688.F32.TF32 R128, R240.reuse, R24, R156 ;  /* 0x00000018f080723c */ /* 0x044fe6000008109c */
[----:B------:R-:W-:Y:S04]  /*87d10*/  STL.64 [R1+0xd50], R120 ;  /* 0x000d507801007387 */ /* 0x000fe80000100a00 */
[----:B------:R2:W-:Y:S01]  /*87d20*/  STL.64 [R1+0xd58], R122 ;  /* 0x000d587a01007387 */ /* 0x0005e20000100a00 */
[C---:B---3--:R-:W-:Y:S08]  /*87d30*/  HMMA.1688.F32.TF32 R124, R240.reuse, R28, R116 ;  /* 0x0000001cf07c723c */ /* 0x048ff00000081074 */
[----:B--2---:R-:W-:Y:S01]  /*87d40*/  HMMA.1688.F32.TF32 R120, R240, R32, R112 ;  /* 0x00000020f078723c */ /* 0x004fe20000081070 */
[----:B------:R-:W-:Y:S04]  /*87d50*/  LDS R240, [R0+UR12+0xc080] ;  /* 0x00c0800c00f07984 */ /* 0x000fe80008000800 */
[----:B------:R-:W-:Y:S03]  /*87d60*/  STL.64 [R1+0xd70], R128 ;  /* 0x000d708001007387 */ /* 0x000fe60000100a00 */
[C---:B------:R-:W-:Y:S01]  /*87d70*/  HMMA.1688.F32.TF32 R116, R244.reuse, R4, R108 ;  /* 0x00000004f474723c */ /* 0x040fe2000008106c */
[----:B------:R-:W-:Y:S04]  /*87d80*/  LDS R242, [R0+UR12+0xe080] ;  /* 0x00e0800c00f27984 */ /* 0x000fe80008000800 */
[----:B------:R-:W-:Y:S03]  /*87d90*/  LDS R241, [R2+UR12+0xc080] ;  /* 0x00c0800c02f17984 */ /* 0x000fe60008000800 */
[C---:B------:R-:W-:Y:S01]  /*87da0*/  HMMA.1688.F32.TF32 R112, R244.reuse, R8, R104 ;  /* 0x00000008f470723c */ /* 0x040fe20000081068 */
[----:B------:R-:W-:Y:S07]  /*87db0*/  LDS R243, [R2+UR12+0xe080] ;  /* 0x00e0800c02f37984 */ /* 0x000fee0008000800 */
[C---:B------:R-:W-:Y:S08]  /*87dc0*/  HMMA.1688.F32.TF32 R108, R244.reuse, R12, R100 ;  /* 0x0000000cf46c723c */ /* 0x040ff00000081064 */
[C---:B------:R-:W-:Y:S01]  /*87dd0*/  HMMA.1688.F32.TF32 R104, R244.reuse, R16, R96 ;  /* 0x00000010f468723c */ /* 0x040fe20000081060 */
[----:B------:R-:W-:Y:S07]  /*87de0*/  STL.64 [R1+0xd78], R130 ;  /* 0x000d788201007387 */ /* 0x000fee0000100a00 */
[C---:B------:R-:W-:Y:S01]  /*87df0*/  HMMA.1688.F32.TF32 R100, R244.reuse, R20, R172 ;  /* 0x00000014f464723c */ /* 0x040fe200000810ac */
[----:B------:R-:W-:Y:S07]  /*87e00*/  STL.64 [R1+0xdf0], R124 ;  /* 0x000df07c01007387 */ /* 0x000fee0000100a00 */
[C---:B------:R-:W-:Y:S01]  /*87e10*/  HMMA.1688.F32.TF32 R96, R244.reuse, R24, R168 ;  /* 0x00000018f460723c */ /* 0x040fe200000810a8 */
[----:B------:R-:W-:Y:S07]  /*87e20*/  STL.64 [R1+0xdf8], R126 ;  /* 0x000df87e01007387 */ /* 0x000fee0000100a00 */
        /* <DEDUP_REMOVED lines=33> */
[----:B------:R-:W-:Y:S01]  /*88040*/  LDS R245, [R252+UR12+0xc000] ;  /* 0x00c0000cfcf57984 */ /* 0x000fe20008000800 */
[----:B------:R-:W-:-:S03]  /*88050*/  IMAD.MOV.U32 R64, RZ, RZ, R11 ;  /* 0x000000ffff407224 */ /* 0x000fc600078e000b */
[----:B------:R-:W-:Y:S04]  /*88060*/  STL.64 [R1+0x1020], R80 ;  /* 0x0010205001007387 */ /* 0x000fe80000100a00 */
[----:B------:R-:W-:Y:S04]  /*88070*/  STL.64 [R1+0x1028], R82 ;  /* 0x0010285201007387 */ /* 0x000fe80000100a00 */
[----:B------:R-:W-:Y:S01]  /*88080*/  STL.64 [R1+0x1010], R76 ;  /* 0x0010104c01007387 */ /* 0x000fe20000100a00 */
[----:B------:R-:W-:-:S03]  /*88090*/  MOV R65, R7 ;  /* 0x0000000700417202 */ /* 0x000fc60000000f00 */
[----:B------:R-:W-:Y:S01]  /*880a0*/  STL.64 [R1+0x1018], R78 ;  /* 0x0010184e01007387 */ /* 0x000fe20000100a00 */
[----:B------:R-:W-:-:S03]  /*880b0*/  IMAD.MOV.U32 R66, RZ, RZ, R6 ;  /* 0x000000ffff427224 */ /* 0x000fc600078e0006 */
[----:B------:R-:W2:Y:S01]  /*880c0*/  LDL.LU R11, [R1+0x804c] ;  /* 0x00804c00010b7983 */ /* 0x000ea20000300800 */
[----:B------:R-:W-:-:S03]  /*880d0*/  IMAD.MOV.U32 R67, RZ, RZ, R10 ;  /* 0x000000ffff437224 */ /* 0x000fc600078e000a */
[----:B------:R3:W-:Y:S01]  /*880e0*/  STL.64 [R1+0x1000], R72 ;  /* 0x0010004801007387 */ /* 0x0007e20000100a00 */
[----:B------:R-:W-:-:S03]  /*880f0*/  IMAD.MOV.U32 R144, RZ, RZ, R26 ;  /* 0x000000ffff907224 */ /* 0x000fc600078e001a */
[----:B------:R4:W-:Y:S01]  /*88100*/  STL.64 [R1+0x1008], R74 ;  /* 0x0010084a01007387 */ /* 0x0009e20000100a00 */
[----:B------:R-:W-:-:S03]  /*88110*/  MOV R145, R27 ;  /* 0x0000001b00917202 */ /* 0x000fc60000000f00 */
[----:B------:R-:W2:Y:S01]  /*88120*/  LDL.LU R7, [R1+0x8048] ;  /* 0x0080480001077983 */ /* 0x000ea20000300800 */
[----:B------:R-:W-:-:S03]  /*88130*/  IMAD.MOV.U32 R146, RZ, RZ, R23 ;  /* 0x000000ffff927224 */ /* 0x000fc600078e0017 */
[----:B------:R-:W2:Y:S01]  /*88140*/  LDL.LU R6, [R1+0x8044] ;  /* 0x0080440001067983 */ /* 0x000ea20000300800 */
[----:B------:R-:W-:-:S03]  /*88150*/  IMAD.MOV.U32 R147, RZ, RZ, R22 ;  /* 0x000000ffff937224 */ /* 0x000fc600078e0016 */
[----:B------:R-:W2:Y:S04]  /*88160*/  LDL.LU R10, [R1+0x8040] ;  /* 0x00804000010a7983 */ /* 0x000ea80000300800 */
[----:B------:R-:W2:Y:S04]  /*88170*/  LDL.LU R26, [R1+0x803c] ;  /* 0x00803c00011a7983 */ /* 0x000ea80000300800 */
[----:B------:R-:W2:Y:S04]  /*88180*/  LDL.LU R27, [R1+0x8038] ;  /* 0x00803800011b7983 */ /* 0x000ea80000300800 */
[----:B------:R-:W2:Y:S04]  /*88190*/  LDL.LU R23, [R1+0x8034] ;  /* 0x0080340001177983 */ /* 0x000ea80000300800 */
[----:B------:R-:W2:Y:S01]  /*881a0*/  LDL.LU R22, [R1+0x8030] ;  /* 0x0080300001167983 */ /* 0x000ea20000300800 */
[----:B---3--:R-:W-:Y:S01]  /*881b0*/  IMAD.MOV.U32 R72, RZ, RZ, R31 ;  /* 0x000000ffff487224 */ /* 0x008fe200078e001f */
[----:B------:R-:W-:Y:S01]  /*881c0*/  MOV R73, R30 ;  /* 0x0000001e00497202 */ /* 0x000fe20000000f00 */
[----:B----4-:R-:W-:Y:S01]  /*881d0*/  IMAD.MOV.U32 R74, RZ, RZ, R35 ;  /* 0x000000ffff4a7224 */ /* 0x010fe200078e0023 */
[----:B------:R-:W3:Y:S01]  /*881e0*/  LDL.LU R31, [R1+0x802c] ;  /* 0x00802c00011f7983 */ /* 0x000ee20000300800 */
[----:B------:R-:W-:-:S03]  /*881f0*/  IMAD.MOV.U32 R75, RZ, RZ, R34 ;  /* 0x000000ffff4b7224 */ /* 0x000fc600078e0022 */
[----:B------:R-:W4:Y:S04]  /*88200*/  LDL.LU R30, [R1+0x8028] ;  /* 0x00802800011e7983 */ /* 0x000f280000300800 */
[----:B------:R-:W3:Y:S04]  /*88210*/  LDL.LU R35, [R1+0x8024] ;  /* 0x0080240001237983 */ /* 0x000ee80000300800 */
[----:B------:R-:W3:Y:S04]  /*88220*/  LDL.LU R34, [R1+0x8020] ;  /* 0x0080200001227983 */ /* 0x000ee80000300800 */
[----:B------:R-:W1:Y:S01]  /*88230*/  LDS R247, [R252+UR12+0xe000] ;  /* 0x00e0000cfcf77984 */ /* 0x000e620008000800 */
[----:B--2---:R-:W-:-:S02]  /*88240*/  IMAD.MOV.U32 R83, RZ, RZ, R26 ;  /* 0x000000ffff537224 */ /* 0x004fc400078e001a */
[----:B------:R-:W-:Y:S02]  /*88250*/  IMAD.MOV.U32 R82, RZ, RZ, R27 ;  /* 0x000000ffff527224 */ /* 0x000fe400078e001b */
[----:B------:R-:W-:Y:S02]  /*88260*/  IMAD.MOV.U32 R80, RZ, RZ, R23 ;  /* 0x000000ffff507224 */ /* 0x000fe400078e0017 */
[----:B------:R-:W2:Y:S01]  /*88270*/  LDL.LU R23, [R1+0x801c] ;  /* 0x00801c0001177983 */ /* 0x000ea20000300800 */
[----:B------:R-:W-:-:S03]  /*88280*/  MOV R81, R22 ;  /* 0x0000001600517202 */ /* 0x000fc60000000f00 */
        /* <DEDUP_REMOVED lines=35> */
[----:B---3--:R-:W-:-:S03]  /*884c0*/  IMAD.MOV.U32 R84, RZ, RZ, R34 ;  /* 0x000000ffff547224 */ /* 0x008fc600078e0022 */
[----:B------:R-:W3:Y:S01]  /*884d0*/  LDL.LU R92, [R1+0xd20] ;  /* 0x000d2000015c7983 */ /* 0x000ee20000300800 */
[----:B------:R-:W-:-:S03]  /*884e0*/  MOV R85, R35 ;  /* 0x0000002300557202 */ /* 0x000fc60000000f00 */
[----:B------:R-:W3:Y:S01]  /*884f0*/  LDL.LU R93, [R1+0xd24] ;  /* 0x000d2400015d7983 */ /* 0x000ee20000300800 */
[----:B----4-:R-:W-:-:S03]  /*88500*/  IMAD.MOV.U32 R86, RZ, RZ, R30 ;  /* 0x000000ffff567224 */ /* 0x010fc600078e001e */
[----:B------:R-:W3:Y:S01]  /*88510*/  LDL.LU R94, [R1+0xd28] ;  /* 0x000d2800015e7983 */ /* 0x000ee20000300800 */
[----:B------:R-:W-:-:S03]  /*88520*/  IMAD.MOV.U32 R87, RZ, RZ, R31 ;  /* 0x000000ffff577224 */ /* 0x000fc600078e001f */
[----:B------:R-:W3:Y:S04]  /*88530*/  LDL.LU R95, [R1+0xd2c] ;  /* 0x000d2c00015f7983 */ /* 0x000ee80000300800 */
[----:B------:R-:W3:Y:S04]  /*88540*/  LDL.LU R34, [R1+0x800c] ;  /* 0x00800c0001227983 */ /* 0x000ee80000300800 */
[----:B------:R-:W3:Y:S04]  /*88550*/  LDL.LU R35, [R1+0x8008] ;  /* 0x0080080001237983 */ /* 0x000ee80000300800 */
[----:B------:R-:W4:Y:S04]  /*88560*/  LDL.LU R30, [R1+0x8004] ;  /* 0x00800400011e7983 */ /* 0x000f280000300800 */
[----:B------:R-:W4:Y:S01]  /*88570*/  LDL.LU R31, [R1+0x8000] ;  /* 0x00800000011f7983 */ /* 0x000f220000300800 */
[----:B------:R-:W-:Y:S01]  /*88580*/  IMAD.MOV.U32 R76, RZ, RZ, R10 ;  /* 0x000000ffff4c7224 */ /* 0x000fe200078e000a */
[----:B------:R-:W-:Y:S01]  /*88590*/  MOV R77, R6 ;  /* 0x00000006004d7202 */ /* 0x000fe20000000f00 */
[----:B------:R-:W-:-:S02]  /*885a0*/  IMAD.MOV.U32 R78, RZ, RZ, R7 ;  /* 0x000000ffff4e7224 */ /* 0x000fc400078e0007 */
[----:B------:R-:W-:Y:S01]  /*885b0*/  IMAD.MOV.U32 R79, RZ, RZ, R11 ;  /* 0x000000ffff4f7224 */ /* 0x000fe200078e000b */
[----:B------:R-:W-:Y:S01]  /*885c0*/  MOV R249, R19 ;  /* 0x0000001300f97202 */ /* 0x000fe20000000f00 */
[----:B------:R-:W-:Y:S02]  /*885d0*/  IMAD.MOV.U32 R248, RZ, RZ, R18 ;  /* 0x000000fffff87224 */ /* 0x000fe400078e0012 */
[----:B------:R-:W-:Y:S02]  /*885e0*/  IMAD.MOV.U32 R250, RZ, RZ, R14 ;  /* 0x000000fffffa7224 */ /* 0x000fe400078e000e */
[----:B------:R-:W-:Y:S02]  /*885f0*/  IMAD.MOV.U32 R251, RZ, RZ, R15 ;  /* 0x000000fffffb7224 */ /* 0x000fe400078e000f */
[----:B--2---:R-:W-:Y:S02]  /*88600*/  IMAD.MOV.U32 R91, RZ, RZ, R23 ;  /* 0x000000ffff5b7224 */ /* 0x004fe400078e0017 */
[----:B------:R-:W-:Y:S01]  /*88610*/  IMAD.MOV.U32 R90, RZ, RZ, R22 ;  /* 0x000000ffff5a7224 */ /* 0x000fe200078e0016 */
[----:B------:R-:W-:Y:S01]  /*88620*/  MOV R89, R27 ;  /* 0x0000001b00597202 */ /* 0x000fe20000000f00 */
[----:B------:R-:W-:-:S02]  /*88630*/  IMAD.MOV.U32 R88, RZ, RZ, R26 ;  /* 0x000000ffff587224 */ /* 0x000fc400078e001a */
[----:B------:R-:W2:Y:S04]  /*88640*/  LDL.LU R26, [R1+0x7ffc] ;  /* 0x007ffc00011a7983 */ /* 0x000ea80000300800 */
[----:B------:R-:W2:Y:S04]  /*88650*/  LDL.LU R27, [R1+0x7ff8] ;  /* 0x007ff800011b7983 */ /* 0x000ea80000300800 */
[----:B------:R-:W2:Y:S04]  /*88660*/  LDL.LU R22, [R1+0x7ff4] ;  /* 0x007ff40001167983 */ /* 0x000ea80000300800 */
[----:B------:R-:W2:Y:S04]  /*88670*/  LDL.LU R23, [R1+0x7ff0] ;  /* 0x007ff00001177983 */ /* 0x000ea80000300800 */
[----:B------:R-:W2:Y:S04]  /*88680*/  LDL.LU R10, [R1+0x7fec] ;  /* 0x007fec00010a7983 */ /* 0x000ea80000300800 */
[----:B------:R-:W1:Y:S04]  /*88690*/  LDL.LU R6, [R1+0x7fe8] ;  /* 0x007fe80001067983 */ /* 0x000e680000300800 */
[----:B------:R-:W1:Y:S04]  /*886a0*/  LDL.LU R7, [R1+0x7fe4] ;  /* 0x007fe40001077983 */ /* 0x000e680000300800 */
[----:B------:R-:W2:Y:S04]  /*886b0*/  LDL.LU R11, [R1+0x7fe0] ;  /* 0x007fe000010b7983 */ /* 0x000ea80000300800 */
[----:B------:R-:W2:Y:S04]  /*886c0*/  LDL.LU R18, [R1+0x7fdc] ;  /* 0x007fdc0001127983 */ /* 0x000ea80000300800 */
[----:B------:R-:W3:Y:S04]  /*886d0*/  LDL.LU R19, [R1+0x7fd8] ;  /* 0x007fd80001137983 */ /* 0x000ee80000300800 */
[----:B------:R-:W3:Y:S04]  /*886e0*/  LDL.LU R14, [R1+0x7fd4] ;  /* 0x007fd400010e7983 */ /* 0x000ee80000300800 */
[----:B------:R-:W3:Y:S01]  /*886f0*/  LDL.LU R15, [R1+0x7fd0] ;  /* 0x007fd000010f7983 */ /* 0x000ee20000300800 */
[----:B------:R-:W-:Y:S03]  /*88700*/  HMMA.1688.F32.TF32 R116, R236, R32, R116 ;  /* 0x00000020ec74723c */ /* 0x000fe60000081074 */
[----:B------:R-:W-:Y:S04]  /*88710*/  LDS R236, [R3+UR12+0xc080] ;  /* 0x00c0800c03ec7984 */ /* 0x000fe80008000800 */
[----:B------:R-:W-:Y:S04]  /*88720*/  LDS R238, [R3+UR12+0xe080] ;  /* 0x00e0800c03ee7984 */ /* 0x000fe80008000800 */
[----:B------:R-:W-:Y:S04]  /*88730*/  LDS R237, [R252+UR12+0xc080] ;  /* 0x00c0800cfced7984 */ /* 0x000fe80008000800 */
[----:B------:R-:W1:Y:S04]  /*88740*/  LDS R239, [R252+UR12+0xe080] ;  /* 0x00e0800cfcef7984 */ /* 0x000e680008000800 */
[----:B------:R-:W-:Y:S04]  /*88750*/  STL.64 [R1+0xf80], R116 ;  /* 0x000f807401007387 */ /* 0x000fe80000100a00 */
[----:B------:R-:W-:Y:S01]  /*88760*/  STL.64 [R1+0xf88], R118 ;  /* 0x000f887601007387 */ /* 0x000fe20000100a00 */
[C---:B-1----:R-:W-:Y:S08]  /*88770*/  HMMA.1688.F32.TF32 R112, R68.reuse, R6, R112 ;  /* 0x000000064470723c */ /* 0x042ff00000081070 */
[C---:B--2---:R-:W-:Y:S08]  /*88780*/  HMMA.1688.F32.TF32 R108, R68.reuse, R10, R108 ;  /* 0x0000000a446c723c */ /* 0x044ff0000008106c */
[C---:B---3--:R-:W-:Y:S03]  /*88790*/  HMMA.1688.F32.TF32 R104, R68.reuse, R14, R104 ;  /* 0x0000000e4468723c */ /* 0x048fe60000081068 */
[----:B------:R-:W-:Y:S04]  /*887a0*/  STL.64 [R1+0xf70], R112 ;  /* 0x000f707001007387 */ /* 0x000fe80000100a00 */
[----:B------:R-:W-:Y:S04]  /*887b0*/  STL.64 [R1+0xf78], R114 ;  /* 0x000f787201007387 */ /* 0x000fe80000100a00 */
[----:B------:R-:W-:Y:S04]  /*887c0*/  STL.64 [R1+0xf60], R108 ;  /* 0x000f606c01007387 */ /* 0x000fe80000100a00 */
[----:B------:R1:W-:Y:S04]  /*887d0*/  STL.64 [R1+0xf68], R110 ;  /* 0x000f686e01007387 */ /* 0x0003e80000100a00 */
[----:B------:R-:W-:Y:S01]  /*887e0*/  IMAD.MOV.U32 R5, RZ, RZ, R106 ;  /* 0x000000ffff057224 */ /* 0x000fe200078e006a */
[----:B------:R2:W-:Y:S01]  /*887f0*/  STL.64 [R1+0xf50], R104 ;  /* 0x000f506801007387 */ /* 0x0005e20000100a00 */
[----:B------:R-:W-:Y:S01]  /*88800*/  MOV R4, R107 ;  /* 0x0000006b00047202 */ /* 0x000fe20000000f00 */
[C---:B-1----:R-:W-:Y:S08]  /*88810*/  HMMA.1688.F32.TF32 R108, R68.reuse, R18, R100 ;  /* 0x00000012446c723c */ /* 0x042ff00000081064 */
[C---:B--2---:R-:W-:Y:S08]  /*88820*/  HMMA.1688.F32.TF32 R104, R68.reuse, R22, R96 ;  /* 0x000000164468723c */ /* 0x044ff00000081060 */
[C---:B------:R-:W-:Y:S08]  /*88830*/  HMMA.1688.F32.TF32 R100, R68.reuse, R26, R172 ;  /* 0x0000001a4464723c */ /* 0x040ff000000810ac */
[C---:B----4-:R-:W-:Y:S08]  /*88840*/  HMMA.1688.F32.TF32 R96, R68.reuse, R30, R168 ;  /* 0x0000001e4460723c */ /* 0x050ff000000810a8 */
[----:B------:R-:W-:Y:S08]  /*88850*/  HMMA.1688.F32.TF32 R68, R68, R34, R92 ;  /* 0x000000224444723c */ /* 0x000ff0000008105c */
[C---:B------:R-:W-:Y:S01]  /*88860*/  HMMA.1688.F32.TF32 R88, R244.reuse, R6, R88 ;  /* 0x00000006f458723c */ /* 0x040fe20000081058 */
        /* <DEDUP_REMOVED lines=11> */
[----:B------:R-:W-:Y:S01]  /*88920*/  STL.64 [R1+0xe50], R88 ;  /* 0x000e505801007387 */ /* 0x000fe20000100a00 */
[C---:B------:R-:W-:Y:S03]  /*88930*/  HMMA.1688.F32.TF32 R84, R244.reuse, R18, R76 ;  /* 0x00000012f454723c */ /* 0x040fe6000008104c */
[----:B------:R1:W-:Y:S04]  /*88940*/  STL.64 [R1+0xe58], R90 ;  /* 0x000e585a01007387 */ /* 0x0003e80000100a00 */
[----:B------:R-:W-:Y:S01]  /*88950*/  LDS R68, [R0+UR12+0xc100] ;  /* 0x00c1000c00447984 */ /* 0x000fe20008000800 */
[C---:B------:R-:W-:Y:S03]  /*88960*/  HMMA.1688.F32.TF32 R76, R244.reuse, R26, R144 ;  /* 0x0000001af44c723c */ /* 0x040fe60000081090 */
[----:B------:R-:W-:Y:S04]  /*88970*/  LDS R70, [R0+UR12+0xe100] ;  /* 0x00e1000c00467984 */ /* 0x000fe80008000800 */
[----:B------:R-:W-:Y:S01]  /*88980*/  LDS R69, [R2+UR12+0xc100] ;  /* 0x00c1000c02457984 */ /* 0x000fe20008000800 */
[C---:B-1----:R-:W-:Y:S03]  /*88990*/  HMMA.1688.F32.TF32 R88, R244.reuse, R14, R80 ;  /* 0x0000000ef458723c */ /* 0x042fe60000081050 */
[----:B------:R-:W1:Y:S05]  /*889a0*/  LDS R71, [R2+UR12+0xe100] ;  /* 0x00e1000c02477984 */ /* 0x000e6a0008000800 */
        /* <DEDUP_REMOVED lines=13> */
[----:B------:R-:W1:Y:S04]  /*88a80*/  LDL.LU R248, [R1+0xb90] ;  /* 0x000b900001f87983 */ /* 0x000e680000300800 */
[----:B------:R-:W-:Y:S04]  /*88a90*/  STL.64 [R1+0xec0], R72 ;  /* 0x000ec04801007387 */ /* 0x000fe80000100a00 */
[----:B------:R-:W-:Y:S04]  /*88aa0*/  STL.64 [R1+0xec8], R74 ;  /* 0x000ec84a01007387 */ /* 0x000fe80000100a00 */
[----:B------:R2:W-:Y:S04]  /*88ab0*/  STL.64 [R1+0xe30], R64 ;  /* 0x000e304001007387 */ /* 0x0005e80000100a00 */
[----:B------:R3:W-:Y:S04]  /*88ac0*/  STL.64 [R1+0xe38], R66 ;  /* 0x000e384201007387 */ /* 0x0007e80000100a00 */
[----:B------:R-:W1:Y:S04]  /*88ad0*/  LDL.LU R249, [R1+0xb94] ;  /* 0x000b940001f97983 */ /* 0x000e680000300800 */
[----:B------:R-:W1:Y:S04]  /*88ae0*/  LDL.LU R250, [R1+0xb98] ;  /* 0x000b980001fa7983 */ /* 0x000e680000300800 */
[----:B------:R-:W1:Y:S04]  /*88af0*/  LDL.LU R251, [R1+0xb9c] ;  /* 0x000b9c0001fb7983 */ /* 0x000e680000300800 */
        /* <DEDUP_REMOVED lines=67> */
[----:B------:R-:W1:Y:S01]  /*88f30*/  LDS R247, [R252+UR12+0xe100] ;  /* 0x00e1000cfcf77984 */ /* 0x000e620008000800 */
[C---:B--2---:R-:W-:Y:S08]  /*88f40*/  HMMA.1688.F32.TF32 R100, R240.reuse, R22, R100 ;  /* 0x00000016f064723c */ /* 0x044ff00000081064 */
[----:B---3--:R-:W-:Y:S11]  /*88f50*/  HMMA.1688.F32.TF32 R104, R240, R18, R104 ;  /* 0x00000012f068723c */ /* 0x008ff60000081068 */
[----:B------:R-:W-:Y:S01]  /*88f60*/  IMAD.MOV.U32 R13, RZ, RZ, R100 ;  /* 0x000000ffff0d7224 */ /* 0x000fe200078e0064 */
[----:B------:R-:W-:Y:S01]  /*88f70*/  MOV R8, R103 ;  /* 0x0000006700087202 */ /* 0x000fe20000000f00 */
[----:B------:R-:W-:-:S02]  /*88f80*/  IMAD.MOV.U32 R12, RZ, RZ, R101 ;  /* 0x000000ffff0c7224 */ /* 0x000fc400078e0065 */
[----:B------:R-:W-:Y:S01]  /*88f90*/  IMAD.MOV.U32 R9, RZ, RZ, R102 ;  /* 0x000000ffff097224 */ /* 0x000fe200078e0066 */
[C---:B----4-:R-:W-:Y:S08]  /*88fa0*/  HMMA.1688.F32.TF32 R112, R240.reuse, R10, R112 ;  /* 0x0000000af070723c */ /* 0x050ff00000081070 */
[C---:B------:R-:W-:Y:S08]  /*88fb0*/  HMMA.1688.F32.TF32 R116, R240.reuse, R6, R116 ;  /* 0x00000006f074723c */ /* 0x040ff00000081074 */
[C---:B------:R-:W-:Y:S11]  /*88fc0*/  HMMA.1688.F32.TF32 R108, R240.reuse, R14, R108 ;  /* 0x0000000ef06c723c */ /* 0x040ff6000008106c */
[----:B------:R-:W-:Y:S04]  /*88fd0*/  STL.64 [R1+0xe20], R116 ;  /* 0x000e207401007387 */ /* 0x000fe80000100a00 */
[----:B------:R-:W-:Y:S04]  /*88fe0*/  STL.64 [R1+0xe28], R118 ;  /* 0x000e287601007387 */ /* 0x000fe80000100a00 */
[----:B------:R-:W-:Y:S04]  /*88ff0*/  STL.64 [R1+0xd20], R112 ;  /* 0x000d207001007387 */ /* 0x000fe80000100a00 */
[----:B------:R-:W-:Y:S04]  /*89000*/  STL.64 [R1+0xd28], R114 ;  /* 0x000d287201007387 */ /* 0x000fe80000100a00 */
[----:B------:R-:W-:Y:S01]  /*89010*/  STL.64 [R1+0xeb0], R108 ;  /* 0x000eb06c01007387 */ /* 0x000fe20000100a00 */
[C---:B------:R-:W-:Y:S03]  /*89020*/  HMMA.1688.F32.TF32 R100, R240.reuse, R26, R96 ;  /* 0x0000001af064723c */ /* 0x040fe60000081060 */
[----:B------:R-:W-:Y:S04]  /*89030*/  STL.64 [R1+0xeb8], R110 ;  /* 0x000eb86e01007387 */ /* 0x000fe80000100a00 */
[----:B------:R-:W-:Y:S01]  /*89040*/  STL.64 [R1+0xea0], R104 ;  /* 0x000ea06801007387 */ /* 0x000fe20000100a00 */
[C---:B------:R-:W-:Y:S03]  /*89050*/  HMMA.1688.F32.TF32 R96, R240.reuse, R30, R172 ;  /* 0x0000001ef060723c */ /* 0x040fe600000810ac */
[----:B------:R2:W-:Y:S04]  /*89060*/  STL.64 [R1+0xea8], R106 ;  /* 0x000ea86a01007387 */ /* 0x0005e80000100a00 */
[----:B------:R3:W-:Y:S04]  /*89070*/  STL [R1+0x7e5c], R8 ;  /* 0x007e5c0801007387 */ /* 0x0007e80000100800 */
[----:B------:R4:W-:Y:S04]  /*89080*/  STL [R1+0x7e58], R9 ;  /* 0x007e580901007387 */ /* 0x0009e80000100800 */
[----:B------:R-:W-:Y:S01]  /*89090*/  STL [R1+0x7e54], R12 ;  /* 0x007e540c01007387 */ /* 0x000fe20000100800 */
[----:B--2---:R-:W-:Y:S03]  /*890a0*/  HMMA.1688.F32.TF32 R104, R240, R34, R168 ;  /* 0x00000022f068723c */ /* 0x004fe600000810a8 */
[----:B------:R2:W-:Y:S04]  /*890b0*/  STL [R1+0x7e50], R13 ;  /* 0x007e500d01007387 */ /* 0x0005e80000100800 */
[----:B------:R-:W-:Y:S01]  /*890c0*/  STL.64 [R1+0xe80], R100 ;  /* 0x000e806401007387 */ /* 0x000fe20000100a00 */
[----:B---3--:R-:W-:-:S03]  /*890d0*/  IMAD.MOV.U32 R8, RZ, RZ, R96 ;  /* 0x000000ffff087224 */ /* 0x008fc600078e0060 */
[----:B------:R3:W-:Y:S01]  /*890e0*/  STL.64 [R1+0xe88], R102 ;  /* 0x000e886601007387 */ /* 0x0007e20000100a00 */
[----:B----4-:R-:W-:Y:S01]  /*890f0*/  IMAD.MOV.U32 R9, RZ, RZ, R97 ;  /* 0x000000ffff097224 */ /* 0x010fe200078e0061 */
[----:B--2---:R-:W-:Y:S01]  /*89100*/  MOV R13, R99 ;  /* 0x00000063000d7202 */ /* 0x004fe20000000f00 */
[----:B------:R-:W-:Y:S01]  /*89110*/  IMAD.MOV.U32 R12, RZ, RZ, R98 ;  /* 0x000000ffff0c7224 */ /* 0x000fe200078e0062 */
[----:B------:R-:W-:Y:S01]  /*89120*/  LDS R240, [R3+UR12+0xc200] ;  /* 0x00c2000c03f07984 */ /* 0x000fe20008000800 */
[C---:B------:R-:W-:Y:S03]  /*89130*/  HMMA.1688.F32.TF32 R96, R236.reuse, R10, R88 ;  /* 0x0000000aec60723c */ /* 0x040fe60000081058 */
[----:B------:R-:W-:Y:S04]  /*89140*/  LDS R242, [R3+UR12+0xe200] ;  /* 0x00e2000c03f27984 */ /* 0x000fe80008000800 */
[----:B------:R-:W-:Y:S01]  /*89150*/  LDS R241, [R252+UR12+0xc200] ;  /* 0x00c2000cfcf17984 */ /* 0x000fe20008000800 */
[C---:B---3--:R-:W-:Y:S03]  /*89160*/  HMMA.1688.F32.TF32 R100, R236.reuse, R6, R92 ;  /* 0x00000006ec64723c */ /* 0x048fe6000008105c */
[----:B------:R-:W-:Y:S05]  /*89170*/  LDS R243, [R252+UR12+0xe200] ;  /* 0x00e2000cfcf37984 */ /* 0x000fea0008000800 */
[C---:B------:R-:W-:Y:S08]  /*89180*/  HMMA.1688.F32.TF32 R92, R236.reuse, R14, R84 ;  /* 0x0000000eec5c723c */ /* 0x040ff00000081054 */
        /* <DEDUP_REMOVED lines=9> */
[----:B------:R-:W-:Y:S03]  /*89220*/  LDS R236, [R0+UR12+0xc180] ;  /* 0x00c1800c00ec7984 */ /* 0x000fe60008000800 */
[C---:B-1----:R-:W-:Y:S01]  /*89230*/  HMMA.1688.F32.TF32 R64, R68.reuse, R6, R248 ;  /* 0x000000064440723c */ /* 0x042fe200000810f8 */
        /* <DEDUP_REMOVED lines=78> */
[----:B------:R-:W-:Y:S01]  /*89720*/  LDS R239, [R2+UR12+0xe180] ;  /* 0x00e1800c02ef7984 */ /* 0x000fe20008000800 */
[----:B--2---:R-:W-:-:S15]  /*89730*/  HMMA.1688.F32.TF32 R108, R68, R10, R108 ;  /* 0x0000000a446c723c */ /* 0x004fde000008106c */
[----:B------:R-:W-:-:S04]  /*89740*/  NOP ;  /* 0x0000000000007918 */ /* 0x000fc80000000000 */
[----:B------:R-:W-:Y:S01]  /*89750*/  IMAD.MOV.U32 R16, RZ, RZ, R111 ;  /* 0x000000ffff107224 */ /* 0x000fe200078e006f */
[C---:B---3--:R-:W-:Y:S01]  /*89760*/  HMMA.1688.F32.TF32 R104, R68.reuse, R14, R104 ;  /* 0x0000000e4468723c */ /* 0x048fe20000081068 */
[----:B------:R-:W-:Y:S01]  /*89770*/  IMAD.MOV.U32 R17, RZ, RZ, R110 ;  /* 0x000000ffff117224 */ /* 0x000fe200078e006e */
[----:B------:R-:W-:Y:S06]  /*89780*/  STL.64 [R1+0xdb0], R108 ;  /* 0x000db06c01007387 */ /* 0x000fec0000100a00 */
[----:B----4-:R-:W-:Y:S01]  /*89790*/  HMMA.1688.F32.TF32 R100, R68, R18, R100 ;  /* 0x000000124464723c */ /* 0x010fe20000081064 */
[----:B------:R1:W-:Y:S04]  /*897a0*/  STL [R1+0x7e44], R16 ;  /* 0x007e441001007387 */ /* 0x0003e80000100800 */
[----:B------:R2:W-:Y:S06]  /*897b0*/  STL [R1+0x7e40], R17 ;  /* 0x007e401101007387 */ /* 0x0005ec0000100800 */
[----:B------:R-:W-:Y:S04]  /*897c0*/  STL.64 [R1+0xda0], R104 ;  /* 0x000da06801007387 */ /* 0x000fe80000100a00 */
[----:B------:R-:W-:Y:S04]  /*897d0*/  STL.64 [R1+0xda8], R106 ;  /* 0x000da86a01007387 */ /* 0x000fe80000100a00 */
[----:B-1----:R-:W-:Y:S01]  /*897e0*/  IMAD.MOV.U32 R16, RZ, RZ, R102 ;  /* 0x000000ffff107224 */ /* 0x002fe200078e0066 */
[----:B------:R1:W-:Y:S01]  /*897f0*/  STL.64 [R1+0xd90], R100 ;  /* 0x000d906401007387 */ /* 0x0003e20000100a00 */
[----:B--2---:R-:W-:-:S02]  /*89800*/  MOV R17, R103 ;  /* 0x0000006700117202 */ /* 0x004fc40000000f00 */
[C---:B-1----:R-:W-:Y:S08]  /*89810*/  HMMA.1688.F32.TF32 R100, R68.reuse, R22, R96 ;  /* 0x000000164464723c */ /* 0x042ff00000081060 */
[----:B------:R-:W-:Y:S01]  /*89820*/  HMMA.1688.F32.TF32 R96, R68, R26, R172 ;  /* 0x0000001a4460723c */ /* 0x000fe200000810ac */
[----:B------:R1:W-:Y:S04]  /*89830*/  STL [R1+0x7e4c], R17 ;  /* 0x007e4c1101007387 */ /* 0x0003e80000100800 */
[----:B------:R2:W-:Y:S06]  /*89840*/  STL [R1+0x7e48], R16 ;  /* 0x007e481001007387 */ /* 0x0005ec0000100800 */
[----:B------:R-:W-:Y:S04]  /*89850*/  STL.64 [R1+0xd80], R100 ;  /* 0x000d806401007387 */ /* 0x000fe80000100a00 */
[----:B------:R-:W-:Y:S04]  /*89860*/  STL.64 [R1+0xd88], R102 ;  /* 0x000d886601007387 */ /* 0x000fe80000100a00 */
[----:B-1----:R-:W-:Y:S01]  /*89870*/  IMAD.MOV.U32 R17, RZ, RZ, R98 ;  /* 0x000000ffff117224 */ /* 0x002fe200078e0062 */
[----:B------:R1:W-:Y:S01]  /*89880*/  STL.64 [R1+0xd60], R96 ;  /* 0x000d606001007387 */ /* 0x0003e20000100a00 */
[----:B--2---:R-:W-:Y:S01]  /*89890*/  IMAD.MOV.U32 R16, RZ, RZ, R99 ;  /* 0x000000ffff107224 */ /* 0x004fe200078e0063 */
[----:B------:R-:W-:Y:S08]  /*898a0*/  HMMA.1688.F32.TF32 R88, R244, R6, R88 ;  /* 0x00000006f458723c */ /* 0x000ff00000081058 */
[C---:B-1----:R-:W-:Y:S08]  /*898b0*/  HMMA.1688.F32.TF32 R96, R68.reuse, R30, R168 ;  /* 0x0000001e4460723c */ /* 0x042ff000000810a8 */
[----:B------:R-:W-:Y:S08]  /*898c0*/  HMMA.1688.F32.TF32 R68, R68, R34, R92 ;  /* 0x000000224444723c */ /* 0x000ff0000008105c */
        /* <DEDUP_REMOVED lines=20> */
[-C--:B------:R-:W-:Y:S01]  /*89a10*/  HMMA.1688.F32.TF32 R64, R244, R34.reuse, R248 ;  /* 0x00000022f440723c */ /* 0x080fe200000810f8 */
        /* <DEDUP_REMOVED lines=97> */
[----:B------:R-:W2:Y:S01]  /*8a030*/  LDS R247, [R2+UR12+0xe200] ;  /* 0x00e2000c02f77984 */ /* 0x000ea20008000800 */
[C---:B-1----:R-:W-:Y:S08]  /*8a040*/  HMMA.1688.F32.TF32 R80, R68.reuse, R34, R80 ;  /* 0x000000224450723c */ /* 0x042ff00000081050 */
[C---:B--2---:R-:W-:Y:S08]  /*8a050*/  HMMA.1688.F32.TF32 R88, R68.reuse, R26, R88 ;  /* 0x0000001a4458723c */ /* 0x044ff00000081058 */
[----:B---3--:R-:W-:Y:S08]  /*8a060*/  HMMA.1688.F32.TF32 R92, R68, R22, R92 ;  /* 0x00000016445c723c */ /* 0x008ff0000008105c */
[C---:B----4-:R-:W-:Y:S08]  /*8a070*/  HMMA.1688.F32.TF32 R104, R236.reuse, R34, R104 ;  /* 0x00000022ec68723c */ /* 0x050ff00000081068 */
[C---:B------:R-:W-:Y:S08]  /*8a080*/  HMMA.1688.F32.TF32 R112, R236.reuse, R26, R112 ;  /* 0x0000001aec70723c */ /* 0x040ff00000081070 */
[C---:B------:R-:W-:Y:S08]  /*8a090*/  HMMA.1688.F32.TF32 R116, R236.reuse, R22, R116 ;  /* 0x00000016ec74723c */ /* 0x040ff00000081074 */
[C---:B------:R-:W-:Y:S08]  /*8a0a0*/  HMMA.1688.F32.TF32 R124, R236.reuse, R6, R124 ;  /* 0x00000006ec7c723c */ /* 0x040ff0000008107c */
[C---:B------:R-:W-:Y:S11]  /*8a0b0*/  HMMA.1688.F32.TF32 R128, R236.reuse, R10, R120 ;  /* 0x0000000aec80723c */ /* 0x040ff60000081078 */
[----:B------:R-:W-:Y:S01]  /*8a0c0*/  STL.64 [R1+0xc80], R124 ;  /* 0x000c807c01007387 */ /* 0x000fe20000100a00 */
[C---:B------:R-:W-:Y:S03]  /*8a0d0*/  HMMA.1688.F32.TF32 R120, R236.reuse, R18, R156 ;  /* 0x00000012ec78723c */ /* 0x040fe6000008109c */
[----:B------:R1:W-:Y:S05]  /*8a0e0*/  STL.64 [R1+0xc88], R126 ;  /* 0x000c887e01007387 */ /* 0x0003ea0000100a00 */
[C---:B-1----:R-:W-:Y:S08]  /*8a0f0*/  HMMA.1688.F32.TF32 R124, R236.reuse, R14, R232 ;  /* 0x0000000eec7c723c */ /* 0x042ff000000810e8 */
        /* <DEDUP_REMOVED lines=44> */
[----:B------:R2:W-:Y:S02]  /*8a3c0*/  STL.64 [R1+0xb88], R70 ;  /* 0x000b884601007387 */ /* 0x0005e40000100a00 */
[C---:B--2---:R-:W-:Y:S08]  /*8a3d0*/  HMMA.1688.F32.TF32 R68, R244.reuse, R18, R64 ;  /* 0x00000012f444723c */ /* 0x044ff00000081040 */
[C---:B------:R-:W-:Y:S01]  /*8a3e0*/  HMMA.1688.F32.TF32 R64, R244.reuse, R22, R248 ;  /* 0x00000016f440723c */ /* 0x040fe200000810f8 */
[----:B------:R-:W-:Y:S04]  /*8a3f0*/  STL.64 [R1+0xb60], R76 ;  /* 0x000b604c01007387 */ /* 0x000fe80000100a00 */
[----:B------:R-:W-:Y:S04]  /*8a400*/  STL.64 [R1+0xb68], R78 ;  /* 0x000b684e01007387 */ /* 0x000fe80000100a00 */
[----:B------:R2:W-:Y:S04]  /*8a410*/  STL.64 [R1+0xb50], R72 ;  /* 0x000b504801007387 */ /* 0x0005e80000100a00 */
[----:B------:R3:W-:Y:S04]  /*8a420*/  STL.64 [R1+0xb58], R74 ;  /* 0x000b584a01007387 */ /* 0x0007e80000100a00 */
[----:B------:R-:W4:Y:S04]  /*8a430*/  LDL.LU R144, [R1+0x2f0] ;  /* 0x0002f00001907983 */ /* 0x000f280000300800 */
[----:B------:R-:W-:Y:S04]  /*8a440*/  STL.64 [R1+0xb40], R68 ;  /* 0x000b404401007387 */ /* 0x000fe80000100a00 */
[----:B------:R-:W-:Y:S04]  /*8a450*/  STL.64 [R1+0xb48], R70 ;  /* 0x000b484601007387 */ /* 0x000fe80000100a00 */
[----:B------:R1:W-:Y:S04]  /*8a460*/  STL.64 [R1+0xb30], R64 ;  /* 0x000b304001007387 */ /* 0x0003e80000100a00 */
[----:B------:R1:W-:Y:S04]  /*8a470*/  STL.64 [R1+0xb38], R66 ;  /* 0x000b384201007387 */ /* 0x0003e80000100a00 */
        /* <DEDUP_REMOVED lines=80> */
[----:B------:R1:W-:Y:S01]  /*8a980*/  STL.64 [R1+0xb28], R70 ;  /* 0x000b284601007387 */ /* 0x0003e20000100a00 */
[-C--:B------:R-:W-:Y:S03]  /*8a990*/  HMMA.1688.F32.TF32 R92, R236, R6.reuse, R92 ;  /* 0x00000006ec5c723c */ /* 0x080fe6000008105c */
[----:B------:R-:W-:Y:S04]  /*8a9a0*/  LDS R246, [R3+UR12+0xe300] ;  /* 0x00e3000c03f67984 */ /* 0x000fe80008000800 */
[----:B------:R-:W-:Y:S01]  /*8a9b0*/  LDS R245, [R252+UR12+0xc300] ;  /* 0x00c3000cfcf57984 */ /* 0x000fe20008000800 */
[C---:B-1----:R-:W-:Y:S03]  /*8a9c0*/  HMMA.1688.F32.TF32 R68, R240.reuse, R6, R248 ;  /* 0x00000006f044723c */ /* 0x042fe600000810f8 */
[----:B------:R-:W-:Y:S04]  /*8a9d0*/  STL.64 [R1+0xb10], R120 ;  /* 0x000b107801007387 */ /* 0x000fe80000100a00 */
[----:B------:R-:W-:Y:S04]  /*8a9e0*/  STL.64 [R1+0xb18], R122 ;  /* 0x000b187a01007387 */ /* 0x000fe80000100a00 */
[----:B------:R-:W2:Y:S04]  /*8a9f0*/  LDL.LU R248, [R1+0x2e0] ;  /* 0x0002e00001f87983 */ /* 0x000ea80000300800 */
[----:B------:R-:W-:Y:S04]  /*8aa00*/  STL.64 [R1+0xb00], R116 ;  /* 0x000b007401007387 */ /* 0x000fe80000100a00 */
[----:B------:R-:W-:Y:S04]  /*8aa10*/  STL.64 [R1+0xb08], R118 ;  /* 0x000b087601007387 */ /* 0x000fe80000100a00 */
[----:B------:R-:W-:Y:S04]  /*8aa20*/  STL.64 [R1+0xaf0], R68 ;  /* 0x000af04401007387 */ /* 0x000fe80000100a00 */
[----:B------:R-:W-:Y:S04]  /*8aa30*/  STL.64 [R1+0xaf8], R70 ;  /* 0x000af84601007387 */ /* 0x000fe80000100a00 */
[----:B------:R-:W2:Y:S04]  /*8aa40*/  LDL.LU R249, [R1+0x2e4] ;  /* 0x0002e40001f97983 */ /* 0x000ea80000300800 */
[----:B------:R-:W2:Y:S04]  /*8aa50*/  LDL.LU R250, [R1+0x2e8] ;  /* 0x0002e80001fa7983 */ /* 0x000ea80000300800 */
[----:B------:R-:W2:Y:S01]  /*8aa60*/  LDL.LU R251, [R1+0x2ec] ;  /* 0x0002ec0001fb7983 */ /* 0x000ea20000300800 */
[C---:B------:R-:W-:Y:S03]  /*8aa70*/  HMMA.1688.F32.TF32 R112, R240.reuse, R10, R112 ;  /* 0x0000000af070723c */ /* 0x040fe60000081070 */
[----:B------:R-:W-:Y:S04]  /*8aa80*/  LDS R68, [R3+UR12+0xc280] ;  /* 0x00c2800c03447984 */ /* 0x000fe80008000800 */
[----:B------:R-:W-:Y:S01]  /*8aa90*/  LDS R70, [R3+UR12+0xe280] ;  /* 0x00e2800c03467984 */ /* 0x000fe20008000800 */
[C---:B------:R-:W-:Y:S03]  /*8aaa0*/  HMMA.1688.F32.TF32 R108, R240.reuse, R14, R108 ;  /* 0x0000000ef06c723c */ /* 0x040fe6000008106c */
[----:B------:R-:W-:Y:S04]  /*8aab0*/  LDS R69, [R252+UR12+0xc280] ;  /* 0x00c2800cfc457984 */ /* 0x000fe80008000800 */
[----:B------:R-:W2:Y:S04]  /*8aac0*/  LDS R71, [R252+UR12+0xe280] ;  /* 0x00e2800cfc477984 */ /* 0x000ea80008000800 */
[----:B------:R-:W-:Y:S04]  /*8aad0*/  STL.64 [R1+0xae0], R112 ;  /* 0x000ae07001007387 */ /* 0x000fe80000100a00 */
[----:B------:R1:W-:Y:S04]  /*8aae0*/  STL.64 [R1+0xae8], R114 ;  /* 0x000ae87201007387 */ /* 0x0003e80000100a00 */
[----:B------:R-:W-:Y:S04]  /*8aaf0*/  STL.64 [R1+0xad0], R108 ;  /* 0x000ad06c01007387 */ /* 0x000fe80000100a00 */
[----:B------:R3:W-:Y:S01]  /*8ab00*/  STL.64 [R1+0xad8], R110 ;  /* 0x000ad86e01007387 */ /* 0x0007e20000100a00 */
[C---:B-1----:R-:W-:Y:S03]  /*8ab10*/  HMMA.1688.F32.TF32 R112, R240.reuse, R18, R104 ;  /* 0x00000012f070723c */ /* 0x042fe60000081068 */
[----:B------:R-:W1:Y:S05]  /*8ab20*/  LDS R247, [R252+UR12+0xe300] ;  /* 0x00e3000cfcf77984 */ /* 0x000e6a0008000800 */
[C---:B---3--:R-:W-:Y:S08]  /*8ab30*/  HMMA.1688.F32.TF32 R108, R240.reuse, R22, R100 ;  /* 0x00000016f06c723c */ /* 0x048ff00000081064 */
[C---:B------:R-:W-:Y:S08]  /*8ab40*/  HMMA.1688.F32.TF32 R104, R240.reuse, R26, R96 ;  /* 0x0000001af068723c */ /* 0x040ff00000081060 */
        /* <DEDUP_REMOVED lines=20> */
[C---:B---3--:R-:W-:Y:S03]  /*8ac90*/  HMMA.1688.F32.TF32 R88, R236.reuse, R14, R84 ;  /* 0x0000000eec58723c */ /* 0x048fe60000081054 */
[----:B------:R-:W-:Y:S04]  /*8aca0*/  LDS R241, [R2+UR12+0xc300] ;  /* 0x00c3000c02f17984 */ /* 0x000fe80008000800 */
[----:B------:R-:W3:Y:S01]  /*8acb0*/  LDS R243, [R2+UR12+0xe300] ;  /* 0x00e3000c02f37984 */ /* 0x000ee20008000800 */
        /* <DEDUP_REMOVED lines=17> */
[----:B------:R-:W-:Y:S04]  /*8add0*/  LDS R238, [R0+UR12+0xe380] ;  /* 0x00e3800c00ee7984 */ /* 0x000fe80008000800 */
[----:B------:R-:W-:Y:S04]  /*8ade0*/  LDS R237, [R2+UR12+0xc380] ;  /* 0x00c3800c02ed7984 */ /* 0x000fe80008000800 */
[----:B------:R-:W4:Y:S01]  /*8adf0*/  LDS R239, [R2+UR12+0xe380] ;  /* 0x00e3800c02ef7984 */ /* 0x000f220008000800 */
[----:B--2---:R-:W-:Y:S03]  /*8ae00*/  HMMA.1688.F32.TF32 R64, R68, R6, R248 ;  /* 0x000000064440723c */ /* 0x004fe600000810f8 */
[----:B------:R-:W2:-:S15]  /*8ae10*/  LDL.LU R248, [R1+0x10] ;  /* 0x0000100001f87983 */ /* 0x000e9e0000300800 */
[----:B------:R-:W-:Y:S01]  /*8ae20*/  NOP ;  /* 0x0000000000007918 */ /* 0x000fe20000000000 */
[----:B------:R1:W-:Y:S04]  /*8ae30*/  STL.64 [R1+0x9a0], R64 ;  /* 0x0009a04001007387 */ /* 0x0003e80000100a00 */
        /* <DEDUP_REMOVED lines=93> */
[----:B---3--:R-:W-:Y:S08]  /*8b410*/  HMMA.1688.F32.TF32 R84, R244, R10, R84 ;  /* 0x0000000af454723c */ /* 0x008ff00000081054 */
[C---:B----4-:R-:W-:Y:S08]  /*8b420*/  HMMA.1688.F32.TF32 R172, R240.reuse, R26, R172 ;  /* 0x0000001af0ac723c */ /* 0x050ff000000810ac */
[C---:B------:R-:W-:Y:S08]  /*8b430*/  HMMA.1688.F32.TF32 R96, R240.reuse, R22, R96 ;  /* 0x00000016f060723c */ /* 0x040ff00000081060 */
[C---:B------:R-:W-:Y:S08]  /*8b440*/  HMMA.1688.F32.TF32 R100, R240.reuse, R18, R100 ;  /* 0x00000012f064723c */ /* 0x040ff00000081064 */
[----:B------:R-:W-:Y:S08]  /*8b450*/  HMMA.1688.F32.TF32 R108, R240, R10, R108 ;  /* 0x0000000af06c723c */ /* 0x000ff0000008106c */
[C---:B------:R-:W-:Y:S08]  /*8b460*/  HMMA.1688.F32.TF32 R232, R68.reuse, R26, R232 ;  /* 0x0000001a44e8723c */ /* 0x040ff000000810e8 */
[C---:B------:R-:W-:Y:S08]  /*8b470*/  HMMA.1688.F32.TF32 R120, R68.reuse, R22, R120 ;  /* 0x000000164478723c */ /* 0x040ff00000081078 */
[C---:B------:R-:W-:Y:S08]  /*8b480*/  HMMA.1688.F32.TF32 R124, R68.reuse, R18, R124 ;  /* 0x00000012447c723c */ /* 0x040ff0000008107c */
[C---:B------:R-:W-:Y:S08]  /*8b490*/  HMMA.1688.F32.TF32 R132, R68.reuse, R10, R132 ;  /* 0x0000000a4484723c */ /* 0x040ff00000081084 */
[C---:B------:R-:W-:Y:S11]  /*8b4a0*/  HMMA.1688.F32.TF32 R128, R68.reuse, R14, R128 ;  /* 0x0000000e4480723c */ /* 0x040ff60000081080 */
[----:B------:R-:W-:Y:S04]  /*8b4b0*/  STL.64 [R1+0x980], R132 ;  /* 0x0009808401007387 */ /* 0x000fe80000100a00 */
[----:B------:R1:W-:Y:S01]  /*8b4c0*/  STL.64 [R1+0x988], R134 ;  /* 0x0009888601007387 */ /* 0x0003e20000100a00 */
[C---:B------:R-:W-:Y:S03]  /*8b4d0*/  HMMA.1688.F32.TF32 R156, R68.reuse, R30, R156 ;  /* 0x0000001e449c723c */ /* 0x040fe6000008109c */
[----:B-1----:R-:W2:Y:S04]  /*8b4e0*/  LDL.LU.64 R134, [R1+0x7fc8] ;  /* 0x007fc80001867983 */ /* 0x002ea80000300a00 */
[----:B------:R-:W2:Y:S01]  /*8b4f0*/  LDL.LU.64 R132, [R1+0x7fc0] ;  /* 0x007fc00001847983 */ /* 0x000ea20000300a00 */
[----:B------:R-:W-:Y:S03]  /*8b500*/  HMMA.1688.F32.TF32 R68, R68, R34, R116 ;  /* 0x000000224444723c */ /* 0x000fe60000081074 */
        /* <DEDUP_REMOVED lines=19> */
[----:B------:R1:W-:Y:S01]  /*8b640*/  STL.64 [R1+0x8f8], R158 ;  /* 0x0008f89e01007387 */ /* 0x0003e20000100a00 */
[C---:B------:R-:W-:Y:S03]  /*8b650*/  HMMA.1688.F32.TF32 R168, R240.reuse, R30, R168 ;  /* 0x0000001ef0a8723c */ /* 0x040fe600000810a8 */
[----:B-1----:R-:W2:Y:S04]  /*8b660*/  LDL.LU.64 R158, [R1+0x7f78] ;  /* 0x007f7800019e7983 */ /* 0x002ea80000300a00 */
[----:B------:R-:W2:Y:S04]  /*8b670*/  LDL.LU.64 R156, [R1+0x7f70] ;  /* 0x007f7000019c7983 */ /* 0x000ea80000300a00 */
[----:B------:R-:W2:Y:S04]  /*8b680*/  LDL.LU.64 R118, [R1+0x7f68] ;  /* 0x007f680001767983 */ /* 0x000ea80000300a00 */
        /* <DEDUP_REMOVED lines=42> */
[----:B------:R1:W-:Y:S04]  /*8b930*/  STL.64 [R1+0x7e0], R240 ;  /* 0x0007e0f001007387 */ /* 0x0003e80000100a00 */
[----:B------:R3:W-:Y:S04]  /*8b940*/  STL.64 [R1+0x7e8], R242 ;  /* 0x0007e8f201007387 */ /* 0x0007e80000100a00 */
[----:B-1----:R-:W2:Y:S04]  /*8b950*/  LDL.LU R240, [R1] ;  /* 0x0000000001f07983 */ /* 0x002ea80000300800 */
[----:B------:R-:W2:Y:S04]  /*8b960*/  LDL.LU R241, [R1+0x4] ;  /* 0x0000040001f17983 */ /* 0x000ea80000300800 */
[----:B---3--:R-:W2:Y:S04]  /*8b970*/  LDL.LU R242, [R1+0x8] ;  /* 0x0000080001f27983 */ /* 0x008ea80000300800 */
[----:B------:R-:W2:Y:S04]  /*8b980*/  LDL.LU R243, [R1+0xc] ;  /* 0x00000c0001f37983 */ /* 0x000ea80000300800 */
        /* <DEDUP_REMOVED lines=18> */
[----:B------:R1:W-:Y:S01]  /*8bab0*/  STL.64 [R1+0x7a8], R74 ;  /* 0x0007a84a01007387 */ /* 0x0003e20000100a00 */
[----:B------:R-:W-:Y:S03]  /*8bac0*/  HMMA.1688.F32.TF32 R244, R244, R34, R248 ;  /* 0x00000022f4f4723c */ /* 0x000fe600000810f8 */
        /* <DEDUP_REMOVED lines=10> */
[----:B------:R-:W3:Y:S04]  /*8bb70*/  LDL.LU.64 R250, [R1+0x7e68] ;  /* 0x007e680001fa7983 */ /* 0x000ee80000300a00 */
[----:B------:R-:W3:Y:S04]  /*8bb80*/  LDL.LU.64 R248, [R1+0x7e60] ;  /* 0x007e600001f87983 */ /* 0x000ee80000300a00 */
[----:B------:R1:W-:Y:S04]  /*8bb90*/  STL.64 [R1+0x730], R244 ;  /* 0x000730f401007387 */ /* 0x0003e80000100a00 */
[----:B------:R4:W-:Y:S04]  /*8bba0*/  STL.64 [R1+0x738], R246 ;  /* 0x000738f601007387 */ /* 0x0009e80000100a00 */
[----:B-1----:R-:W3:Y:S04]  /*8bbb0*/  LDL.LU R244, [R1+0x70] ;  /* 0x0000700001f47983 */ /* 0x002ee80000300800 */
[----:B------:R-:W3:Y:S04]  /*8bbc0*/  LDL.LU R245, [R1+0x74] ;  /* 0x0000740001f57983 */ /* 0x000ee80000300800 */
[----:B----4-:R-:W4:Y:S04]  /*8bbd0*/  LDL.LU R246, [R1+0x78] ;  /* 0x0000780001f67983 */ /* 0x010f280000300800 */
[----:B------:R-:W4:Y:S01]  /*8bbe0*/  LDL.LU R247, [R1+0x7c] ;  /* 0x00007c0001f77983 */ /* 0x000f220000300800 */
[----:B--2---:R-:W-:-:S15]  /*8bbf0*/  HMMA.1688.F32.TF32 R240, R236, R6, R240 ;  /* 0x00000006ecf0723c */ /* 0x004fde00000810f0 */
[----:B------:R-:W-:-:S04]  /*8bc00*/  NOP ;  /* 0x0000000000007918 */ /* 0x000fc80000000000 */
[----:B------:R-:W-:Y:S04]  /*8bc10*/  STL.64 [R1+0x720], R240 ;  /* 0x000720f001007387 */ /* 0x000fe80000100a00 */
[----:B------:R-:W-:Y:S04]  /*8bc20*/  STL.64 [R1+0x728], R242 ;  /* 0x000728f201007387 */ /* 0x000fe80000100a00 */
[----:B------:R-:W-:Y:S04]  /*8bc30*/  LDS R240, [R0+UR12+0xc400] ;  /* 0x00c4000c00f07984 */ /* 0x000fe80008000800 */
[----:B------:R-:W-:Y:S04]  /*8bc40*/  LDS R242, [R0+UR12+0xe400] ;  /* 0x00e4000c00f27984 */ /* 0x000fe80008000800 */
[----:B------:R-:W-:Y:S04]  /*8bc50*/  LDS R241, [R2+UR12+0xc400] ;  /* 0x00c4000c02f17984 */ /* 0x000fe80008000800 */
[----:B------:R-:W1:Y:S01]  /*8bc60*/  LDS R243, [R2+UR12+0xe400] ;  /* 0x00e4000c02f37984 */ /* 0x000e620008000800 */
[----:B---3--:R-:W-:-:S15]  /*8bc70*/  HMMA.1688.F32.TF32 R248, R236, R10, R248 ;  /* 0x0000000aecf8723c */ /* 0x008fde00000810f8 */
[----:B------:R-:W-:-:S04]  /*8bc80*/  NOP ;  /* 0x0000000000007918 */ /* 0x000fc80000000000 */
[----:B------:R-:W-:Y:S04]  /*8bc90*/  STL.64 [R1+0x710], R248 ;  /* 0x000710f801007387 */ /* 0x000fe80000100a00 */
[----:B------:R4:W-:Y:S02]  /*8bca0*/  STL.64 [R1+0x718], R250 ;  /* 0x000718fa01007387 */ /* 0x0009e40000100a00 */
        /* <DEDUP_REMOVED lines=9> */
[----:B------:R-:W-:Y:S01]  /*8bd40*/  STL.64 [R1+0x6d0], R64 ;  /* 0x0006d04001007387 */ /* 0x000fe20000100a00 */
[----:B------:R-:W-:Y:S03]  /*8bd50*/  HMMA.1688.F32.TF32 R76, R68, R6, R84 ;  /* 0x00000006444c723c */ /* 0x000fe60000081054 */
[----:B------:R2:W-:Y:S04]  /*8bd60*/  STL.64 [R1+0x6d8], R66 ;  /* 0x0006d84201007387 */ /* 0x0005e80000100a00 */
[----:B------:R-:W-:Y:S04]  /*8bd70*/  STL.64 [R1+0x6b0], R144 ;  /* 0x0006b09001007387 */ /* 0x000fe80000100a00 */
[----:B------:R-:W-:Y:S01]  /*8bd80*/  STL.64 [R1+0x6b8], R146 ;  /* 0x0006b89201007387 */ /* 0x000fe20000100a00 */
[----:B--2---:R-:W-:Y:S03]  /*8bd90*/  HMMA.1688.F32.TF32 R64, R236, R34, R80 ;  /* 0x00000022ec40723c */ /* 0x004fe60000081050 */
[----:B------:R-:W-:Y:S04]  /*8bda0*/  STL.64 [R1+0x5f0], R72 ;  /* 0x0005f04801007387 */ /* 0x000fe80000100a00 */
[----:B------:R2:W-:Y:S02]  /*8bdb0*/  STL.64 [R1+0x5f8], R74 ;  /* 0x0005f84a01007387 */ /* 0x0005e40000100a00 */
[C---:B--2---:R-:W-:Y:S10]  /*8bdc0*/  HMMA.1688.F32.TF32 R72, R68.reuse, R10, R88 ;  /* 0x0000000a4448723c */ /* 0x044ff40000081058 */
[----:B------:R-:W-:Y:S04]  /*8bdd0*/  STL.64 [R1+0x5d0], R64 ;  /* 0x0005d04001007387 */ /* 0x000fe80000100a00 */
[----:B------:R-:W-:Y:S04]  /*8bde0*/  STL.64 [R1+0x5d8], R66 ;  /* 0x0005d84201007387 */ /* 0x000fe80000100a00 */
[----:B------:R-:W-:Y:S04]  /*8bdf0*/  STL.64 [R1+0x5c0], R76 ;  /* 0x0005c04c01007387 */ /* 0x000fe80000100a00 */
[----:B------:R2:W-:Y:S01]  /*8be00*/  STL.64 [R1+0x5c8], R78 ;  /* 0x0005c84e01007387 */ /* 0x0005e20000100a00 */
[C---:B------:R-:W-:Y:S03]  /*8be10*/  HMMA.1688.F32.TF32 R80, R68.reuse, R22, R172 ;  /* 0x000000164450723c */ /* 0x040fe600000810ac */
[----:B------:R-:W-:Y:S04]  /*8be20*/  LDS R64, [R3+UR12+0xc400] ;  /* 0x00c4000c03407984 */ /* 0x000fe80008000800 */
[----:B------:R-:W-:Y:S04]  /*8be30*/  STL.64 [R1+0x5b0], R72 ;  /* 0x0005b04801007387 */ /* 0x000fe80000100a00 */
[----:B------:R3:W-:Y:S01]  /*8be40*/  STL.64 [R1+0x5b8], R74 ;  /* 0x0005b84a01007387 */ /* 0x0007e20000100a00 */
[C---:B--2---:R-:W-:Y:S03]  /*8be50*/  HMMA.1688.F32.TF32 R76, R68.reuse, R18, R168 ;  /* 0x00000012444c723c */ /* 0x044fe600000810a8 */
[----:B------:R-:W-:Y:S04]  /*8be60*/  LDS R66, [R3+UR12+0xe400] ;  /* 0x00e4000c03427984 */ /* 0x000fe80008000800 */
[----:B------:R-:W-:Y:S01]  /*8be70*/  LDS R65, [R252+UR12+0xc400] ;  /* 0x00c4000cfc417984 */ /* 0x000fe20008000800 */
[----:B---3--:R-:W-:Y:S03]  /*8be80*/  HMMA.1688.F32.TF32 R72, R68, R14, R92 ;  /* 0x0000000e4448723c */ /* 0x008fe6000008105c */
[----:B------:R-:W2:-:S15]  /*8be90*/  LDS R67, [R252+UR12+0xe400] ;  /* 0x00e4000cfc437984 */ /* 0x000e9e0008000800 */
[----:B------:R-:W-:Y:S01]  /*8bea0*/  NOP ;  /* 0x0000000000007918 */ /* 0x000fe20000000000 */
[----:B------:R-:W-:Y:S04]  /*8beb0*/  STL.64 [R1+0x570], R72 ;  /* 0x0005704801007387 */ /* 0x000fe80000100a00 */
[----:B------:R3:W-:Y:S04]  /*8bec0*/  STL.64 [R1+0x578], R74 ;  /* 0x0005784a01007387 */ /* 0x0007e80000100a00 */
[----:B------:R-:W-:Y:S04]  /*8bed0*/  STL.64 [R1+0x560], R76 ;  /* 0x0005604c01007387 */ /* 0x000fe80000100a00 */
[----:B------:R4:W-:Y:S01]  /*8bee0*/  STL.64 [R1+0x568], R78 ;  /* 0x0005684e01007387 */ /* 0x0009e20000100a00 */
[C---:B---3--:R-:W-:Y:S08]  /*8bef0*/  HMMA.1688.F32.TF32 R72, R68.reuse, R26, R96 ;  /* 0x0000001a4448723c */ /* 0x048ff00000081060 */
[C---:B----4-:R-:W-:Y:S01]  /*8bf00*/  HMMA.1688.F32.TF32 R76, R68.reuse, R30, R100 ;  /* 0x0000001e444c723c */ /* 0x050fe20000081064 */
[----:B------:R-:W-:Y:S04]  /*8bf10*/  STL.64 [R1+0x510], R80 ;  /* 0x0005105001007387 */ /* 0x000fe80000100a00 */
[----:B------:R1:W-:Y:S03]  /*8bf20*/  STL.64 [R1+0x518], R82 ;  /* 0x0005185201007387 */ /* 0x0003e60000100a00 */
[----:B------:R-:W-:Y:S03]  /*8bf30*/  HMMA.1688.F32.TF32 R68, R68, R34, R104 ;  /* 0x000000224444723c */ /* 0x000fe60000081068 */
[----:B------:R-:W-:Y:S04]  /*8bf40*/  STL.64 [R1+0x500], R72 ;  /* 0x0005004801007387 */ /* 0x000fe80000100a00 */
[----:B------:R-:W-:Y:S04]  /*8bf50*/  STL.64 [R1+0x508], R74 ;  /* 0x0005084a01007387 */ /* 0x000fe80000100a00 */
[----:B------:R-:W-:Y:S04]  /*8bf60*/  STL.64 [R1+0x4e0], R76 ;  /* 0x0004e04c01007387 */ /* 0x000fe80000100a00 */
[----:B------:R3:W-:Y:S01]  /*8bf70*/  STL.64 [R1+0x4e8], R78 ;  /* 0x0004e84e01007387 */ /* 0x0007e20000100a00 */
[C---:B-1----:R-:W-:Y:S03]  /*8bf80*/  HMMA.1688.F32.TF32 R80, R240.reuse, R10, R112 ;  /* 0x0000000af050723c */ /* 0x042fe60000081070 */
[----:B------:R-:W-:Y:S04]  /*8bf90*/  LDS R72, [R0+UR12+0xc480] ;  /* 0x00c4800c00487984 */ /* 0x000fe80008000800 */
[----:B------:R-:W-:Y:S01]  /*8bfa0*/  LDS R74, [R0+UR12+0xe480] ;  /* 0x00e4800c004a7984 */ /* 0x000fe20008000800 */
[C---:B---3--:R-:W-:Y:S03]  /*8bfb0*/  HMMA.1688.F32.TF32 R76, R240.reuse, R6, R108 ;  /* 0x00000006f04c723c */ /* 0x048fe6000008106c */
[----:B------:R-:W-:Y:S04]  /*8bfc0*/  STL.64 [R1+0x4a0], R68 ;  /* 0x0004a04401007387 */ /* 0x000fe80000100a00 */
[----:B------:R-:W-:Y:S01]  /*8bfd0*/  STL.64 [R1+0x4a8], R70 ;  /* 0x0004a84601007387 */ /* 0x000fe20000100a00 */
[----:B------:R-:W-:Y:S03]  /*8bfe0*/  HMMA.1688.F32.TF32 R84, R240, R18, R156 ;  /* 0x00000012f054723c */ /* 0x000fe6000008109c */
[----:B------:R-:W-:Y:S04]  /*8bff0*/  LDS R73, [R2+UR12+0xc480] ;  /* 0x00c4800c02497984 */ /* 0x000fe80008000800 */
[----:B------:R-:W-:Y:S01]  /*8c000*/  LDS R75, [R2+UR12+0xe480] ;  /* 0x00e4800c024b7984 */ /* 0x000fe20008000800 */
[-C--:B--2---:R-:W-:Y:S03]  /*8c010*/  HMMA.1688.F32.TF32 R88, R64, R14.reuse, R140 ;  /* 0x0000000e4058723c */ /* 0x084fe6000008108c */
[----:B------:R-:W-:Y:S04]  /*8c020*/  LDS R68, [R3+UR12+0xc480] ;  /* 0x00c4800c03447984 */ /* 0x000fe80008000800 */
        /* <DEDUP_REMOVED lines=8> */
[----:B------:R-:W1:Y:S08]  /*8c0b0*/  LDS R71, [R252+UR12+0xe480] ;  /* 0x00e4800cfc477984 */ /* 0x000e700008000800 */
        /* <DEDUP_REMOVED lines=11> */
[----:B------:R-:W-:Y:S04]  /*8c170*/  LDS R121, [R252+UR12+0xc580] ;  /* 0x00c5800cfc797984 */ /* 0x000fe80008000800 */
        /* <DEDUP_REMOVED lines=9> */
[-C--:B---3--:R-:W-:Y:S03]  /*8c210*/  HMMA.1688.F32.TF32 R80, R64, R10.reuse, R136 ;  /* 0x0000000a4050723c */ /* 0x088fe60000081088 */
[----:B------:R-:W-:Y:S04]  /*8c220*/  LDS R77, [R2+UR12+0xc500] ;  /* 0x00c5000c024d7984 */ /* 0x000fe80008000800 */
[----:B------:R-:W2:Y:S01]  /*8c230*/  LDS R79, [R2+UR12+0xe500] ;  /* 0x00e5000c024f7984 */ /* 0x000ea20008000800 */
[----:B-1----:R-:W-:Y:S03]  /*8c240*/  HMMA.1688.F32.TF32 R36, R68, R10, R36 ;  /* 0x0000000a4424723c */ /* 0x002fe60000081024 */
[----:B------:R-:W-:Y:S04]  /*8c250*/  LDS R123, [R252+UR12+0xe580] ;  /* 0x00e5800cfc7b7984 */ /* 0x000fe80008000800 */
[----:B------:R-:W-:Y:S04]  /*8c260*/  STL.64 [R1+0x360], R84 ;  /* 0x0003605401007387 */ /* 0x000fe80000100a00 */
[----:B------:R1:W-:Y:S04]  /*8c270*/  STL.64 [R1+0x368], R86 ;  /* 0x0003685601007387 */ /* 0x0003e80000100a00 */
[----:B------:R-:W-:Y:S04]  /*8c280*/  STL.64 [R1+0x340], R80 ;  /* 0x0003405001007387 */ /* 0x000fe80000100a00 */
[----:B------:R3:W-:Y:S01]  /*8c290*/  STL.64 [R1+0x348], R82 ;  /* 0x0003485201007387 */ /* 0x0007e20000100a00 */
[C---:B-1----:R-:W-:Y:S08]  /*8c2a0*/  HMMA.1688.F32.TF32 R84, R64.reuse, R18, R184 ;  /* 0x000000124054723c */ /* 0x042ff000000810b8 */
[C---:B---3--:R-:W-:Y:S01]  /*8c2b0*/  HMMA.1688.F32.TF32 R80, R64.reuse, R22, R40 ;  /* 0x000000164050723c */ /* 0x048fe20000081028 */
[----:B------:R-:W-:Y:S04]  /*8c2c0*/  STL.64 [R1+0x330], R88 ;  /* 0x0003305801007387 */ /* 0x000fe80000100a00 */
[----:B------:R-:W-:Y:S03]  /*8c2d0*/  LDS R184, [R3+UR12+0xc600] ;  /* 0x00c6000c03b87984 */ /* 0x000fe60008000800 */
[C---:B------:R-:W-:Y:S01]  /*8c2e0*/  HMMA.1688.F32.TF32 R40, R64.reuse, R26, R188 ;  /* 0x0000001a4028723c */ /* 0x040fe200000810bc */
[----:B------:R-:W-:Y:S04]  /*8c2f0*/  STL.64 [R1+0x338], R90 ;  /* 0x0003385a01007387 */ /* 0x000fe80000100a00 */
[----:B------:R-:W-:Y:S04]  /*8c300*/  STL.64 [R1+0x320], R84 ;  /* 0x0003205401007387 */ /* 0x000fe80000100a00 */
[----:B------:R-:W-:Y:S04]  /*8c310*/  STL.64 [R1+0x328], R86 ;  /* 0x0003285601007387 */ /* 0x000fe80000100a00 */
[----:B------:R-:W3:Y:S04]  /*8c320*/  LDL.LU R244, [R1+0x50] ;  /* 0x0000500001f47983 */ /* 0x000ee80000300800 */
[----:B------:R-:W-:Y:S04]  /*8c330*/  STL.64 [R1+0x310], R80 ;  /* 0x0003105001007387 */ /* 0x000fe80000100a00 */
[----:B------:R1:W-:Y:S04]  /*8c340*/  STL.64 [R1+0x318], R82 ;  /* 0x0003185201007387 */ /* 0x0003e80000100a00 */
[----:B------:R-:W-:Y:S04]  /*8c350*/  STL.64 [R1+0x2f0], R40 ;  /* 0x0002f02801007387 */ /* 0x000fe80000100a00 */
[----:B------:R4:W-:Y:S04]  /*8c360*/  STL.64 [R1+0x2f8], R42 ;  /* 0x0002f82a01007387 */ /* 0x0009e80000100a00 */
[----:B------:R-:W3:Y:S04]  /*8c370*/  LDL.LU R245, [R1+0x54] ;  /* 0x0000540001f57983 */ /* 0x000ee80000300800 */
[----:B------:R-:W3:Y:S04]  /*8c380*/  LDL.LU R246, [R1+0x58] ;  /* 0x0000580001f67983 */ /* 0x000ee80000300800 */
[----:B------:R-:W3:Y:S01]  /*8c390*/  LDL.LU R247, [R1+0x5c] ;  /* 0x00005c0001f77983 */ /* 0x000ee20000300800 */
[C---:B-1----:R-:W-:Y:S03]  /*8c3a0*/  HMMA.1688.F32.TF32 R80, R64.reuse, R30, R192 ;  /* 0x0000001e4050723c */ /* 0x042fe600000810c0 */
[----:B------:R-:W-:Y:S04]  /*8c3b0*/  LDS R88, [R0+UR12+0xc580] ;  /* 0x00c5800c00587984 */ /* 0x000fe80008000800 */
[----:B------:R-:W-:Y:S01]  /*8c3c0*/  LDS R90, [R0+UR12+0xe580] ;  /* 0x00e5800c005a7984 */ /* 0x000fe20008000800 */
[----:B----4-:R-:W-:Y:S03]  /*8c3d0*/  HMMA.1688.F32.TF32 R40, R64, R34, R148 ;  /* 0x000000224028723c */ /* 0x010fe60000081094 */
[----:B------:R-:W-:Y:S04]  /*8c3e0*/  LDS R89, [R2+UR12+0xc580] ;  /* 0x00c5800c02597984 */ /* 0x000fe80008000800 */
[----:B------:R-:W-:Y:S01]  /*8c3f0*/  LDS R91, [R2+UR12+0xe580] ;  /* 0x00e5800c025b7984 */ /* 0x000fe20008000800 */
[C---:B------:R-:W-:Y:S03]  /*8c400*/  HMMA.1688.F32.TF32 R64, R72.reuse, R6, R152 ;  /* 0x000000064840723c */ /* 0x040fe60000081098 */
[----:B------:R-:W-:Y:S04]  /*8c410*/  STL.64 [R1+0x2e0], R80 ;  /* 0x0002e05001007387 */ /* 0x000fe80000100a00 */
[----:B------:R1:W-:Y:S04]  /*8c420*/  STL.64 [R1+0x2e8], R82 ;  /* 0x0002e85201007387 */ /* 0x0003e80000100a00 */
[----:B------:R-:W-:Y:S04]  /*8c430*/  STL.64 [R1+0x2b0], R40 ;  /* 0x0002b02801007387 */ /* 0x000fe80000100a00 */
[----:B------:R4:W-:Y:S01]  /*8c440*/  STL.64 [R1+0x2b8], R42 ;  /* 0x0002b82a01007387 */ /* 0x0009e20000100a00 */
[C---:B-1----:R-:W-:Y:S03]  /*8c450*/  HMMA.1688.F32.TF32 R80, R72.reuse, R10, R228 ;  /* 0x0000000a4850723c */ /* 0x042fe600000810e4 */
[----:B------:R-:W-:Y:S04]  /*8c460*/  LDS R152, [R0+UR12+0xc600] ;  /* 0x00c6000c00987984 */ /* 0x000fe80008000800 */
[----:B------:R-:W-:Y:S01]  /*8c470*/  LDS R154, [R0+UR12+0xe600] ;  /* 0x00e6000c009a7984 */ /* 0x000fe20008000800 */
[C---:B----4-:R-:W-:Y:S03]  /*8c480*/  HMMA.1688.F32.TF32 R40, R72.reuse, R14, R56 ;  /* 0x0000000e4828723c */ /* 0x050fe60000081038 */
[----:B------:R-:W-:Y:S04]  /*8c490*/  STL.64 [R1+0x2c0], R64 ;  /* 0x0002c04001007387 */ /* 0x000fe80000100a00 */
[----:B------:R1:W-:Y:S01]  /*8c4a0*/  STL.64 [R1+0x2c8], R66 ;  /* 0x0002c84201007387 */ /* 0x0003e20000100a00 */
[C---:B------:R-:W-:Y:S03]  /*8c4b0*/  HMMA.1688.F32.TF32 R56, R72.reuse, R22, R164 ;  /* 0x000000164838723c */ /* 0x040fe600000810a4 */
[----:B------:R-:W-:Y:S04]  /*8c4c0*/  LDS R153, [R2+UR12+0xc600] ;  /* 0x00c6000c02997984 */ /* 0x000fe80008000800 */
[----:B------:R-:W-:Y:S01]  /*8c4d0*/  STL.64 [R1+0x2a0], R80 ;  /* 0x0002a05001007387 */ /* 0x000fe20000100a00 */
[C---:B-1----:R-:W-:Y:S03]  /*8c4e0*/  HMMA.1688.F32.TF32 R64, R72.reuse, R18, R160 ;  /* 0x000000124840723c */ /* 0x042fe600000810a0 */
[----:B------:R-:W-:Y:S04]  /*8c4f0*/  STL.64 [R1+0x2a8], R82 ;  /* 0x0002a85201007387 */ /* 0x000fe80000100a00 */
[----:B------:R-:W-:Y:S04]  /*8c500*/  STL.64 [R1+0x290], R40 ;  /* 0x0002902801007387 */ /* 0x000fe80000100a00 */
[----:B------:R1:W-:Y:S04]  /*8c510*/  STL.64 [R1+0x298], R42 ;  /* 0x0002982a01007387 */ /* 0x0003e80000100a00 */
[----:B------:R-:W-:Y:S04]  /*8c520*/  LDS R155, [R2+UR12+0xe600] ;  /* 0x00e6000c029b7984 */ /* 0x000fe80008000800 */
[----:B------:R-:W-:Y:S01]  /*8c530*/  LDS R186, [R3+UR12+0xe600] ;  /* 0x00e6000c03ba7984 */ /* 0x000fe20008000800 */
[C---:B-1----:R-:W-:Y:S03]  /*8c540*/  HMMA.1688.F32.TF32 R40, R72.reuse, R26, R220 ;  /* 0x0000001a4828723c */ /* 0x042fe600000810dc */
[----:B------:R-:W-:Y:S04]  /*8c550*/  STL.64 [R1+0x280], R64 ;  /* 0x0002804001007387 */ /* 0x000fe80000100a00 */
[----:B------:R1:W-:Y:S04]  /*8c560*/  STL.64 [R1+0x288], R66 ;  /* 0x0002884201007387 */ /* 0x0003e80000100a00 */
[----:B------:R-:W-:Y:S04]  /*8c570*/  STL.64 [R1+0x270], R56 ;  /* 0x0002703801007387 */ /* 0x000fe80000100a00 */
[----:B------:R4:W-:Y:S01]  /*8c580*/  STL.64 [R1+0x278], R58 ;  /* 0x0002783a01007387 */ /* 0x0009e20000100a00 */
[C---:B-1----:R-:W-:Y:S03]  /*8c590*/  HMMA.1688.F32.TF32 R64, R72.reuse, R30, R224 ;  /* 0x0000001e4840723c */ /* 0x042fe600000810e0 */
[----:B------:R-:W-:Y:S04]  /*8c5a0*/  LDS R185, [R252+UR12+0xc600] ;  /* 0x00c6000cfcb97984 */ /* 0x000fe80008000800 */
[----:B------:R-:W-:Y:S01]  /*8c5b0*/  STL.64 [R1+0x260], R40 ;  /* 0x0002602801007387 */ /* 0x000fe20000100a00 */
[----:B----4-:R-:W-:Y:S03]  /*8c5c0*/  HMMA.1688.F32.TF32 R56, R72, R34, R176 ;  /* 0x000000224838723c */ /* 0x010fe600000810b0 */
[----:B------:R1:W-:Y:S04]  /*8c5d0*/  STL.64 [R1+0x268], R42 ;  /* 0x0002682a01007387 */ /* 0x0003e80000100a00 */
[----:B------:R-:W-:Y:S01]  /*8c5e0*/  LDS R187, [R252+UR12+0xe600] ;  /* 0x00e6000cfcbb7984 */ /* 0x000fe20008000800 */
[C---:B-1----:R-:W-:Y:S03]  /*8c5f0*/  HMMA.1688.F32.TF32 R40, R68.reuse, R6, R180 ;  /* 0x000000064428723c */ /* 0x042fe600000810b4 */
[----:B------:R-:W-:Y:S04]  /*8c600*/  STL.64 [R1+0x230], R64 ;  /* 0x0002304001007387 */ /* 0x000fe80000100a00 */
[----:B------:R-:W-:Y:S04]  /*8c610*/  STL.64 [R1+0x238], R66 ;  /* 0x0002384201007387 */ /* 0x000fe80000100a00 */
[----:B------:R-:W-:Y:S04]  /*8c620*/  STL.64 [R1+0x210], R56 ;  /* 0x0002103801007387 */ /* 0x000fe80000100a00 */
[----:B------:R-:W-:Y:S04]  /*8c630*/  STL.64 [R1+0x218], R58 ;  /* 0x0002183a01007387 */ /* 0x000fe80000100a00 */
        /* <DEDUP_REMOVED lines=9> */
[----:B------:R-:W1:Y:S05]  /*8c6d0*/  LDS R59, [R252+UR12+0xe500] ;  /* 0x00e5000cfc3b7984 */ /* 0x000e6a0008000800 */
        /* <DEDUP_REMOVED lines=11> */
[----:B--2---:R-:W-:Y:S03]  /*8c790*/  HMMA.1688.F32.TF32 R44, R68, R34, R204 ;  /* 0x00000022442c723c */ /* 0x004fe600000810cc */
[----:B------:R-:W-:Y:S04]  /*8c7a0*/  STL.64 [R1+0x190], R36 ;  /* 0x0001902401007387 */ /* 0x000fe80000100a00 */
[----:B------:R2:W-:Y:S01]  /*8c7b0*/  STL.64 [R1+0x198], R38 ;  /* 0x0001982601007387 */ /* 0x0005e20000100a00 */
[C---:B----4-:R-:W-:Y:S03]  /*8c7c0*/  HMMA.1688.F32.TF32 R40, R76.reuse, R6, R208 ;  /* 0x000000064c28723c */ /* 0x050fe600000810d0 */
[----:B------:R-:W-:Y:S04]  /*8c7d0*/  LDS R204, [R3+UR12+0xc680] ;  /* 0x00c6800c03cc7984 */ /* 0x000fe80008000800 */
[----:B------:R-:W-:Y:S01]  /*8c7e0*/  LDS R206, [R3+UR12+0xe680] ;  /* 0x00e6800c03ce7984 */ /* 0x000fe20008000800 */
[C---:B--2---:R-:W-:Y:S03]  /*8c7f0*/  HMMA.1688.F32.TF32 R36, R76.reuse, R10, R212 ;  /* 0x0000000a4c24723c */ /* 0x044fe600000810d4 */
[----:B------:R-:W-:Y:S04]  /*8c800*/  STL.64 [R1+0x180], R44 ;  /* 0x0001802c01007387 */ /* 0x000fe80000100a00 */
[----:B------:R-:W-:Y:S04]  /*8c810*/  STL.64 [R1+0x188], R46 ;  /* 0x0001882e01007387 */ /* 0x000fe80000100a00 */
[----:B------:R-:W-:Y:S04]  /*8c820*/  LDS R205, [R252+UR12+0xc680] ;  /* 0x00c6800cfccd7984 */ /* 0x000fe80008000800 */
[----:B------:R-:W-:Y:S04]  /*8c830*/  STL.64 [R1+0x170], R40 ;  /* 0x0001702801007387 */ /* 0x000fe80000100a00 */
[----:B------:R-:W-:Y:S04]  /*8c840*/  STL.64 [R1+0x178], R42 ;  /* 0x0001782a01007387 */ /* 0x000fe80000100a00 */
[----:B------:R-:W-:Y:S04]  /*8c850*/  STL.64 [R1+0x110], R36 ;  /* 0x0001102401007387 */ /* 0x000fe80000100a00 */
[----:B------:R2:W-:Y:S04]  /*8c860*/  STL.64 [R1+0x118], R38 ;  /* 0x0001182601007387 */ /* 0x0005e80000100a00 */
[----:B------:R-:W-:Y:S04]  /*8c870*/  LDS R207, [R252+UR12+0xe680] ;  /* 0x00e6800cfccf7984 */ /* 0x000fe80008000800 */
[----:B------:R-:W-:Y:S01]  /*8c880*/  LDS R208, [R0+UR12+0xc700] ;  /* 0x00c7000c00d07984 */ /* 0x000fe20008000800 */
[C---:B--2---:R-:W-:Y:S03]  /*8c890*/  HMMA.1688.F32.TF32 R36, R76.reuse, R14, R216 ;  /* 0x0000000e4c24723c */ /* 0x044fe600000810d8 */
[----:B------:R-:W-:Y:S04]  /*8c8a0*/  LDS R216, [R0+UR12+0xc680] ;  /* 0x00c6800c00d87984 */ /* 0x000fe80008000800 */
[----:B------:R-:W-:Y:S01]  /*8c8b0*/  LDS R218, [R0+UR12+0xe680] ;  /* 0x00e6800c00da7984 */ /* 0x000fe20008000800 */
[C---:B------:R-:W-:Y:S03]  /*8c8c0*/  HMMA.1688.F32.TF32 R40, R76.reuse, R18, R60 ;  /* 0x000000124c28723c */ /* 0x040fe6000008103c */
[----:B------:R-:W-:Y:S04]  /*8c8d0*/  LDS R217, [R2+UR12+0xc680] ;  /* 0x00c6800c02d97984 */ /* 0x000fe80008000800 */
[----:B------:R-:W2:Y:S04]  /*8c8e0*/  LDS R219, [R2+UR12+0xe680] ;  /* 0x00e6800c02db7984 */ /* 0x000ea80008000800 */
[----:B------:R-:W-:Y:S04]  /*8c8f0*/  LDS R210, [R0+UR12+0xe700] ;  /* 0x00e7000c00d27984 */ /* 0x000fe80008000800 */
[----:B------:R-:W-:Y:S04]  /*8c900*/  STL.64 [R1+0xf0], R36 ;  /* 0x0000f02401007387 */ /* 0x000fe80000100a00 */
[----:B------:R3:W-:Y:S04]  /*8c910*/  STL.64 [R1+0xf8], R38 ;  /* 0x0000f82601007387 */ /* 0x0007e80000100a00 */
[----:B------:R-:W4:Y:S04]  /*8c920*/  LDL.LU R80, [R1+0x130] ;  /* 0x0001300001507983 */ /* 0x000f280000300800 */
[----:B------:R-:W-:Y:S01]  /*8c930*/  LDS R209, [R2+UR12+0xc700] ;  /* 0x00c7000c02d17984 */ /* 0x000fe20008000800 */
[C---:B---3--:R-:W-:Y:S03]  /*8c940*/  HMMA.1688.F32.TF32 R36, R76.reuse, R22, R244 ;  /* 0x000000164c24723c */ /* 0x048fe600000810f4 */
[----:B------:R-:W-:Y:S04]  /*8c950*/  STL.64 [R1+0x60], R40 ;  /* 0x0000602801007387 */ /* 0x000fe80000100a00 */
[----:B------:R3:W-:Y:S04]  /*8c960*/  STL.64 [R1+0x68], R42 ;  /* 0x0000682a01007387 */ /* 0x0007e80000100a00 */
[----:B------:R-:W1:Y:S04]  /*8c970*/  LDS R211, [R2+UR12+0xe700] ;  /* 0x00e7000c02d37984 */ /* 0x000e680008000800 */
[----:B------:R-:W-:Y:S04]  /*8c980*/  LDS R212, [R3+UR12+0xc700] ;  /* 0x00c7000c03d47984 */ /* 0x000fe80008000800 */
[----:B------:R-:W-:Y:S04]  /*8c990*/  LDS R214, [R3+UR12+0xe700] ;  /* 0x00e7000c03d67984 */ /* 0x000fe80008000800 */
[----:B------:R-:W-:Y:S04]  /*8c9a0*/  STL.64 [R1+0x50], R36 ;  /* 0x0000502401007387 */ /* 0x000fe80000100a00 */
[----:B------:R1:W-:Y:S04]  /*8c9b0*/  STL.64 [R1+0x58], R38 ;  /* 0x0000582601007387 */ /* 0x0003e80000100a00 */
[----:B------:R-:W4:Y:S04]  /*8c9c0*/  LDL.LU R81, [R1+0x134] ;  /* 0x0001340001517983 */ /* 0x000f280000300800 */
[----:B------:R-:W4:Y:S04]  /*8c9d0*/  LDL.LU R82, [R1+0x138] ;  /* 0x0001380001527983 */ /* 0x000f280000300800 */
        /* <DEDUP_REMOVED lines=42> */
[----:B------:R-:W1:Y:S01]  /*8cc80*/  LDS R215, [R252+UR12+0xe700] ;  /* 0x00e7000cfcd77984 */ /* 0x000e620008000800 */
[C---:B---3--:R-:W-:Y:S08]  /*8cc90*/  HMMA.1688.F32.TF32 R40, R76.reuse, R30, R96 ;  /* 0x0000001e4c28723c */ /* 0x048ff00000081060 */
[C---:B--2---:R-:W-:Y:S08]  /*8cca0*/  HMMA.1688.F32.TF32 R44, R76.reuse, R26, R100 ;  /* 0x0000001a4c2c723c */ /* 0x044ff00000081064 */
[----:B-1----:R-:W-:Y:S11]  /*8ccb0*/  HMMA.1688.F32.TF32 R36, R76, R34, R172 ;  /* 0x000000224c24723c */ /* 0x002ff600000810ac */
[----:B------:R-:W-:Y:S04]  /*8ccc0*/  STL.64 [R1+0x40], R44 ;  /* 0x0000402c01007387 */ /* 0x000fe80000100a00 */
[----:B------:R-:W-:Y:S04]  /*8ccd0*/  STL.64 [R1+0x48], R46 ;  /* 0x0000482e01007387 */ /* 0x000fe80000100a00 */
[----:B------:R-:W-:Y:S04]  /*8cce0*/  STL.64 [R1+0x30], R40 ;  /* 0x0000302801007387 */ /* 0x000fe80000100a00 */
[----:B------:R4:W-:Y:S04]  /*8ccf0*/  STL.64 [R1+0x38], R42 ;  /* 0x0000382a01007387 */ /* 0x0009e80000100a00 */
[----:B------:R-:W-:Y:S04]  /*8cd00*/  STL.64 [R1+0x20], R36 ;  /* 0x0000202401007387 */ /* 0x000fe80000100a00 */
[----:B------:R1:W-:Y:S01]  /*8cd10*/  STL.64 [R1+0x28], R38 ;  /* 0x0000282601007387 */ /* 0x0003e20000100a00 */
[C---:B----4-:R-:W-:Y:S08]  /*8cd20*/  HMMA.1688.F32.TF32 R40, R56.reuse, R6, R168 ;  /* 0x000000063828723c */ /* 0x050ff000000810a8 */
[C---:B-1----:R-:W-:Y:S11]  /*8cd30*/  HMMA.1688.F32.TF32 R36, R56.reuse, R10, R92 ;  /* 0x0000000a3824723c */ /* 0x042ff6000008105c */
[----:B------:R-:W-:Y:S04]  /*8cd40*/  STL.64 [R1+0x10], R40 ;  /* 0x0000102801007387 */ /* 0x000fe80000100a00 */
[----:B------:R1:W-:Y:S04]  /*8cd50*/  STL.64 [R1+0x18], R42 ;  /* 0x0000182a01007387 */ /* 0x0003e80000100a00 */
[----:B------:R-:W-:Y:S01]  /*8cd60*/  IMAD.MOV.U32 R24, RZ, RZ, R36 ;  /* 0x000000ffff187224 */ /* 0x000fe200078e0024 */
[----:B------:R2:W-:Y:S01]  /*8cd70*/  STL.64 [R1+0x8], R38 ;  /* 0x0000082601007387 */ /* 0x0005e20000100a00 */
[----:B------:R-:W-:Y:S01]  /*8cd80*/  MOV R25, R37 ;  /* 0x0000002500197202 */ /* 0x000fe20000000f00 */
[C---:B------:R-:W-:Y:S08]  /*8cd90*/  HMMA.1688.F32.TF32 R44, R56.reuse, R22, R80 ;  /* 0x00000016382c723c */ /* 0x040ff00000081050 */
[C---:B-1----:R-:W-:Y:S08]  /*8cda0*/  HMMA.1688.F32.TF32 R40, R56.reuse, R18, R236 ;  /* 0x000000123828723c */ /* 0x042ff000000810ec */
[C---:B--2---:R-:W-:Y:S08]  /*8cdb0*/  HMMA.1688.F32.TF32 R36, R56.reuse, R14, R84 ;  /* 0x0000000e3824723c */ /* 0x044ff00000081054 */
[C---:B------:R-:W-:Y:S08]  /*8cdc0*/  HMMA.1688.F32.TF32 R48, R56.reuse, R26, R144 ;  /* 0x0000001a3830723c */ /* 0x040ff00000081090 */
[C---:B------:R-:W-:Y:S03]  /*8cdd0*/  HMMA.1688.F32.TF32 R52, R56.reuse, R30, R248 ;  /* 0x0000001e3834723c */ /* 0x040fe600000810f8 */
[----:B------:R-:W-:Y:S04]  /*8cde0*/  STL.64 [R1+0x7cd8], R38 ;  /* 0x007cd82601007387 */ /* 0x000fe80000100a00 */
[----:B------:R1:W-:Y:S04]  /*8cdf0*/  STL.64 [R1+0x7cd0], R36 ;  /* 0x007cd02401007387 */ /* 0x0003e80000100a00 */
        /* <DEDUP_REMOVED lines=40> */
[----:B------:R-:W-:Y:S03]  /*8d080*/  HMMA.1688.F32.TF32 R56, R56, R34, R244 ;  /* 0x000000223838723c */ /* 0x000fe600000810f4 */
[----:B------:R-:W3:Y:S04]  /*8d090*/  LDL.LU R244, [R1+0x3b0] ;  /* 0x0003b00001f47983 */ /* 0x000ee80000300800 */
[----:B------:R-:W3:Y:S04]  /*8d0a0*/  LDL.LU R245, [R1+0x3b4] ;  /* 0x0003b40001f57983 */ /* 0x000ee80000300800 */
[----:B------:R-:W3:Y:S04]  /*8d0b0*/  LDL.LU R246, [R1+0x3b8] ;  /* 0x0003b80001f67983 */ /* 0x000ee80000300800 */
[----:B------:R-:W3:Y:S04]  /*8d0c0*/  LDL.LU R247, [R1+0x3bc] ;  /* 0x0003bc0001f77983 */ /* 0x000ee80000300800 */
[----:B------:R-:W-:Y:S04]  /*8d0d0*/  STL.64 [R1+0x7d28], R58 ;  /* 0x007d283a01007387 */ /* 0x000fe80000100a00 */
[----:B------:R-:W-:Y:S01]  /*8d0e0*/  STL.64 [R1+0x7d20], R56 ;  /* 0x007d203801007387 */ /* 0x000fe20000100a00 */
[C---:B----4-:R-:W-:Y:S08]  /*8d0f0*/  HMMA.1688.F32.TF32 R80, R88.reuse, R26, R80 ;  /* 0x0000001a5850723c */ /* 0x050ff00000081050 */
[C---:B--2---:R-:W-:Y:S08]  /*8d100*/  HMMA.1688.F32.TF32 R60, R88.reuse, R6, R172 ;  /* 0x00000006583c723c */ /* 0x044ff000000810ac */
[C---:B---3--:R-:W-:Y:S08]  /*8d110*/  HMMA.1688.F32.TF32 R64, R88.reuse, R10, R168 ;  /* 0x0000000a5840723c */ /* 0x048ff000000810a8 */
        /* <DEDUP_REMOVED lines=65> */
[C---:B------:R-:W-:Y:S03]  /*8d530*/  HMMA.1688.F32.TF32 R92, R120.reuse, R6, R244 ;  /* 0x00000006785c723c */ /* 0x040fe600000810f4 */
        /* <DEDUP_REMOVED lines=9> */
[C---:B------:R-:W-:Y:S11]  /*8d5d0*/  HMMA.1688.F32.TF32 R104, R120.reuse, R18, R104 ;  /* 0x000000127868723c */ /* 0x040ff60000081068 */
[----:B------:R-:W-:Y:S01]  /*8d5e0*/  STL.64 [R1+0x7dc8], R98 ;  /* 0x007dc86201007387 */ /* 0x000fe20000100a00 */
[C---:B------:R-:W-:Y:S03]  /*8d5f0*/  HMMA.1688.F32.TF32 R108, R120.reuse, R22, R108 ;  /* 0x00000016786c723c */ /* 0x040fe6000008106c */
[----:B------:R-:W-:Y:S05]  /*8d600*/  STL.64 [R1+0x7dc0], R96 ;  /* 0x007dc06001007387 */ /* 0x000fea0000100a00 */
[C---:B------:R-:W-:Y:S01]  /*8d610*/  HMMA.1688.F32.TF32 R112, R120.reuse, R26, R112 ;  /* 0x0000001a7870723c */ /* 0x040fe20000081070 */
[----:B------:R-:W-:Y:S04]  /*8d620*/  STL.64 [R1+0x7dd8], R102 ;  /* 0x007dd86601007387 */ /* 0x000fe80000100a00 */
[----:B------:R-:W-:Y:S03]  /*8d630*/  STL.64 [R1+0x7dd0], R100 ;  /* 0x007dd06401007387 */ /* 0x000fe60000100a00 */
        /* <DEDUP_REMOVED lines=77> */
[----:B------:R-:W3:Y:S01]  /*8db10*/  LDL.LU R247, [R1+0x6ac] ;  /* 0x0006ac0001f77983 */ /* 0x000ee20000300800 */
[C---:B----4-:R-:W-:Y:S08]  /*8db20*/  HMMA.1688.F32.TF32 R176, R184.reuse, R26, R192 ;  /* 0x0000001ab8b0723c */ /* 0x050ff000000810c0 */
[C---:B--2---:R-:W-:Y:S08]  /*8db30*/  HMMA.1688.F32.TF32 R172, R184.reuse, R22, R172 ;  /* 0x00000016b8ac723c */ /* 0x044ff000000810ac */
[----:B---3--:R-:W-:Y:S08]  /*8db40*/  HMMA.1688.F32.TF32 R156, R184, R6, R156 ;  /* 0x00000006b89c723c */ /* 0x008ff0000008109c */
[C---:B------:R-:W-:Y:S08]  /*8db50*/  HMMA.1688.F32.TF32 R144, R152.reuse, R26, R144 ;  /* 0x0000001a9890723c */ /* 0x040ff00000081090 */
[C---:B------:R-:W-:Y:S08]  /*8db60*/  HMMA.1688.F32.TF32 R148, R152.reuse, R30, R148 ;  /* 0x0000001e9894723c */ /* 0x040ff00000081094 */
[----:B------:R-:W-:Y:S08]  /*8db70*/  HMMA.1688.F32.TF32 R152, R152, R34, R164 ;  /* 0x000000229898723c */ /* 0x000ff000000810a4 */
[----:B------:R-:W-:-:S15]  /*8db80*/  HMMA.1688.F32.TF32 R196, R216, R14, R248 ;  /* 0x0000000ed8c4723c */ /* 0x000fde00000810f8 */
[----:B------:R-:W-:-:S04]  /*8db90*/  NOP ;  /* 0x0000000000007918 */ /* 0x000fc80000000000 */
[----:B------:R-:W-:Y:S04]  /*8dba0*/  STL [R1+0x7cb8], R196 ;  /* 0x007cb8c401007387 */ /* 0x000fe80000100800 */
[----:B------:R-:W-:Y:S04]  /*8dbb0*/  STL [R1+0x7cb4], R197 ;  /* 0x007cb4c501007387 */ /* 0x000fe80000100800 */
[----:B------:R-:W-:Y:S04]  /*8dbc0*/  STL [R1+0x7cb0], R198 ;  /* 0x007cb0c601007387 */ /* 0x000fe80000100800 */
[----:B------:R-:W-:Y:S04]  /*8dbd0*/  STL [R1+0x7cac], R199 ;  /* 0x007cacc701007387 */ /* 0x000fe80000100800 */
[----:B------:R-:W2:Y:S04]  /*8dbe0*/  LDL.LU R220, [R1+0x740] ;  /* 0x0007400001dc7983 */ /* 0x000ea80000300800 */
[----:B------:R-:W2:Y:S04]  /*8dbf0*/  LDL.LU R221, [R1+0x744] ;  /* 0x0007440001dd7983 */ /* 0x000ea80000300800 */
[----:B------:R-:W2:Y:S04]  /*8dc00*/  LDL.LU R222, [R1+0x748] ;  /* 0x0007480001de7983 */ /* 0x000ea80000300800 */
[----:B------:R-:W2:Y:S04]  /*8dc10*/  LDL.LU R223, [R1+0x74c] ;  /* 0x00074c0001df7983 */ /* 0x000ea80000300800 */
[----:B-1----:R-:W3:Y:S04]  /*8dc20*/  LDL.LU R36, [R1+0x700] ;  /* 0x0007000001247983 */ /* 0x002ee80000300800 */
        /* <DEDUP_REMOVED lines=11> */
[----:B------:R-:W-:Y:S03]  /*8dce0*/  HMMA.1688.F32.TF32 R200, R216, R18, R244 ;  /* 0x00000012d8c8723c */ /* 0x000fe600000810f4 */
[----:B------:R-:W2:Y:S04]  /*8dcf0*/  LDL.LU R244, [R1+0x850] ;  /* 0x0008500001f47983 */ /* 0x000ea80000300800 */
[----:B------:R-:W2:Y:S01]  /*8dd00*/  LDL.LU R245, [R1+0x854] ;  /* 0x0008540001f57983 */ /* 0x000ea20000300800 */
[C---:B------:R-:W-:Y:S03]  /*8dd10*/  HMMA.1688.F32.TF32 R164, R184.reuse, R14, R228 ;  /* 0x0000000eb8a4723c */ /* 0x040fe600000810e4 */
[----:B------:R-:W2:Y:S04]  /*8dd20*/  LDL.LU R246, [R1+0x858] ;  /* 0x0008580001f67983 */ /* 0x000ea80000300800 */
[----:B------:R-:W2:Y:S04]  /*8dd30*/  LDL.LU R247, [R1+0x85c] ;  /* 0x00085c0001f77983 */ /* 0x000ea80000300800 */
[----:B------:R-:W2:Y:S04]  /*8dd40*/  LDL.LU R228, [R1+0x780] ;  /* 0x0007800001e47983 */ /* 0x000ea80000300800 */
[----:B------:R-:W2:Y:S04]  /*8dd50*/  LDL.LU R229, [R1+0x784] ;  /* 0x0007840001e57983 */ /* 0x000ea80000300800 */
[----:B------:R-:W2:Y:S04]  /*8dd60*/  LDL.LU R230, [R1+0x788] ;  /* 0x0007880001e67983 */ /* 0x000ea80000300800 */
[----:B------:R-:W2:Y:S01]  /*8dd70*/  LDL.LU R231, [R1+0x78c] ;  /* 0x00078c0001e77983 */ /* 0x000ea20000300800 */
[C---:B------:R-:W-:Y:S08]  /*8dd80*/  HMMA.1688.F32.TF32 R160, R184.reuse, R10, R160 ;  /* 0x0000000ab8a0723c */ /* 0x040ff000000810a0 */
[C---:B------:R-:W-:Y:S08]  /*8dd90*/  HMMA.1688.F32.TF32 R168, R184.reuse, R18, R168 ;  /* 0x00000012b8a8723c */ /* 0x040ff000000810a8 */
[C---:B------:R-:W-:Y:S08]  /*8dda0*/  HMMA.1688.F32.TF32 R180, R184.reuse, R30, R188 ;  /* 0x0000001eb8b4723c */ /* 0x040ff000000810bc */
[----:B------:R-:W-:Y:S01]  /*8ddb0*/  HMMA.1688.F32.TF32 R184, R184, R34, R240 ;  /* 0x00000022b8b8723c */ /* 0x000fe200000810f0 */
[----:B------:R-:W2:Y:S04]  /*8ddc0*/  LDL.LU R240, [R1+0x790] ;  /* 0x0007900001f07983 */ /* 0x000ea80000300800 */
[----:B------:R-:W2:Y:S04]  /*8ddd0*/  LDL.LU R241, [R1+0x794] ;  /* 0x0007940001f17983 */ /* 0x000ea80000300800 */
[----:B------:R-:W2:Y:S04]  /*8dde0*/  LDL.LU R242, [R1+0x798] ;  /* 0x0007980001f27983 */ /* 0x000ea80000300800 */
[----:B------:R-:W2:Y:S01]  /*8ddf0*/  LDL.LU R243, [R1+0x79c] ;  /* 0x00079c0001f37983 */ /* 0x000ea20000300800 */
[C---:B------:R-:W-:Y:S03]  /*8de00*/  HMMA.1688.F32.TF32 R188, R216.reuse, R6, R232 ;  /* 0x00000006d8bc723c */ /* 0x040fe600000810e8 */
        /* <DEDUP_REMOVED lines=13> */
[----:B------:R-:W-:Y:S04]  /*8dee0*/  STL [R1+0x7cc0], R200 ;  /* 0x007cc0c801007387 */ /* 0x000fe80000100800 */
[----:B------:R-:W-:Y:S04]  /*8def0*/  STL [R1+0x7cbc], R201 ;  /* 0x007cbcc901007387 */ /* 0x000fe80000100800 */
[----:B------:R-:W-:Y:S04]  /*8df00*/  STL [R1+0x7ca8], R202 ;  /* 0x007ca8ca01007387 */ /* 0x000fe80000100800 */
[----:B------:R-:W-:Y:S01]  /*8df10*/  STL [R1+0x7ca4], R203 ;  /* 0x007ca4cb01007387 */ /* 0x000fe20000100800 */
[C---:B----4-:R-:W-:Y:S08]  /*8df20*/  HMMA.1688.F32.TF32 R44, R216.reuse, R22, R40 ;  /* 0x00000016d82c723c */ /* 0x050ff00000081028 */
[C---:B---3--:R-:W-:Y:S08]  /*8df30*/  HMMA.1688.F32.TF32 R40, R216.reuse, R26, R36 ;  /* 0x0000001ad828723c */ /* 0x048ff00000081024 */
[----:B--2---:R-:W-:Y:S03]  /*8df40*/  HMMA.1688.F32.TF32 R36, R216, R30, R224 ;  /* 0x0000001ed824723c */ /* 0x004fe600000810e0 */
[----:B------:R-:W-:Y:S04]  /*8df50*/  STL.64 [R1+0x70], R44 ;  /* 0x0000702c01007387 */ /* 0x000fe80000100a00 */
[----:B------:R-:W-:Y:S04]  /*8df60*/  STL.64 [R1+0x78], R46 ;  /* 0x0000782e01007387 */ /* 0x000fe80000100a00 */
[----:B------:R-:W-:Y:S04]  /*8df70*/  STL.64 [R1+0x80], R40 ;  /* 0x0000802801007387 */ /* 0x000fe80000100a00 */
[----:B------:R-:W-:Y:S04]  /*8df80*/  STL.64 [R1+0x88], R42 ;  /* 0x0000882a01007387 */ /* 0x000fe80000100a00 */
[----:B------:R-:W-:Y:S01]  /*8df90*/  IMAD.MOV.U32 R20, RZ, RZ, R36 ;  /* 0x000000ffff147224 */ /* 0x000fe200078e0024 */
[----:B------:R1:W-:Y:S01]  /*8dfa0*/  STL.64 [R1+0xa8], R38 ;  /* 0x0000a82601007387 */ /* 0x0003e20000100a00 */
[----:B------:R-:W-:-:S02]  /*8dfb0*/  IMAD.MOV.U32 R21, RZ, RZ, R37 ;  /* 0x000000ffff157224 */ /* 0x000fc400078e0025 */
[----:B-1----:R-:W-:-:S15]  /*8dfc0*/  HMMA.1688.F32.TF32 R36, R216, R34, R220 ;  /* 0x00000022d824723c */ /* 0x002fde00000810dc */
[----:B------:R-:W-:-:S04]  /*8dfd0*/  NOP ;  /* 0x0000000000007918 */ /* 0x000fc80000000000 */
[----:B------:R-:W-:Y:S01]  /*8dfe0*/  IMAD.MOV.U32 R200, RZ, RZ, R36 ;  /* 0x000000ffffc87224 */ /* 0x000fe200078e0024 */
[----:B------:R-:W-:Y:S01]  /*8dff0*/  MOV R201, R37 ;  /* 0x0000002500c97202 */ /* 0x000fe20000000f00 */
[----:B------:R-:W-:Y:S02]  /*8e000*/  IMAD.MOV.U32 R196, RZ, RZ, R38 ;  /* 0x000000ffffc47224 */ /* 0x000fe400078e0026 */
[----:B------:R-:W-:Y:S02]  /*8e010*/  IMAD.MOV.U32 R197, RZ, RZ, R39 ;  /* 0x000000ffffc57224 */ /* 0x000fe400078e0027 */
[----:B------:R-:W-:Y:S01]  /*8e020*/  HMMA.1688.F32.TF32 R36, R204, R6, R228 ;  /* 0x00000006cc24723c */ /* 0x000fe200000810e4 */
[----:B------:R-:W-:-:S15]  /*8e030*/  STL [R1+0x7cc8], R201 ;  /* 0x007cc8c901007387 */ /* 0x000fde0000100800 */
[----:B------:R-:W-:-:S03]  /*8e040*/  NOP ;  /* 0x0000000000007918 */ /* 0x000fc60000000000 */
        /* <DEDUP_REMOVED lines=8> */
[----:B------:R1:W-:Y:S01]  /*8e0d0*/  STL.64 [R1+0xc8], R38 ;  /* 0x0000c82601007387 */ /* 0x0003e20000100a00 */
[----:B------:R-:W-:Y:S02]  /*8e0e0*/  MOV R29, R37 ;  /* 0x00000025001d7202 */ /* 0x000fe40000000f00 */
[C---:B-1----:R-:W-:Y:S08]  /*8e0f0*/  HMMA.1688.F32.TF32 R36, R204.reuse, R14, R232 ;  /* 0x0000000ecc24723c */ /* 0x042ff000000810e8 */
[C---:B------:R-:W-:Y:S08]  /*8e100*/  HMMA.1688.F32.TF32 R44, R204.reuse, R18, R236 ;  /* 0x00000012cc2c723c */ /* 0x040ff000000810ec */
[----:B------:R-:W-:Y:S03]  /*8e110*/  HMMA.1688.F32.TF32 R40, R204, R22, R248 ;  /* 0x00000016cc28723c */ /* 0x000fe600000810f8 */
[----:B------:R-:W-:Y:S01]  /*8e120*/  IMAD.MOV.U32 R32, RZ, RZ, R36 ;  /* 0x000000ffff207224 */ /* 0x000fe200078e0024 */
[----:B------:R-:W-:Y:S01]  /*8e130*/  MOV R200, R39 ;  /* 0x0000002700c87202 */ /* 0x000fe20000000f00 */
[----:B------:R-:W-:-:S02]  /*8e140*/  IMAD.MOV.U32 R33, RZ, RZ, R37 ;  /* 0x000000ffff217224 */ /* 0x000fc400078e0025 */
[----:B------:R-:W-:Y:S02]  /*8e150*/  IMAD.MOV.U32 R201, RZ, RZ, R38 ;  /* 0x000000ffffc97224 */ /* 0x000fe400078e0026 */
[C---:B------:R-:W-:Y:S02]  /*8e160*/  HMMA.1688.F32.TF32 R36, R204.reuse, R26, R244 ;  /* 0x0000001acc24723c */ /* 0x040fe400000810f4 */
        /* <DEDUP_REMOVED lines=18> */
[----:B-1----:R-:W2:Y:S04]  /*8e290*/  LDL.LU R36, [R1+0xa60] ;  /* 0x000a600001247983 */ /* 0x002ea80000300800 */
        /* <DEDUP_REMOVED lines=68> */
[----:B------:R4:W-:Y:S02]  /*8e6e0*/  STL.64 [R1+0x138], R70 ;  /* 0x0001384601007387 */ /* 0x0009e40000100a00 */
[----:B----4-:R-:W-:Y:S02]  /*8e6f0*/  HMMA.1688.F32.TF32 R68, R208, R6, R244 ;  /* 0x00000006d044723c */ /* 0x010fe400000810f4 */
[----:B------:R-:W2:-:S15]  /*8e700*/  LDL R247, [R1+0x14a0] ;  /* 0x0014a00001f77983 */ /* 0x000e9e0000100800 */
[----:B------:R-:W-:Y:S02]  /*8e710*/  NOP ;  /* 0x0000000000007918 */ /* 0x000fe40000000000 */
[----:B------:R-:W-:Y:S04]  /*8e720*/  STL.64 [R1+0x150], R68 ;  /* 0x0001504401007387 */ /* 0x000fe80000100a00 */
[----:B------:R1:W-:Y:S02]  /*8e730*/  STL.64 [R1+0x158], R70 ;  /* 0x0001584601007387 */ /* 0x0003e40000100a00 */
[C---:B-1----:R-:W-:Y:S08]  /*8e740*/  HMMA.1688.F32.TF32 R68, R208.reuse, R10, R64 ;  /* 0x0000000ad044723c */ /* 0x042ff00000081040 */
[C---:B------:R-:W-:Y:S08]  /*8e750*/  HMMA.1688.F32.TF32 R64, R208.reuse, R14, R60 ;  /* 0x0000000ed040723c */ /* 0x040ff0000008103c */
[C---:B------:R-:W-:Y:S03]  /*8e760*/  HMMA.1688.F32.TF32 R60, R208.reuse, R18, R236 ;  /* 0x00000012d03c723c */ /* 0x040fe600000810ec */
[----:B------:R-:W-:Y:S04]  /*8e770*/  STL.64 [R1+0x160], R68 ;  /* 0x0001604401007387 */ /* 0x000fe80000100a00 */
[----:B------:R-:W-:Y:S04]  /*8e780*/  STL.64 [R1+0x168], R70 ;  /* 0x0001684601007387 */ /* 0x000fe80000100a00 */
[----:B------:R-:W3:Y:S04]  /*8e790*/  LDL.LU R236, [R1+0xe00] ;  /* 0x000e000001ec7983 */ /* 0x000ee80000300800 */
[----:B------:R-:W-:Y:S04]  /*8e7a0*/  STL.64 [R1+0x220], R64 ;  /* 0x0002204001007387 */ /* 0x000fe80000100a00 */
[----:B------:R1:W-:Y:S04]  /*8e7b0*/  STL.64 [R1+0x228], R66 ;  /* 0x0002284201007387 */ /* 0x0003e80000100a00 */
[----:B------:R-:W-:Y:S04]  /*8e7c0*/  STL.64 [R1+0x2d0], R60 ;  /* 0x0002d03c01007387 */ /* 0x000fe80000100a00 */
[----:B------:R4:W-:Y:S01]  /*8e7d0*/  STL.64 [R1+0x2d8], R62 ;  /* 0x0002d83e01007387 */ /* 0x0009e20000100a00 */
[C---:B-1----:R-:W-:Y:S03]  /*8e7e0*/  HMMA.1688.F32.TF32 R64, R208.reuse, R22, R56 ;  /* 0x00000016d040723c */ /* 0x042fe60000081038 */
[----:B------:R-:W3:Y:S04]  /*8e7f0*/  LDL.LU R237, [R1+0xe04] ;  /* 0x000e040001ed7983 */ /* 0x000ee80000300800 */
[----:B------:R-:W3:Y:S01]  /*8e800*/  LDL.LU R238, [R1+0xe08] ;  /* 0x000e080001ee7983 */ /* 0x000ee20000300800 */
[C---:B----4-:R-:W-:Y:S03]  /*8e810*/  HMMA.1688.F32.TF32 R60, R208.reuse, R26, R52 ;  /* 0x0000001ad03c723c */ /* 0x050fe60000081034 */
[----:B------:R-:W3:Y:S05]  /*8e820*/  LDL.LU R239, [R1+0xe0c] ;  /* 0x000e0c0001ef7983 */ /* 0x000eea0000300800 */
[C---:B------:R-:W-:Y:S08]  /*8e830*/  HMMA.1688.F32.TF32 R56, R208.reuse, R30, R48 ;  /* 0x0000001ed038723c */ /* 0x040ff00000081030 */
[----:B------:R-:W-:Y:S01]  /*8e840*/  HMMA.1688.F32.TF32 R52, R208, R34, R44 ;  /* 0x00000022d034723c */ /* 0x000fe2000008102c */
[----:B------:R-:W-:Y:S04]  /*8e850*/  STL.64 [R1+0x380], R64 ;  /* 0x0003804001007387 */ /* 0x000fe80000100a00 */
[----:B------:R-:W-:Y:S03]  /*8e860*/  LDS R208, [R3+UR12+0xc780] ;  /* 0x00c7800c03d07984 */ /* 0x000fe60008000800 */
[C---:B------:R-:W-:Y:S01]  /*8e870*/  HMMA.1688.F32.TF32 R48, R212.reuse, R6, R40 ;  /* 0x00000006d430723c */ /* 0x040fe20000081028 */
[----:B------:R-:W-:Y:S04]  /*8e880*/  LDS R210, [R3+UR12+0xe780] ;  /* 0x00e7800c03d27984 */ /* 0x000fe80008000800 */
[----:B------:R-:W-:Y:S03]  /*8e890*/  LDS R209, [R252+UR12+0xc780] ;  /* 0x00c7800cfcd17984 */ /* 0x000fe60008000800 */
[C---:B------:R-:W-:Y:S01]  /*8e8a0*/  HMMA.1688.F32.TF32 R44, R212.reuse, R10, R36 ;  /* 0x0000000ad42c723c */ /* 0x040fe20000081024 */
[----:B------:R-:W-:Y:S07]  /*8e8b0*/  LDS R211, [R252+UR12+0xe780] ;  /* 0x00e7800cfcd37984 */ /* 0x000fee0008000800 */
[C---:B------:R-:W-:Y:S01]  /*8e8c0*/  HMMA.1688.F32.TF32 R40, R212.reuse, R14, R224 ;  /* 0x0000000ed428723c */ /* 0x040fe200000810e0 */
        /* <DEDUP_REMOVED lines=16> */
[----:B------:R1:W-:Y:S02]  /*8e9d0*/  STL.64 [R1+0x4c8], R38 ;  /* 0x0004c82601007387 */ /* 0x0003e40000100a00 */
[C---:B------:R-:W-:Y:S08]  /*8e9e0*/  HMMA.1688.F32.TF32 R44, R212.reuse, R30, R232 ;  /* 0x0000001ed42c723c */ /* 0x040ff000000810e8 */
[C---:B-1----:R-:W-:Y:S03]  /*8e9f0*/  HMMA.1688.F32.TF32 R36, R212.reuse, R26, R240 ;  /* 0x0000001ad424723c */ /* 0x042fe600000810f0 */
[----:B------:R-:W-:Y:S04]  /*8ea00*/  STL.64 [R1+0x520], R40 ;  /* 0x0005202801007387 */ /* 0x000fe80000100a00 */
[----:B------:R1:W-:Y:S02]  /*8ea10*/  STL.64 [R1+0x528], R42 ;  /* 0x0005282a01007387 */ /* 0x0003e40000100a00 */
[----:B-1----:R-:W-:Y:S10]  /*8ea20*/  HMMA.1688.F32.TF32 R40, R212, R34, R248 ;  /* 0x00000022d428723c */ /* 0x002ff400000810f8 */
[----:B------:R1:W-:Y:S04]  /*8ea30*/  STL.64 [R1+0x530], R36 ;  /* 0x0005302401007387 */ /* 0x0003e80000100a00 */
[----:B------:R4:W-:Y:S04]  /*8ea40*/  STL.64 [R1+0x538], R38 ;  /* 0x0005382601007387 */ /* 0x0009e80000100a00 */
[----:B------:R-:W-:Y:S04]  /*8ea50*/  LDS R212, [R0+UR12+0x10000] ;  /* 0x0100000c00d47984 */ /* 0x000fe80008000800 */
[----:B-1----:R-:W3:Y:S04]  /*8ea60*/  LDL.LU R36, [R1+0x10d0] ;  /* 0x0010d00001247983 */ /* 0x002ee80000300800 */
[----:B------:R-:W-:Y:S04]  /*8ea70*/  STL.64 [R1+0x590], R44 ;  /* 0x0005902c01007387 */ /* 0x000fe80000100a00 */
[----:B------:R-:W-:Y:S04]  /*8ea80*/  STL.64 [R1+0x598], R46 ;  /* 0x0005982e01007387 */ /* 0x000fe80000100a00 */
[----:B------:R-:W-:Y:S04]  /*8ea90*/  STL.64 [R1+0x580], R40 ;  /* 0x0005802801007387 */ /* 0x000fe80000100a00 */
[----:B------:R-:W-:Y:S04]  /*8eaa0*/  STL.64 [R1+0x588], R42 ;  /* 0x0005882a01007387 */ /* 0x000fe80000100a00 */
[----:B------:R-:W3:Y:S04]  /*8eab0*/  LDL.LU R37, [R1+0x10d4] ;  /* 0x0010d40001257983 */ /* 0x000ee80000300800 */
[----:B----4-:R-:W4:Y:S04]  /*8eac0*/  LDL.LU R38, [R1+0x10d8] ;  /* 0x0010d80001267983 */ /* 0x010f280000300800 */
[----:B------:R-:W4:Y:S04]  /*8ead0*/  LDL.LU R39, [R1+0x10dc] ;  /* 0x0010dc0001277983 */ /* 0x000f280000300800 */
[----:B------:R-:W-:Y:S04]  /*8eae0*/  LDS R214, [R0+UR12+0x12000] ;  /* 0x0120000c00d67984 */ /* 0x000fe80008000800 */
[----:B------:R-:W-:Y:S04]  /*8eaf0*/  LDS R213, [R2+UR12+0x10000] ;  /* 0x0100000c02d57984 */ /* 0x000fe80008000800 */
[----:B------:R-:W-:Y:S04]  /*8eb00*/  LDS R215, [R2+UR12+0x12000] ;  /* 0x0120000c02d77984 */ /* 0x000fe80008000800 */
[----:B------:R-:W-:Y:S04]  /*8eb10*/  LDS R248, [R3+UR12+0x10000] ;  /* 0x0100000c03f87984 */ /* 0x000fe80008000800 */
[----:B------:R-:W-:Y:S04]  /*8eb20*/  LDS R250, [R3+UR12+0x12000] ;  /* 0x0120000c03fa7984 */ /* 0x000fe80008000800 */
[----:B------:R-:W-:Y:S04]  /*8eb30*/  LDS R249, [R252+UR12+0x10000] ;  /* 0x0100000cfcf97984 */ /* 0x000fe80008000800 */
[----:B------:R-:W-:Y:S04]  /*8eb40*/  LDS R251, [R252+UR12+0x12000] ;  /* 0x0120000cfcfb7984 */ /* 0x000fe80008000800 */
[----:B--2---:R-:W1:Y:S04]  /*8eb50*/  LDSM.16.M88.4 R216, [R247+UR13+0x80080] ;  /* 0x0800800df7d8783b */ /* 0x004e680008000200 */
[----:B------:R-:W2:Y:S04]  /*8eb60*/  LDSM.16.M88.4 R220, [R247+UR13+0x81080] ;  /* 0x0810800df7dc783b */ /* 0x000ea80008000200 */
[----:B------:R-:W2:Y:S04]  /*8eb70*/  LDSM.16.M88.4 R224, [R247+UR13+0x82080] ;  /* 0x0820800df7e0783b */ /* 0x000ea80008000200 */
[----:B------:R-:W3:Y:S04]  /*8eb80*/  LDSM.16.M88.4 R228, [R247+UR13+0x83080] ;  /* 0x0830800df7e4783b */ /* 0x000ee80008000200 */
[----:B------:R-:W3:Y:S04]  /*8eb90*/  LDSM.16.M88.4 R232, [R247+UR13+0x84080] ;  /* 0x0840800df7e8783b */ /* 0x000ee80008000200 */
[----:B------:R-:W-:Y:S04]  /*8eba0*/  LDSM.16.M88.4 R240, [R247+UR13+0x86080] ;  /* 0x0860800df7f0783b */ /* 0x000fe80008000200 */
[----:B-1----:R-:W-:Y:S04]  /*8ebb0*/  STL [R1+0x7c28], R218 ;  /* 0x007c28da01007387 */ /* 0x002fe80000100800 */
[----:B------:R-:W-:Y:S04]  /*8ebc0*/  STL [R1+0x7c24], R219 ;  /* 0x007c24db01007387 */ /* 0x000fe80000100800 */
[----:B--2---:R-:W-:Y:S01]  /*8ebd0*/  STL [R1+0x7c30], R222 ;  /* 0x007c30de01007387 */ /* 0x004fe20000100800 */
[----:B---3--:R-:W-:Y:S03]  /*8ebe0*/  HMMA.1688.F32.TF32 R40, R204, R6, R236 ;  /* 0x00000006cc28723c */ /* 0x008fe600000810ec */
[----:B------:R-:W1:Y:S04]  /*8ebf0*/  LDSM.16.M88.4 R236, [R247+UR13+0x85080] ;  /* 0x0850800df7ec783b */ /* 0x000e680008000200 */
[----:B------:R-:W2:-:S12]  /*8ec00*/  LDSM.16.M88.4 R244, [R247+UR13+0x87080] ;  /* 0x0870800df7f4783b */ /* 0x000e980008000200 */
[----:B------:R-:W-:Y:S04]  /*8ec10*/  STL.64 [R1+0x5e0], R40 ;  /* 0x0005e02801007387 */ /* 0x000fe80000100a00 */
[----:B------:R-:W-:Y:S04]  /*8ec20*/  STL.64 [R1+0x5e8], R42 ;  /* 0x0005e82a01007387 */ /* 0x000fe80000100a00 */
        /* <DEDUP_REMOVED lines=9> */
[----:B------:R-:W-:Y:S04]  /*8ecc0*/  STL [R1+0x7c58], R242 ;  /* 0x007c58f201007387 */ /* 0x000fe80000100800 */
[----:B------:R-:W-:Y:S04]  /*8ecd0*/  STL [R1+0x7c54], R243 ;  /* 0x007c54f301007387 */ /* 0x000fe80000100800 */
[----:B--2---:R-:W-:Y:S04]  /*8ece0*/  STL [R1+0x7c60], R246 ;  /* 0x007c60f601007387 */ /* 0x004fe80000100800 */
[----:B------:R-:W-:Y:S04]  /*8ecf0*/  STL [R1+0x7c5c], R247 ;  /* 0x007c5cf701007387 */ /* 0x000fe80000100800 */
[----:B------:R-:W2:Y:S01]  /*8ed00*/  LDL.LU R52, [R1+0x1000] ;  /* 0x0010000001347983 */ /* 0x000ea20000300800 */
[----:B----4-:R-:W-:-:S15]  /*8ed10*/  HMMA.1688.F32.TF32 R36, R204, R10, R36 ;  /* 0x0000000acc24723c */ /* 0x010fde0000081024 */
        /* <DEDUP_REMOVED lines=62> */
[----:B--2---:R-:W-:Y:S03]  /*8f100*/  HMMA.1688.F32.TF32 R96, R204, R14, R40 ;  /* 0x0000000ecc60723c */ /* 0x004fe60000081028 */
[----:B------:R-:W2:-:S15]  /*8f110*/  LDL.LU R40, [R1+0xf60] ;  /* 0x000f600001287983 */ /* 0x000e9e0000300800 */
[----:B------:R-:W-:Y:S01]  /*8f120*/  NOP ;  /* 0x0000000000007918 */ /* 0x000fe20000000000 */
[----:B------:R-:W-:Y:S04]  /*8f130*/  STL.64 [R1+0x10c0], R96 ;  /* 0x0010c06001007387 */ /* 0x000fe80000100a00 */
[----:B------:R3:W-:Y:S04]  /*8f140*/  STL.64 [R1+0x10c8], R98 ;  /* 0x0010c86201007387 */ /* 0x0007e80000100a00 */
[----:B------:R-:W2:Y:S04]  /*8f150*/  LDL.LU R41, [R1+0xf64] ;  /* 0x000f640001297983 */ /* 0x000ea80000300800 */
[----:B------:R-:W2:Y:S01]  /*8f160*/  LDL.LU R42, [R1+0xf68] ;  /* 0x000f6800012a7983 */ /* 0x000ea20000300800 */
[C---:B---3--:R-:W-:Y:S03]  /*8f170*/  HMMA.1688.F32.TF32 R96, R204.reuse, R18, R92 ;  /* 0x00000012cc60723c */ /* 0x048fe6000008105c */
[----:B------:R-:W2:Y:S05]  /*8f180*/  LDL.LU R43, [R1+0xf6c] ;  /* 0x000f6c00012b7983 */ /* 0x000eaa0000300800 */
[C---:B------:R-:W-:Y:S08]  /*8f190*/  HMMA.1688.F32.TF32 R92, R204.reuse, R22, R88 ;  /* 0x00000016cc5c723c */ /* 0x040ff00000081058 */
[C---:B------:R-:W-:Y:S08]  /*8f1a0*/  HMMA.1688.F32.TF32 R88, R204.reuse, R26, R84 ;  /* 0x0000001acc58723c */ /* 0x040ff00000081054 */
[C---:B------:R-:W-:Y:S08]  /*8f1b0*/  HMMA.1688.F32.TF32 R84, R204.reuse, R30, R80 ;  /* 0x0000001ecc54723c */ /* 0x040ff00000081050 */
[----:B----4-:R-:W-:Y:S08]  /*8f1c0*/  HMMA.1688.F32.TF32 R80, R204, R34, R76 ;  /* 0x00000022cc50723c */ /* 0x010ff0000008104c */
[C---:B------:R-:W-:Y:S01]  /*8f1d0*/  HMMA.1688.F32.TF32 R76, R208.reuse, R6, R72 ;  /* 0x00000006d04c723c */ /* 0x040fe20000081048 */
[----:B------:R-:W-:Y:S04]  /*8f1e0*/  STL.64 [R1+0x10b0], R96 ;  /* 0x0010b06001007387 */ /* 0x000fe80000100a00 */
[----:B------:R-:W-:Y:S03]  /*8f1f0*/  LDS R6, [R0+UR12+0x12080] ;  /* 0x0120800c00067984 */ /* 0x000fe60008000800 */
        /* <DEDUP_REMOVED lines=14> */
[----:B------:R-:W-:Y:S04]  /*8f2e0*/  STL.64 [R1+0x1058], R74 ;  /* 0x0010584a01007387 */ /* 0x000fe80000100a00 */
[----:B------:R-:W3:Y:S01]  /*8f2f0*/  LDL.LU R37, [R1+0xf54] ;  /* 0x000f540001257983 */ /* 0x000ee20000300800 */
[C---:B------:R-:W-:Y:S08]  /*8f300*/  HMMA.1688.F32.TF32 R68, R208.reuse, R14, R68 ;  /* 0x0000000ed044723c */ /* 0x040ff00000081044 */
[C---:B------:R-:W-:Y:S08]  /*8f310*/  HMMA.1688.F32.TF32 R64, R208.reuse, R18, R64 ;  /* 0x00000012d040723c */ /* 0x040ff00000081040 */
[C---:B------:R-:W-:Y:S08]  /*8f320*/  HMMA.1688.F32.TF32 R60, R208.reuse, R22, R60 ;  /* 0x00000016d03c723c */ /* 0x040ff0000008103c */
[C---:B------:R-:W-:Y:S08]  /*8f330*/  HMMA.1688.F32.TF32 R56, R208.reuse, R26, R56 ;  /* 0x0000001ad038723c */ /* 0x040ff00000081038 */
[----:B------:R-:W-:Y:S01]  /*8f340*/  HMMA.1688.F32.TF32 R52, R208, R30, R52 ;  /* 0x0000001ed034723c */ /* 0x000fe20000081034 */
[----:B------:R-:W-:Y:S07]  /*8f350*/  STL.64 [R1+0x1040], R68 ;  /* 0x0010404401007387 */ /* 0x000fee0000100a00 */
[----:B------:R-:W-:Y:S01]  /*8f360*/  HMMA.1688.F32.TF32 R44, R212, R216, R44 ;  /* 0x000000d8d42c723c */ /* 0x000fe2000008102c */
[----:B------:R-:W-:Y:S01]  /*8f370*/  IMAD.MOV.U32 R38, RZ, RZ, R5 ;  /* 0x000000ffff267224 */ /* 0x000fe200078e0005 */
[----:B------:R-:W-:Y:S01]  /*8f380*/  LDS R7, [R2+UR12+0x12080] ;  /* 0x0120800c02077984 */ /* 0x000fe20008000800 */
[----:B------:R-:W-:-:S03]  /*8f390*/  IMAD.MOV.U32 R39, RZ, RZ, R4 ;  /* 0x000000ffff277224 */ /* 0x000fc600078e0004 */
[----:B------:R-:W-:Y:S02]  /*8f3a0*/  LDS R10, [R3+UR12+0x12080] ;  /* 0x0120800c030a7984 */ /* 0x000fe40008000800 */
[----:B------:R-:W-:Y:S02]  /*8f3b0*/  HMMA.1688.F32.TF32 R208, R208, R34, R48 ;  /* 0x00000022d0d0723c */ /* 0x000fe40000081030 */
[----:B------:R-:W-:Y:S04]  /*8f3c0*/  STL.64 [R1+0x1048], R70 ;  /* 0x0010484601007387 */ /* 0x000fe80000100a00 */
[----:B------:R-:W-:Y:S04]  /*8f3d0*/  STL.64 [R1+0x1030], R64 ;  /* 0x0010304001007387 */ /* 0x000fe80000100a00 */
[----:B------:R-:W-:Y:S04]  /*8f3e0*/  STL.64 [R1+0x1038], R66 ;  /* 0x0010384201007387 */ /* 0x000fe80000100a00 */
[----:B------:R1:W-:Y:S04]  /*8f3f0*/  STL.64 [R1+0x1020], R60 ;  /* 0x0010203c01007387 */ /* 0x0003e80000100a00 */
[----:B------:R4:W-:Y:S04]  /*8f400*/  STL.64 [R1+0x1028], R62 ;  /* 0x0010283e01007387 */ /* 0x0009e80000100a00 */
[----:B------:R1:W-:Y:S04]  /*8f410*/  STL.64 [R1+0x1010], R56 ;  /* 0x0010103801007387 */ /* 0x0003e80000100a00 */
[----:B------:R1:W-:Y:S04]  /*8f420*/  STL.64 [R1+0x1018], R58 ;  /* 0x0010183a01007387 */ /* 0x0003e80000100a00 */
[----:B------:R-:W-:Y:S04]  /*8f430*/  STL [R1+0x7c70], R208 ;  /* 0x007c70d001007387 */ /* 0x000fe80000100800 */
[----:B------:R-:W-:Y:S04]  /*8f440*/  STL.64 [R1+0x1000], R52 ;  /* 0x0010003401007387 */ /* 0x000fe80000100a00 */
[----:B------:R-:W-:Y:S04]  /*8f450*/  STL.64 [R1+0x1008], R54 ;  /* 0x0010083601007387 */ /* 0x000fe80000100a00 */
[----:B------:R-:W-:Y:S04]  /*8f460*/  STL [R1+0x7c6c], R209 ;  /* 0x007c6cd101007387 */ /* 0x000fe80000100800 */
[----:B------:R-:W-:Y:S04]  /*8f470*/  STL [R1+0x7c68], R210 ;  /* 0x007c68d201007387 */ /* 0x000fe80000100800 */
[----:B------:R2:W-:Y:S04]  /*8f480*/  STL [R1+0x7c64], R211 ;  /* 0x007c64d301007387 */ /* 0x0005e80000100800 */
[----:B-1----:R-:W3:Y:S04]  /*8f490*/  LDL.LU R60, [R1+0xf40] ;  /* 0x000f4000013c7983 */ /* 0x002ee80000300800 */
[----:B------:R1:W-:Y:S04]  /*8f4a0*/  STL.64 [R1+0xf70], R44 ;  /* 0x000f702c01007387 */ /* 0x0003e80000100a00 */
[----:B------:R1:W-:Y:S04]  /*8f4b0*/  STL.64 [R1+0xf78], R46 ;  /* 0x000f782e01007387 */ /* 0x0003e80000100a00 */
[----:B------:R-:W3:Y:S04]  /*8f4c0*/  LDL.LU R61, [R1+0xf44] ;  /* 0x000f4400013d7983 */ /* 0x000ee80000300800 */
[----:B----4-:R-:W4:Y:S04]  /*8f4d0*/  LDL.LU R62, [R1+0xf48] ;  /* 0x000f4800013e7983 */ /* 0x010f280000300800 */
[----:B------:R-:W4:Y:S04]  /*8f4e0*/  LDL.LU R63, [R1+0xf4c] ;  /* 0x000f4c00013f7983 */ /* 0x000f280000300800 */
[----:B------:R-:W4:Y:S04]  /*8f4f0*/  LDL.LU R56, [R1+0xf30] ;  /* 0x000f300001387983 */ /* 0x000f280000300800 */
[----:B------:R-:W4:Y:S04]  /*8f500*/  LDL.LU R57, [R1+0xf34] ;  /* 0x000f340001397983 */ /* 0x000f280000300800 */
[----:B------:R-:W4:Y:S04]  /*8f510*/  LDL.LU R58, [R1+0xf38] ;  /* 0x000f3800013a7983 */ /* 0x000f280000300800 */
[----:B------:R-:W4:Y:S04]  /*8f520*/  LDL.LU R59, [R1+0xf3c] ;  /* 0x000f3c00013b7983 */ /* 0x000f280000300800 */
[----:B------:R-:W-:Y:S04]  /*8f530*/  LDS R4, [R0+UR12+0x10080] ;  /* 0x0100800c00047984 */ /* 0x000fe80008000800 */
[----:B------:R-:W1:Y:S04]  /*8f540*/  LDS R5, [R2+UR12+0x10080] ;  /* 0x0100800c02057984 */ /* 0x000e680008000800 */
[----:B------:R-:W-:Y:S04]  /*8f550*/  LDS R11, [R252+UR12+0x12080] ;  /* 0x0120800cfc0b7984 */ /* 0x000fe80008000800 */
[----:B------:R-:W-:Y:S04]  /*8f560*/  LDS R18, [R3+UR12+0x12100] ;  /* 0x0121000c03127984 */ /* 0x000fe80008000800 */
[----:B------:R-:W-:Y:S01]  /*8f570*/  LDS R19, [R252+UR12+0x12100] ;  /* 0x0121000cfc137984 */ /* 0x000fe20008000800 */
[----:B--2---:R-:W-:-:S15]  /*8f580*/  HMMA.1688.F32.TF32 R40, R212, R220, R40 ;  /* 0x000000dcd428723c */ /* 0x004fde0000081028 */
[----:B------:R-:W-:-:S04]  /*8f590*/  NOP ;  /* 0x0000000000007918 */ /* 0x000fc80000000000 */
[----:B------:R-:W-:Y:S02]  /*8f5a0*/  IMAD.MOV.U32 R211, RZ, RZ, R43 ;  /* 0x000000ffffd37224 */ /* 0x000fe400078e002b */
[----:B------:R-:W-:Y:S01]  /*8f5b0*/  IMAD.MOV.U32 R210, RZ, RZ, R42 ;  /* 0x000000ffffd27224 */ /* 0x000fe200078e002a */
[----:B------:R-:W-:Y:S01]  /*8f5c0*/  MOV R209, R41 ;  /* 0x0000002900d17202 */ /* 0x000fe20000000f00 */
[----:B------:R-:W-:Y:S01]  /*8f5d0*/  IMAD.MOV.U32 R208, RZ, RZ, R40 ;  /* 0x000000ffffd07224 */ /* 0x000fe200078e0028 */
[----:B------:R-:W-:Y:S04]  /*8f5e0*/  STL [R1+0x7c80], R211 ;  /* 0x007c80d301007387 */ /* 0x000fe80000100800 */
[----:B------:R-:W-:Y:S04]  /*8f5f0*/  STL [R1+0x7c7c], R210 ;  /* 0x007c7cd201007387 */ /* 0x000fe80000100800 */
[----:B------:R-:W-:Y:S04]  /*8f600*/  STL [R1+0x7c78], R208 ;  /* 0x007c78d001007387 */ /* 0x000fe80000100800 */
[----:B------:R-:W-:Y:S04]  /*8f610*/  STL [R1+0x7c74], R209 ;  /* 0x007c74d101007387 */ /* 0x000fe80000100800 */
[----:B------:R-:W2:Y:S01]  /*8f620*/  LDL.LU R40, [R1+0xe50] ;  /* 0x000e500001287983 */ /* 0x000ea20000300800 */
[----:B---3--:R-:W-:-:S15]  /*8f630*/  HMMA.1688.F32.TF32 R36, R212, R224, R36 ;  /* 0x000000e0d424723c */ /* 0x008fde0000081024 */
[----:B------:R-:W-:-:S04]  /*8f640*/  NOP ;  /* 0x0000000000007918 */ /* 0x000fc80000000000 */
        /* <DEDUP_REMOVED lines=13> */
[----:B-1----:R-:W2:Y:S04]  /*8f720*/  LDL.LU R44, [R1+0xe60] ;  /* 0x000e6000012c7983 */ /* 0x002ea80000300800 */
[----:B------:R-:W2:Y:S04]  /*8f730*/  LDL.LU R45, [R1+0xe64] ;  /* 0x000e6400012d7983 */ /* 0x000ea80000300800 */
[----:B------:R-:W2:Y:S04]  /*8f740*/  LDL.LU R46, [R1+0xe68] ;  /* 0x000e6800012e7983 */ /* 0x000ea80000300800 */
[----:B------:R-:W2:Y:S04]  /*8f750*/  LDL.LU R47, [R1+0xe6c] ;  /* 0x000e6c00012f7983 */ /* 0x000ea80000300800 */
[----:B---3--:R-:W3:Y:S04]  /*8f760*/  LDL.LU R36, [R1+0xe40] ;  /* 0x000e400001247983 */ /* 0x008ee80000300800 */
[----:B------:R-:W3:Y:S04]  /*8f770*/  LDL.LU R37, [R1+0xe44] ;  /* 0x000e440001257983 */ /* 0x000ee80000300800 */
[----:B------:R-:W3:Y:S04]  /*8f780*/  LDL.LU R38, [R1+0xe48] ;  /* 0x000e480001267983 */ /* 0x000ee80000300800 */
[----:B------:R-:W3:Y:S01]  /*8f790*/  LDL.LU R39, [R1+0xe4c] ;  /* 0x000e4c0001277983 */ /* 0x000ee20000300800 */
[C---:B----4-:R-:W-:Y:S08]  /*8f7a0*/  HMMA.1688.F32.TF32 R60, R212.reuse, R228, R60 ;  /* 0x000000e4d43c723c */ /* 0x050ff0000008103c */
[----:B------:R-:W-:Y:S11]  /*8f7b0*/  HMMA.1688.F32.TF32 R56, R212, R232, R56 ;  /* 0x000000e8d438723c */ /* 0x000ff60000081038 */
[----:B------:R-:W-:Y:S01]  /*8f7c0*/  IMAD.MOV.U32 R243, RZ, RZ, R63 ;  /* 0x000000fffff37224 */ /* 0x000fe200078e003f */
[----:B------:R-:W-:Y:S01]  /*8f7d0*/  MOV R247, R61 ;  /* 0x0000003d00f77202 */ /* 0x000fe20000000f00 */
[----:B------:R-:W-:-:S02]  /*8f7e0*/  IMAD.MOV.U32 R242, RZ, RZ, R62 ;  /* 0x000000fffff27224 */ /* 0x000fc400078e003e */
[----:B------:R-:W-:Y:S01]  /*8f7f0*/  IMAD.MOV.U32 R246, RZ, RZ, R60 ;  /* 0x000000fffff67224 */ /* 0x000fe200078e003c */
[----:B------:R1:W-:Y:S04]  /*8f800*/  STL [R1+0x7c90], R243 ;  /* 0x007c90f301007387 */ /* 0x0003e80000100800 */
[----:B------:R4:W-:Y:S04]  /*8f810*/  STL [R1+0x7c8c], R242 ;  /* 0x007c8cf201007387 */ /* 0x0009e80000100800 */
[----:B------:R1:W-:Y:S01]  /*8f820*/  STL [R1+0x7c88], R247 ;  /* 0x007c88f701007387 */ /* 0x0003e20000100800 */
[----:B------:R-:W-:-:S02]  /*8f830*/  IMAD.MOV.U32 R209, RZ, RZ, R59 ;  /* 0x000000ffffd17224 */ /* 0x000fc400078e003b */
[----:B------:R-:W-:Y:S01]  /*8f840*/  IMAD.MOV.U32 R208, RZ, RZ, R58 ;  /* 0x000000ffffd07224 */ /* 0x000fe200078e003a */
[----:B------:R-:W-:Y:S01]  /*8f850*/  MOV R210, R57 ;  /* 0x0000003900d27202 */ /* 0x000fe20000000f00 */
[----:B------:R-:W-:Y:S01]  /*8f860*/  IMAD.MOV.U32 R211, RZ, RZ, R56 ;  /* 0x000000ffffd37224 */ /* 0x000fe200078e0038 */
[----:B------:R1:W-:Y:S04]  /*8f870*/  STL [R1+0x7c84], R246 ;  /* 0x007c84f601007387 */ /* 0x0003e80000100800 */
[----:B------:R1:W-:Y:S04]  /*8f880*/  STL [R1+0x7ca0], R209 ;  /* 0x007ca0d101007387 */ /* 0x0003e80000100800 */
[----:B------:R1:W-:Y:S04]  /*8f890*/  STL [R1+0x7c9c], R208 ;  /* 0x007c9cd001007387 */ /* 0x0003e80000100800 */
[----:B------:R1:W-:Y:S04]  /*8f8a0*/  STL [R1+0x7c98], R211 ;  /* 0x007c98d301007387 */ /* 0x0003e80000100800 */
[----:B------:R1:W-:Y:S01]  /*8f8b0*/  STL [R1+0x7c94], R210 ;  /* 0x007c94d201007387 */ /* 0x0003e20000100800 */
[----:B--2---:R-:W-:Y:S01]  /*8f8c0*/  HMMA.1688.F32.TF32 R204, R248, R216, R40 ;  /* 0x000000d8f8cc723c */ /* 0x004fe20000081028 */
[----:B------:R-:W-:Y:S01]  /*8f8d0*/  IMAD.MOV.U32 R40, RZ, RZ, R8 ;  /* 0x000000ffff287224 */ /* 0x000fe200078e0008 */
[----:B------:R-:W-:Y:S01]  /*8f8e0*/  MOV R41, R9 ;  /* 0x0000000900297202 */ /* 0x000fe20000000f00 */
[----:B------:R-:W-:-:S05]  /*8f8f0*/  IMAD.MOV.U32 R42, RZ, RZ, R12 ;  /* 0x000000ffff2a7224 */ /* 0x000fca00078e000c */
[----:B------:R-:W-:Y:S01]  /*8f900*/  HMMA.1688.F32.TF32 R52, R212, R236, R52 ;  /* 0x000000ecd434723c */ /* 0x000fe20000081034 */
[----:B------:R-:W-:-:S07]  /*8f910*/  IMAD.MOV.U32 R43, RZ, RZ, R13 ;  /* 0x000000ffff2b7224 */ /* 0x000fce00078e000d */
[----:B------:R-:W-:Y:S08]  /*8f920*/  HMMA.1688.F32.TF32 R48, R212, R240, R48 ;  /* 0x000000f0d430723c */ /* 0x000ff00000081030 */
[----:B---3--:R-:W-:Y:S03]  /*8f930*/  HMMA.1688.F32.TF32 R36, R248, R220, R36 ;  /* 0x000000dcf824723c */ /* 0x008fe60000081024 */
[----:B-1----:R-:W-:Y:S01]  /*8f940*/  IMAD.MOV.U32 R243, RZ, RZ, R52 ;  /* 0x000000fffff37224 */ /* 0x002fe200078e0034 */
[----:B----4-:R-:W-:-:S04]  /*8f950*/  MOV R242, R53 ;  /* 0x0000003500f27202 */ /* 0x010fc80000000f00 */
[----:B------:R-:W-:Y:S11]  /*8f960*/  HMMA.1688.F32.TF32 R212, R212, R244, R44 ;  /* 0x000000f4d4d4723c */ /* 0x000ff6000008102c */
[----:B------:R-:W-:Y:S01]  /*8f970*/  IMAD.MOV.U32 R238, RZ, RZ, R36 ;  /* 0x000000ffffee7224 */ /* 0x000fe200078e0024 */
[----:B------:R-:W-:Y:S01]  /*8f980*/  MOV R239, R37 ;  /* 0x0000002500ef7202 */ /* 0x000fe20000000f00 */
[----:B------:R-:W2:Y:S01]  /*8f990*/  LDL.LU R36, [R1+0xe10] ;  /* 0x000e100001247983 */ /* 0x000ea20000300800 */
[----:B------:R-:W-:-:S02]  /*8f9a0*/  IMAD.MOV.U32 R234, RZ, RZ, R38 ;  /* 0x000000ffffea7224 */ /* 0x000fc400078e0026 */
[----:B------:R-:W-:Y:S01]  /*8f9b0*/  IMAD.MOV.U32 R235, RZ, RZ, R39 ;  /* 0x000000ffffeb7224 */ /* 0x000fe200078e0027 */
[----:B------:R-:W2:Y:S04]  /*8f9c0*/  LDL.LU R37, [R1+0xe14] ;  /* 0x000e140001257983 */ /* 0x000ea80000300800 */
[----:B------:R-:W2:Y:S04]  /*8f9d0*/  LDL.LU R38, [R1+0xe18] ;  /* 0x000e180001267983 */ /* 0x000ea80000300800 */
[----:B------:R-:W2:Y:S04]  /*8f9e0*/  LDL.LU R39, [R1+0xe1c] ;  /* 0x000e1c0001277983 */ /* 0x000ea80000300800 */
[----:B------:R-:W3:Y:S04]  /*8f9f0*/  LDL.LU R8, [R1+0x7e5c] ;  /* 0x007e5c0001087983 */ /* 0x000ee80000300800 */
[----:B------:R-:W4:Y:S04]  /*8fa00*/  LDL.LU R9, [R1+0x7e58] ;  /* 0x007e580001097983 */ /* 0x000f280000300800 */
[----:B------:R-:W2:Y:S04]  /*8fa10*/  LDL.LU R12, [R1+0x7e54] ;  /* 0x007e5400010c7983 */ /* 0x000ea80000300800 */
[----:B------:R-:W3:Y:S04]  /*8fa20*/  LDL.LU R13, [R1+0x7e50] ;  /* 0x007e5000010d7983 */ /* 0x000ee80000300800 */
[----:B------:R-:W4:Y:S04]  /*8fa30*/  LDL.LU R44, [R1+0xe80] ;  /* 0x000e8000012c7983 */ /* 0x000f280000300800 */
[----:B------:R-:W4:Y:S01]  /*8fa40*/  LDL.LU R45, [R1+0xe84] ;  /* 0x000e8400012d7983 */ /* 0x000f220000300800 */
[----:B------:R-:W-:-:S03]  /*8fa50*/  IMAD.MOV.U32 R247, RZ, RZ, R54 ;  /* 0x000000fffff77224 */ /* 0x000fc600078e0036 */
[----:B------:R-:W4:Y:S01]  /*8fa60*/  LDL.LU R46, [R1+0xe88] ;  /* 0x000e8800012e7983 */ /* 0x000f220000300800 */
[----:B------:R-:W-:-:S03]  /*8fa70*/  IMAD.MOV.U32 R246, RZ, RZ, R55 ;  /* 0x000000fffff67224 */ /* 0x000fc600078e0037 */
        /* <DEDUP_REMOVED lines=41> */
[----:B------:R-:W-:Y:S01]  /*8fd10*/  IMAD.MOV.U32 R209, RZ, RZ, R48 ;  /* 0x000000ffffd17224 */ /* 0x000fe200078e0030 */
[----:B------:R-:W-:Y:S01]  /*8fd20*/  MOV R208, R49 ;  /* 0x0000003100d07202 */ /* 0x000fe20000000f00 */
[----:B------:R-:W-:-:S02]  /*8fd30*/  IMAD.MOV.U32 R211, RZ, RZ, R50 ;  /* 0x000000ffffd37224 */ /* 0x000fc400078e0032 */
[----:B------:R-:W-:Y:S01]  /*8fd40*/  IMAD.MOV.U32 R210, RZ, RZ, R51 ;  /* 0x000000ffffd27224 */ /* 0x000fe200078e0033 */
[C---:B------:R-:W-:Y:S01]  /*8fd50*/  HMMA.1688.F32.TF32 R40, R4.reuse, R240, R40 ;  /* 0x000000f00428723c */ /* 0x040fe20000081028 */
[----:B--2---:R-:W-:Y:S01]  /*8fd60*/  MOV R49, R12 ;  /* 0x0000000c00317202 */ /* 0x004fe20000000f00 */
[----:B---3--:R-:W-:Y:S02]  /*8fd70*/  IMAD.MOV.U32 R48, RZ, RZ, R13 ;  /* 0x000000ffff307224 */ /* 0x008fe400078e000d */
[----:B----4-:R-:W-:Y:S02]  /*8fd80*/  IMAD.MOV.U32 R50, RZ, RZ, R9 ;  /* 0x000000ffff327224 */ /* 0x010fe400078e0009 */
[----:B------:R-:W-:Y:S01]  /*8fd90*/  IMAD.MOV.U32 R51, RZ, RZ, R8 ;  /* 0x000000ffff337224 */ /* 0x000fe200078e0008 */
[----:B------:R-:W-:Y:S04]  /*8fda0*/  LDS R9, [R252+UR12+0x10080] ;  /* 0x0100800cfc097984 */ /* 0x000fe80008000800 */
[----:B------:R-:W-:Y:S02]  /*8fdb0*/  LDS R8, [R3+UR12+0x10080] ;  /* 0x0100800c03087984 */ /* 0x000fe40008000800 */
[C---:B------:R-:W-:Y:S08]  /*8fdc0*/  HMMA.1688.F32.TF32 R48, R4.reuse, R232, R48 ;  /* 0x000000e80430723c */ /* 0x040ff00000081030 */
[----:B------:R-:W-:Y:S08]  /*8fdd0*/  HMMA.1688.F32.TF32 R44, R4, R236, R44 ;  /* 0x000000ec042c723c */ /* 0x000ff0000008102c */
[----:B------:R-:W-:-:S15]  /*8fde0*/  HMMA.1688.F32.TF32 R12, R248, R224, R88 ;  /* 0x000000e0f80c723c */ /* 0x000fde0000081058 */
[----:B------:R-:W-:-:S04]  /*8fdf0*/  NOP ;  /* 0x0000000000007918 */ /* 0x000fc80000000000 */
[----:B------:R-:W-:Y:S01]  /*8fe00*/  IMAD.MOV.U32 R230, RZ, RZ, R12 ;  /* 0x000000ffffe67224 */ /* 0x000fe200078e000c */
[----:B------:R-:W-:Y:S01]  /*8fe10*/  MOV R231, R13 ;  /* 0x0000000d00e77202 */ /* 0x000fe20000000f00 */
[----:B------:R-:W-:Y:S02]  /*8fe20*/  IMAD.MOV.U32 R226, RZ, RZ, R14 ;  /* 0x000000ffffe27224 */ /* 0x000fe400078e000e */
[----:B------:R-:W-:Y:S02]  /*8fe30*/  IMAD.MOV.U32 R227, RZ, RZ, R15 ;  /* 0x000000ffffe37224 */ /* 0x000fe400078e000f */
[C---:B------:R-:W-:Y:S08]  /*8fe40*/  HMMA.1688.F32.TF32 R12, R248.reuse, R228, R84 ;  /* 0x000000e4f80c723c */ /* 0x040ff00000081054 */
[C---:B------:R-:W-:Y:S11]  /*8fe50*/  HMMA.1688.F32.TF32 R76, R248.reuse, R236, R76 ;  /* 0x000000ecf84c723c */ /* 0x040ff6000008104c */
[----:B------:R-:W-:Y:S01]  /*8fe60*/  IMAD.MOV.U32 R222, RZ, RZ, R12 ;  /* 0x000000ffffde7224 */ /* 0x000fe200078e000c */
[----:B------:R-:W-:Y:S01]  /*8fe70*/  MOV R223, R13 ;  /* 0x0000000d00df7202 */ /* 0x000fe20000000f00 */
[----:B------:R-:W-:Y:S01]  /*8fe80*/  IMAD.MOV.U32 R218, RZ, RZ, R14 ;  /* 0x000000ffffda7224 */ /* 0x000fe200078e000e */
[----:B------:R-:W-:Y:S01]  /*8fe90*/  HMMA.1688.F32.TF32 R80, R248, R232, R80 ;  /* 0x000000e8f850723c */ /* 0x000fe20000081050 */
[----:B------:R-:W-:-:S07]  /*8fea0*/  IMAD.MOV.U32 R219, RZ, RZ, R15 ;  /* 0x000000ffffdb7224 */ /* 0x000fce00078e000f */
        /* <DEDUP_REMOVED lines=8> */
[----:B------:R-:W-:Y:S04]  /*8ff30*/  STL.64 [R1+0x8e0], R76 ;  /* 0x0008e04c01007387 */ /* 0x000fe80000100a00 */
[----:B------:R-:W-:Y:S04]  /*8ff40*/  STL.64 [R1+0x8e8], R78 ;  /* 0x0008e84e01007387 */ /* 0x000fe80000100a00 */
[----:B------:R-:W-:Y:S01]  /*8ff50*/  STL [R1+0x7c14], R248 ;  /* 0x007c14f801007387 */ /* 0x000fe20000100800 */
[----:B------:R-:W-:Y:S03]  /*8ff60*/  HMMA.1688.F32.TF32 R4, R4, R244, R36 ;  /* 0x000000f40404723c */ /* 0x000fe60000081024 */
[----:B------:R-:W-:Y:S04]  /*8ff70*/  STL.64 [R1+0x900], R12 ;  /* 0x0009000c01007387 */ /* 0x000fe80000100a00 */
[----:B------:R-:W-:Y:S04]  /*8ff80*/  STL.64 [R1+0x908], R14 ;  /* 0x0009080e01007387 */ /* 0x000fe80000100a00 */
[----:B------:R-:W-:Y:S04]  /*8ff90*/  STL [R1+0x7c10], R249 ;  /* 0x007c10f901007387 */ /* 0x000fe80000100800 */
[----:B------:R-:W-:Y:S04]  /*8ffa0*/  STL [R1+0x7c0c], R250 ;  /* 0x007c0cfa01007387 */ /* 0x000fe80000100800 */
[----:B------:R-:W-:Y:S04]  /*8ffb0*/  STL [R1+0x7c08], R251 ;  /* 0x007c08fb01007387 */ /* 0x000fe80000100800 */
        /* <DEDUP_REMOVED lines=14> */
[----:B------:R1:W-:Y:S04]  /*900a0*/  STL.64 [R1+0xe58], R42 ;  /* 0x000e582a01007387 */ /* 0x0003e80000100a00 */
[----:B------:R-:W-:Y:S04]  /*900b0*/  STL.64 [R1+0xe10], R4 ;  /* 0x000e100401007387 */ /* 0x000fe80000100a00 */
[----:B------:R-:W-:Y:S04]  /*900c0*/  STL.64 [R1+0xe18], R6 ;  /* 0x000e180601007387 */ /* 0x000fe80000100a00 */
[----:B------:R-:W2:Y:S01]  /*900d0*/  LDL.LU R37, [R1+0xd34] ;  /* 0x000d340001257983 */ /* 0x000ea20000300800 */
[----:B-1----:R-:W-:-:S03]  /*900e0*/  IMAD.MOV.U32 R42, RZ, RZ, R17 ;  /* 0x000000ffff2a7224 */ /* 0x002fc600078e0011 */
[----:B------:R-:W2:Y:S01]  /*900f0*/  LDL.LU R38, [R1+0xd38] ;  /* 0x000d380001267983 */ /* 0x000ea20000300800 */
[----:B------:R-:W-:-:S03]  /*90100*/  MOV R43, R16 ;  /* 0x00000010002b7202 */ /* 0x000fc60000000f00 */
[----:B------:R-:W2:Y:S04]  /*90110*/  LDL.LU R39, [R1+0xd3c] ;  /* 0x000d3c0001277983 */ /* 0x000ea80000300800 */
[----:B------:R-:W3:Y:S04]  /*90120*/  LDL.LU R40, [R1+0xd60] ;  /* 0x000d600001287983 */ /* 0x000ee80000300800 */
[----:B------:R-:W3:Y:S04]  /*90130*/  LDL.LU R41, [R1+0xd64] ;  /* 0x000d640001297983 */ /* 0x000ee80000300800 */
[----:B------:R-:W4:Y:S04]  /*90140*/  LDL.LU R17, [R1+0x7e4c] ;  /* 0x007e4c0001117983 */ /* 0x000f280000300800 */
[----:B------:R-:W2:Y:S04]  /*90150*/  LDL.LU R16, [R1+0x7e48] ;  /* 0x007e480001107983 */ /* 0x000ea80000300800 */
[----:B------:R-:W3:Y:S04]  /*90160*/  LDL.LU R44, [R1+0xd80] ;  /* 0x000d8000012c7983 */ /* 0x000ee80000300800 */
[----:B------:R-:W3:Y:S04]  /*90170*/  LDL.LU R45, [R1+0xd84] ;  /* 0x000d8400012d7983 */ /* 0x000ee80000300800 */
[----:B------:R-:W3:Y:S04]  /*90180*/  LDL.LU R46, [R1+0xd88] ;  /* 0x000d8800012e7983 */ /* 0x000ee80000300800 */
[----:B------:R-:W3:Y:S04]  /*90190*/  LDL.LU R47, [R1+0xd8c] ;  /* 0x000d8c00012f7983 */ /* 0x000ee80000300800 */
[----:B------:R-:W3:Y:S04]  /*901a0*/  LDL.LU R48, [R1+0xd90] ;  /* 0x000d900001307983 */ /* 0x000ee80000300800 */
[----:B------:R-:W3:Y:S04]  /*901b0*/  LDL.LU R49, [R1+0xd94] ;  /* 0x000d940001317983 */ /* 0x000ee80000300800 */
        /* <DEDUP_REMOVED lines=8> */
[----:B----4-:R-:W-:-:S02]  /*90240*/  IMAD.MOV.U32 R51, RZ, RZ, R17 ;  /* 0x000000ffff337224 */ /* 0x010fc400078e0011 */
[----:B--2---:R-:W-:Y:S02]  /*90250*/  IMAD.MOV.U32 R50, RZ, RZ, R16 ;  /* 0x000000ffff327224 */ /* 0x004fe400078e0010 */
[----:B------:R-:W2:Y:S04]  /*90260*/  LDL.LU R16, [R1+0x7e44] ;  /* 0x007e440001107983 */ /* 0x000ea80000300800 */
        /* <DEDUP_REMOVED lines=43> */
[----:B-1----:R-:W-:Y:S01]  /*90520*/  HMMA.1688.F32.TF32 R36, R12, R240, R36 ;  /* 0x000000f00c24723c */ /* 0x002fe20000081024 */
[----:B--2---:R-:W-:-:S02]  /*90530*/  MOV R59, R16 ;  /* 0x00000010003b7202 */ /* 0x004fc40000000f00 */
[----:B------:R-:W-:Y:S01]  /*90540*/  LDS R16, [R3+UR12+0x10100] ;  /* 0x0101000c03107984 */ /* 0x000fe20008000800 */
[----:B----4-:R-:W-:-:S03]  /*90550*/  IMAD.MOV.U32 R58, RZ, RZ, R17 ;  /* 0x000000ffff3a7224 */ /* 0x010fc600078e0011 */
[----:B------:R-:W1:Y:S01]  /*90560*/  LDS R17, [R252+UR12+0x10100] ;  /* 0x0101000cfc117984 */ /* 0x000e620008000800 */
[C---:B---3--:R-:W-:Y:S08]  /*90570*/  HMMA.1688.F32.TF32 R64, R8.reuse, R244, R64 ;  /* 0x000000f40840723c */ /* 0x048ff00000081040 */
[C---:B------:R-:W-:Y:S08]  /*90580*/  HMMA.1688.F32.TF32 R68, R8.reuse, R240, R68 ;  /* 0x000000f00844723c */ /* 0x040ff00000081044 */
[C---:B------:R-:W-:Y:S08]  /*90590*/  HMMA.1688.F32.TF32 R88, R8.reuse, R220, R88 ;  /* 0x000000dc0858723c */ /* 0x040ff00000081058 */
[C---:B------:R-:W-:Y:S08]  /*905a0*/  HMMA.1688.F32.TF32 R92, R8.reuse, R216, R92 ;  /* 0x000000d8085c723c */ /* 0x040ff0000008105c */
[C---:B------:R-:W-:Y:S11]  /*905b0*/  HMMA.1688.F32.TF32 R84, R8.reuse, R224, R84 ;  /* 0x000000e00854723c */ /* 0x040ff60000081054 */
[----:B------:R-:W-:Y:S01]  /*905c0*/  STL.64 [R1+0xe70], R92 ;  /* 0x000e705c01007387 */ /* 0x000fe20000100a00 */
[----:B------:R-:W-:Y:S03]  /*905d0*/  HMMA.1688.F32.TF32 R80, R8, R228, R80 ;  /* 0x000000e40850723c */ /* 0x000fe60000081050 */
[----:B------:R-:W-:Y:S04]  /*905e0*/  STL.64 [R1+0xe78], R94 ;  /* 0x000e785e01007387 */ /* 0x000fe80000100a00 */
[----:B------:R-:W-:-:S02]  /*905f0*/  IMAD.MOV.U32 R250, RZ, RZ, R87 ;  /* 0x000000fffffa7224 */ /* 0x000fc400078e0057 */
[----:B------:R-:W-:Y:S01]  /*90600*/  IMAD.MOV.U32 R249, RZ, RZ, R86 ;  /* 0x000000fffff97224 */ /* 0x000fe200078e0056 */
[C---:B------:R-:W-:Y:S01]  /*90610*/  HMMA.1688.F32.TF32 R76, R8.reuse, R232, R76 ;  /* 0x000000e8084c723c */ /* 0x040fe2000008104c */
[----:B------:R-:W-:Y:S01]  /*90620*/  IMAD.MOV.U32 R248, RZ, RZ, R85 ;  /* 0x000000fffff87224 */ /* 0x000fe200078e0055 */
[----:B------:R-:W-:Y:S04]  /*90630*/  STL.64 [R1+0xe90], R88 ;  /* 0x000e905801007387 */ /* 0x000fe80000100a00 */
[----:B------:R-:W-:Y:S02]  /*90640*/  STL.64 [R1+0xe98], R90 ;  /* 0x000e985a01007387 */ /* 0x000fe40000100a00 */
[----:B------:R-:W-:Y:S02]  /*90650*/  HMMA.1688.F32.TF32 R72, R8, R236, R72 ;  /* 0x000000ec0848723c */ /* 0x000fe40000081048 */
[----:B------:R-:W-:Y:S04]  /*90660*/  STL [R1+0xeb0], R84 ;  /* 0x000eb05401007387 */ /* 0x000fe80000100800 */
[----:B------:R-:W-:Y:S04]  /*90670*/  STL [R1+0x7c20], R250 ;  /* 0x007c20fa01007387 */ /* 0x000fe80000100800 */
[----:B------:R-:W-:Y:S04]  /*90680*/  STL [R1+0x7c1c], R249 ;  /* 0x007c1cf901007387 */ /* 0x000fe80000100800 */
[----:B------:R-:W-:Y:S04]  /*90690*/  STL [R1+0x7c18], R248 ;  /* 0x007c18f801007387 */ /* 0x000fe80000100800 */
[----:B------:R-:W-:Y:S04]  /*906a0*/  STL.64 [R1+0xed0], R80 ;  /* 0x000ed05001007387 */ /* 0x000fe80000100a00 */
[----:B------:R-:W-:Y:S04]  /*906b0*/  STL.64 [R1+0xed8], R82 ;  /* 0x000ed85201007387 */ /* 0x000fe80000100a00 */
[----:B------:R-:W-:Y:S04]  /*906c0*/  STL [R1+0xef0], R76 ;  /* 0x000ef04c01007387 */ /* 0x000fe80000100800 */
[----:B------:R-:W-:Y:S04]  /*906d0*/  STL [R1+0xf44], R69 ;  /* 0x000f444501007387 */ /* 0x000fe80000100800 */
[----:B------:R-:W-:Y:S04]  /*906e0*/  STL.64 [R1+0xf20], R72 ;  /* 0x000f204801007387 */ /* 0x000fe80000100a00 */
[----:B------:R-:W-:Y:S04]  /*906f0*/  STL.64 [R1+0xf28], R74 ;  /* 0x000f284a01007387 */ /* 0x000fe80000100a00 */
[----:B------:R-:W-:Y:S04]  /*90700*/  STL.64 [R1+0xf48], R70 ;  /* 0x000f484601007387 */ /* 0x000fe80000100a00 */
[----:B------:R-:W-:Y:S04]  /*90710*/  STL.64 [R1+0xf10], R64 ;  /* 0x000f104001007387 */ /* 0x000fe80000100a00 */
[----:B------:R2:W-:Y:S01]  /*90720*/  STL.64 [R1+0xf18], R66 ;  /* 0x000f184201007387 */ /* 0x0005e20000100a00 */
[----:B------:R-:W-:-:S03]  /*90730*/  IMAD.MOV.U32 R251, RZ, RZ, R68 ;  /* 0x000000fffffb7224 */ /* 0x000fc600078e0044 */
        /* <DEDUP_REMOVED lines=21> */
[----:B------:R4:W-:Y:S04]  /*90890*/  STL.64 [R1+0xe80], R44 ;  /* 0x000e802c01007387 */ /* 0x0009e80000100a00 */
[----:B------:R1:W-:Y:S04]  /*908a0*/  STL.64 [R1+0xe88], R46 ;  /* 0x000e882e01007387 */ /* 0x0003e80000100a00 */
[----:B------:R1:W-:Y:S04]  /*908b0*/  STL.64 [R1+0xe60], R36 ;  /* 0x000e602401007387 */ /* 0x0003e80000100a00 */
[----:B------:R1:W-:Y:S04]  /*908c0*/  STL.64 [R1+0xe68], R38 ;  /* 0x000e682601007387 */ /* 0x0003e80000100a00 */
[----:B------:R-:W3:Y:S04]  /*908d0*/  LDL.LU R41, [R1+0xbb4] ;  /* 0x000bb40001297983 */ /* 0x000ee80000300800 */
[----:B------:R-:W3:Y:S04]  /*908e0*/  LDL.LU R42, [R1+0xbb8] ;  /* 0x000bb800012a7983 */ /* 0x000ee80000300800 */
[----:B------:R-:W3:Y:S04]  /*908f0*/  LDL.LU R43, [R1+0xbbc] ;  /* 0x000bbc00012b7983 */ /* 0x000ee80000300800 */
[----:B----4-:R-:W4:Y:S04]  /*90900*/  LDL.LU R44, [R1+0xbc0] ;  /* 0x000bc000012c7983 */ /* 0x010f280000300800 */
[----:B------:R-:W4:Y:S04]  /*90910*/  LDL.LU R45, [R1+0xbc4] ;  /* 0x000bc400012d7983 */ /* 0x000f280000300800 */
[----:B-1----:R-:W4:Y:S04]  /*90920*/  LDL.LU R46, [R1+0xbc8] ;  /* 0x000bc800012e7983 */ /* 0x002f280000300800 */
        /* <DEDUP_REMOVED lines=92> */
[----:B------:R-:W-:Y:S08]  /*90ef0*/  HMMA.1688.F32.TF32 R124, R12, R244, R124 ;  /* 0x000000f40c7c723c */ /* 0x000ff0000008107c */
        /* <DEDUP_REMOVED lines=11> */
[C---:B------:R-:W-:Y:S02]  /*90fb0*/  HMMA.1688.F32.TF32 R100, R16.reuse, R236, R100 ;  /* 0x000000ec1064723c */ /* 0x040fe40000081064 */
[----:B------:R-:W-:Y:S04]  /*90fc0*/  STL.64 [R1+0xdb0], R108 ;  /* 0x000db06c01007387 */ /* 0x000fe80000100a00 */
        /* <DEDUP_REMOVED lines=20> */
[----:B------:R-:W-:Y:S04]  /*91110*/  STL.64 [R1+0xd40], R80 ;  /* 0x000d405001007387 */ /* 0x000fe80000100a00 */
[----:B------:R-:W-:Y:S01]  /*91120*/  STL.64 [R1+0xd48], R82 ;  /* 0x000d485201007387 */ /* 0x000fe20000100a00 */
[C---:B------:R-:W-:Y:S03]  /*91130*/  HMMA.1688.F32.TF32 R68, R4.reuse, R236, R68 ;  /* 0x000000ec0444723c */ /* 0x040fe60000081044 */
[----:B------:R-:W-:Y:S04]  /*91140*/  LDS R13, [R2+UR12+0x10200] ;  /* 0x0102000c020d7984 */ /* 0x000fe80008000800 */
[----:B------:R-:W1:Y:S04]  /*91150*/  LDS R15, [R2+UR12+0x12200] ;  /* 0x0122000c020f7984 */ /* 0x000e680008000800 */
[----:B------:R-:W-:Y:S04]  /*91160*/  STL.64 [R1+0xd30], R16 ;  /* 0x000d301001007387 */ /* 0x000fe80000100a00 */
[----:B------:R2:W-:Y:S02]  /*91170*/  STL.64 [R1+0xd38], R18 ;  /* 0x000d381201007387 */ /* 0x0005e40000100a00 */
[C---:B--2---:R-:W-:Y:S02]  /*91180*/  HMMA.1688.F32.TF32 R16, R4.reuse, R240, R64 ;  /* 0x000000f00410723c */ /* 0x044fe40000081040 */
[----:B------:R-:W-:Y:S04]  /*91190*/  STL.64 [R1+0xd10], R72 ;  /* 0x000d104801007387 */ /* 0x000fe80000100a00 */
[----:B------:R-:W-:Y:S02]  /*911a0*/  STL.64 [R1+0xd18], R74 ;  /* 0x000d184a01007387 */ /* 0x000fe40000100a00 */
[----:B------:R-:W-:Y:S02]  /*911b0*/  HMMA.1688.F32.TF32 R4, R4, R244, R60 ;  /* 0x000000f40404723c */ /* 0x000fe4000008103c */
[----:B------:R-:W-:Y:S04]  /*911c0*/  STL.64 [R1+0xd00], R68 ;  /* 0x000d004401007387 */ /* 0x000fe80000100a00 */
[----:B------:R-:W-:Y:S02]  /*911d0*/  STL.64 [R1+0xd08], R70 ;  /* 0x000d084601007387 */ /* 0x000fe40000100a00 */
[C---:B------:R-:W-:Y:S03]  /*911e0*/  HMMA.1688.F32.TF32 R56, R8.reuse, R216, R56 ;  /* 0x000000d80838723c */ /* 0x040fe60000081038 */
[----:B------:R-:W-:Y:S04]  /*911f0*/  STL.64 [R1+0xcf0], R16 ;  /* 0x000cf01001007387 */ /* 0x000fe80000100a00 */
[----:B------:R2:W-:Y:S02]  /*91200*/  STL.64 [R1+0xcf8], R18 ;  /* 0x000cf81201007387 */ /* 0x0005e40000100a00 */
[C---:B--2---:R-:W-:Y:S02]  /*91210*/  HMMA.1688.F32.TF32 R16, R8.reuse, R220, R52 ;  /* 0x000000dc0810723c */ /* 0x044fe40000081034 */
        /* <DEDUP_REMOVED lines=9> */
[C---:B--2---:R-:W-:Y:S03]  /*912b0*/  HMMA.1688.F32.TF32 R16, R8.reuse, R224, R48 ;  /* 0x000000e00810723c */ /* 0x044fe60000081030 */
[----:B------:R-:W2:Y:S05]  /*912c0*/  LDS R7, [R252+UR12+0x12200] ;  /* 0x0122000cfc077984 */ /* 0x000eaa0008000800 */
[C---:B------:R-:W-:Y:S08]  /*912d0*/  HMMA.1688.F32.TF32 R48, R8.reuse, R228, R44 ;  /* 0x000000e40830723c */ /* 0x040ff0000008102c */
[C---:B------:R-:W-:Y:S03]  /*912e0*/  HMMA.1688.F32.TF32 R44, R8.reuse, R232, R40 ;  /* 0x000000e8082c723c */ /* 0x040fe60000081028 */
[----:B------:R-:W-:Y:S04]  /*912f0*/  STL.64 [R1+0xce0], R16 ;  /* 0x000ce01001007387 */ /* 0x000fe80000100a00 */
[----:B------:R3:W-:Y:S02]  /*91300*/  STL.64 [R1+0xce8], R18 ;  /* 0x000ce81201007387 */ /* 0x0007e40000100a00 */
[----:B---3--:R-:W-:Y:S02]  /*91310*/  HMMA.1688.F32.TF32 R16, R8, R236, R36 ;  /* 0x000000ec0810723c */ /* 0x008fe40000081024 */
[----:B------:R-:W-:Y:S04]  /*91320*/  STL.64 [R1+0xca0], R48 ;  /* 0x000ca03001007387 */ /* 0x000fe80000100a00 */
[----:B------:R-:W-:Y:S04]  /*91330*/  STL.64 [R1+0xca8], R50 ;  /* 0x000ca83201007387 */ /* 0x000fe80000100a00 */
        /* <DEDUP_REMOVED lines=85> */
[C---:B---3--:R-:W-:Y:S08]  /*91890*/  HMMA.1688.F32.TF32 R76, R12.reuse, R240, R76 ;  /* 0x000000f00c4c723c */ /* 0x048ff0000008104c */
[C---:B----4-:R-:W-:Y:S08]  /*918a0*/  HMMA.1688.F32.TF32 R80, R12.reuse, R236, R80 ;  /* 0x000000ec0c50723c */ /* 0x050ff00000081050 */
[----:B------:R-:W-:Y:S08]  /*918b0*/  HMMA.1688.F32.TF32 R88, R12, R228, R88 ;  /* 0x000000e40c58723c */ /* 0x000ff00000081058 */
[C---:B------:R-:W-:Y:S08]  /*918c0*/  HMMA.1688.F32.TF32 R108, R8.reuse, R240, R108 ;  /* 0x000000f0086c723c */ /* 0x040ff0000008106c */
[----:B------:R-:W-:Y:S08]  /*918d0*/  HMMA.1688.F32.TF32 R8, R8, R244, R104 ;  /* 0x000000f40808723c */ /* 0x000ff00000081068 */
[C---:B------:R-:W-:Y:S08]  /*918e0*/  HMMA.1688.F32.TF32 R92, R12.reuse, R224, R92 ;  /* 0x000000e00c5c723c */ /* 0x040ff0000008105c */
[C---:B------:R-:W-:Y:S01]  /*918f0*/  HMMA.1688.F32.TF32 R100, R12.reuse, R216, R100 ;  /* 0x000000d80c64723c */ /* 0x040fe20000081064 */
[----:B------:R-:W-:Y:S07]  /*91900*/  STL.64 [R1+0xc70], R108 ;  /* 0x000c706c01007387 */ /* 0x000fee0000100a00 */
        /* <DEDUP_REMOVED lines=28> */
[----:B------:R-:W-:Y:S01]  /*91ad0*/  LDS R14, [R0+UR12+0x12300] ;  /* 0x0123000c000e7984 */ /* 0x000fe20008000800 */
[C---:B------:R-:W-:Y:S03]  /*91ae0*/  HMMA.1688.F32.TF32 R64, R4.reuse, R224, R60 ;  /* 0x000000e00440723c */ /* 0x040fe6000008103c */
[----:B------:R-:W-:Y:S04]  /*91af0*/  LDS R13, [R2+UR12+0x10300] ;  /* 0x0103000c020d7984 */ /* 0x000fe80008000800 */
[----:B------:R-:W2:Y:S01]  /*91b00*/  LDS R15, [R2+UR12+0x12300] ;  /* 0x0123000c020f7984 */ /* 0x000ea20008000800 */
        /* <DEDUP_REMOVED lines=8> */
[-C--:B-1----:R-:W-:Y:S01]  /*91b90*/  HMMA.1688.F32.TF32 R4, R16, R216.reuse, R36 ;  /* 0x000000d81004723c */ /* 0x082fe20000081024 */
        /* <DEDUP_REMOVED lines=14> */
[----:B------:R-:W-:Y:S04]  /*91c80*/  STL.64 [R1+0xb50], R4 ;  /* 0x000b500401007387 */ /* 0x000fe80000100a00 */
[----:B------:R1:W-:Y:S04]  /*91c90*/  STL.64 [R1+0xb58], R6 ;  /* 0x000b580601007387 */ /* 0x0003e80000100a00 */
[----:B------:R-:W3:Y:S04]  /*91ca0*/  LDL.LU R41, [R1+0x814] ;  /* 0x0008140001297983 */ /* 0x000ee80000300800 */
[----:B------:R-:W3:Y:S04]  /*91cb0*/  LDL.LU R42, [R1+0x818] ;  /* 0x00081800012a7983 */ /* 0x000ee80000300800 */
[----:B------:R-:W3:Y:S04]  /*91cc0*/  LDL.LU R43, [R1+0x81c] ;  /* 0x00081c00012b7983 */ /* 0x000ee80000300800 */
[----:B-1----:R-:W2:Y:S04]  /*91cd0*/  LDL.LU R44, [R1+0x840] ;  /* 0x00084000012c7983 */ /* 0x002ea80000300800 */
[----:B------:R-:W2:Y:S04]  /*91ce0*/  LDL.LU R45, [R1+0x844] ;  /* 0x00084400012d7983 */ /* 0x000ea80000300800 */
[----:B----4-:R-:W4:Y:S04]  /*91cf0*/  LDL.LU R46, [R1+0x848] ;  /* 0x00084800012e7983 */ /* 0x010f280000300800 */
        /* <DEDUP_REMOVED lines=87> */
[----:B----4-:R-:W-:Y:S08]  /*92270*/  HMMA.1688.F32.TF32 R96, R8, R216, R96 ;  /* 0x000000d80860723c */ /* 0x010ff00000081060 */
[C---:B------:R-:W-:Y:S08]  /*92280*/  HMMA.1688.F32.TF32 R104, R16.reuse, R240, R104 ;  /* 0x000000f01068723c */ /* 0x040ff00000081068 */
[C---:B------:R-:W-:Y:S08]  /*92290*/  HMMA.1688.F32.TF32 R108, R16.reuse, R236, R108 ;  /* 0x000000ec106c723c */ /* 0x040ff0000008106c */
[C---:B------:R-:W-:Y:S08]  /*922a0*/  HMMA.1688.F32.TF32 R4, R16.reuse, R220, R124 ;  /* 0x000000dc1004723c */ /* 0x040ff0000008107c */
[C---:B------:R-:W-:Y:S08]  /*922b0*/  HMMA.1688.F32.TF32 R120, R16.reuse, R224, R120 ;  /* 0x000000e01078723c */ /* 0x040ff00000081078 */
[C---:B------:R-:W-:Y:S03]  /*922c0*/  HMMA.1688.F32.TF32 R116, R16.reuse, R228, R116 ;  /* 0x000000e41074723c */ /* 0x040fe60000081074 */
[----:B------:R-:W-:Y:S04]  /*922d0*/  STL.64 [R1+0xb40], R4 ;  /* 0x000b400401007387 */ /* 0x000fe80000100a00 */
[----:B------:R1:W-:Y:S02]  /*922e0*/  STL.64 [R1+0xb48], R6 ;  /* 0x000b480601007387 */ /* 0x0003e40000100a00 */
[C---:B-1----:R-:W-:Y:S02]  /*922f0*/  HMMA.1688.F32.TF32 R4, R16.reuse, R232, R112 ;  /* 0x000000e81004723c */ /* 0x042fe40000081070 */
[----:B------:R-:W-:Y:S04]  /*92300*/  STL.64 [R1+0xb30], R120 ;  /* 0x000b307801007387 */ /* 0x000fe80000100a00 */
[----:B------:R-:W-:Y:S04]  /*92310*/  STL.64 [R1+0xb38], R122 ;  /* 0x000b387a01007387 */ /* 0x000fe80000100a00 */
        /* <DEDUP_REMOVED lines=24> */
[----:B------:R-:W-:Y:S04]  /*924a0*/  LDS R5, [R252+UR12+0x10300] ;  /* 0x0103000cfc057984 */ /* 0x000fe80008000800 */
[----:B------:R-:W-:Y:S04]  /*924b0*/  LDS R7, [R252+UR12+0x12300] ;  /* 0x0123000cfc077984 */ /* 0x000fe80008000800 */
        /* <DEDUP_REMOVED lines=13> */
[----:B------:R-:W-:Y:S04]  /*92590*/  STL.64 [R1+0xa50], R64 ;  /* 0x000a504001007387 */ /* 0x000fe80000100a00 */
[----:B------:R-:W-:Y:S01]  /*925a0*/  STL.64 [R1+0xa58], R66 ;  /* 0x000a584201007387 */ /* 0x000fe20000100a00 */
[C---:B------:R-:W-:Y:S03]  /*925b0*/  HMMA.1688.F32.TF32 R48, R12.reuse, R232, R48 ;  /* 0x000000e80c30723c */ /* 0x040fe60000081030 */
        /* <DEDUP_REMOVED lines=9> */
[----:B------:R-:W1:Y:S08]  /*92650*/  LDS R11, [R2+UR12+0x12380] ;  /* 0x0123800c020b7984 */ /* 0x000e700008000800 */
[----:B------:R-:W-:Y:S04]  /*92660*/  STL.64 [R1+0xa20], R16 ;  /* 0x000a201001007387 */ /* 0x000fe80000100a00 */
[----:B------:R2:W-:Y:S02]  /*92670*/  STL.64 [R1+0xa28], R18 ;  /* 0x000a281201007387 */ /* 0x0005e40000100a00 */
[C---:B--2---:R-:W-:Y:S08]  /*92680*/  HMMA.1688.F32.TF32 R16, R12.reuse, R240, R40 ;  /* 0x000000f00c10723c */ /* 0x044ff00000081028 */
[-C--:B------:R-:W-:Y:S01]  /*92690*/  HMMA.1688.F32.TF32 R12, R12, R244.reuse, R36 ;  /* 0x000000f40c0c723c */ /* 0x080fe20000081024 */
[----:B------:R2:W-:Y:S04]  /*926a0*/  STL.64 [R1+0xa10], R48 ;  /* 0x000a103001007387 */ /* 0x0005e80000100a00 */
[----:B------:R3:W-:Y:S04]  /*926b0*/  STL.64 [R1+0xa18], R50 ;  /* 0x000a183201007387 */ /* 0x0007e80000100a00 */
[----:B------:R4:W-:Y:S04]  /*926c0*/  STL.64 [R1+0xa00], R44 ;  /* 0x000a002c01007387 */ /* 0x0009e80000100a00 */
[----:B------:R1:W-:Y:S04]  /*926d0*/  STL.64 [R1+0xa08], R46 ;  /* 0x000a082e01007387 */ /* 0x0003e80000100a00 */
[----:B------:R-:W4:Y:S04]  /*926e0*/  LDL.LU R36, [R1+0x510] ;  /* 0x0005100001247983 */ /* 0x000f280000300800 */
        /* <DEDUP_REMOVED lines=83> */
[----:B----4-:R-:W4:Y:S04]  /*92c20*/  LDL.LU R44, [R1+0x570] ;  /* 0x00057000012c7983 */ /* 0x010f280000300800 */
[----:B------:R-:W4:Y:S04]  /*92c30*/  LDL.LU R45, [R1+0x574] ;  /* 0x00057400012d7983 */ /* 0x000f280000300800 */
[----:B-1----:R-:W4:Y:S04]  /*92c40*/  LDL.LU R46, [R1+0x578] ;  /* 0x00057800012e7983 */ /* 0x002f280000300800 */
[----:B------:R-:W4:Y:S04]  /*92c50*/  LDL.LU R47, [R1+0x57c] ;  /* 0x00057c00012f7983 */ /* 0x000f280000300800 */
[----:B------:R-:W-:Y:S04]  /*92c60*/  LDS R16, [R3+UR12+0x10380] ;  /* 0x0103800c03107984 */ /* 0x000fe80008000800 */
[----:B------:R-:W-:Y:S04]  /*92c70*/  LDS R18, [R3+UR12+0x12380] ;  /* 0x0123800c03127984 */ /* 0x000fe80008000800 */
[----:B------:R-:W-:Y:S04]  /*92c80*/  LDS R17, [R252+UR12+0x10380] ;  /* 0x0103800cfc117984 */ /* 0x000fe80008000800 */
[----:B------:R-:W1:Y:S04]  /*92c90*/  LDS R19, [R252+UR12+0x12380] ;  /* 0x0123800cfc137984 */ /* 0x000e680008000800 */
[----:B------:R-:W-:Y:S04]  /*92ca0*/  LDS R12, [R0+UR12+0x10400] ;  /* 0x0104000c000c7984 */ /* 0x000fe80008000800 */
[----:B------:R-:W-:Y:S04]  /*92cb0*/  LDS R14, [R0+UR12+0x12400] ;  /* 0x0124000c000e7984 */ /* 0x000fe80008000800 */
[----:B------:R-:W-:Y:S04]  /*92cc0*/  LDS R13, [R2+UR12+0x10400] ;  /* 0x0104000c020d7984 */ /* 0x000fe80008000800 */
[----:B------:R-:W3:Y:S01]  /*92cd0*/  LDS R15, [R2+UR12+0x12400] ;  /* 0x0124000c020f7984 */ /* 0x000ee20008000800 */
[C---:B--2---:R-:W-:Y:S08]  /*92ce0*/  HMMA.1688.F32.TF32 R56, R8.reuse, R244, R56 ;  /* 0x000000f40838723c */ /* 0x044ff00000081038 */
[----:B---3--:R-:W-:Y:S08]  /*92cf0*/  HMMA.1688.F32.TF32 R64, R8, R236, R64 ;  /* 0x000000ec0840723c */ /* 0x008ff00000081040 */
[----:B-1----:R-:W-:Y:S08]  /*92d00*/  HMMA.1688.F32.TF32 R52, R16, R216, R52 ;  /* 0x000000d81034723c */ /* 0x002ff00000081034 */
[C---:B------:R-:W-:Y:S08]  /*92d10*/  HMMA.1688.F32.TF32 R68, R8.reuse, R232, R68 ;  /* 0x000000e80844723c */ /* 0x040ff00000081044 */
[C---:B------:R-:W-:Y:S08]  /*92d20*/  HMMA.1688.F32.TF32 R72, R8.reuse, R228, R72 ;  /* 0x000000e40848723c */ /* 0x040ff00000081048 */
[----:B------:R-:W-:Y:S08]  /*92d30*/  HMMA.1688.F32.TF32 R80, R8, R220, R80 ;  /* 0x000000dc0850723c */ /* 0x000ff00000081050 */
[C---:B------:R-:W-:Y:S08]  /*92d40*/  HMMA.1688.F32.TF32 R88, R4.reuse, R244, R88 ;  /* 0x000000f40458723c */ /* 0x040ff00000081058 */
        /* <DEDUP_REMOVED lines=8> */
[----:B------:R-:W-:Y:S03]  /*92dd0*/  HMMA.1688.F32.TF32 R92, R4, R240, R92 ;  /* 0x000000f0045c723c */ /* 0x000fe6000008105c */
[----:B------:R-:W-:Y:S04]  /*92de0*/  STL.64 [R1+0x9c0], R112 ;  /* 0x0009c07001007387 */ /* 0x000fe80000100a00 */
[----:B------:R-:W-:Y:S04]  /*92df0*/  STL.64 [R1+0x9c8], R114 ;  /* 0x0009c87201007387 */ /* 0x000fe80000100a00 */
[----:B------:R-:W-:Y:S01]  /*92e00*/  STL.64 [R1+0x9b0], R108 ;  /* 0x0009b06c01007387 */ /* 0x000fe20000100a00 */
[C---:B------:R-:W-:Y:S03]  /*92e10*/  HMMA.1688.F32.TF32 R84, R8.reuse, R216, R84 ;  /* 0x000000d80854723c */ /* 0x040fe60000081054 */
        /* <DEDUP_REMOVED lines=8> */
[----:B------:R-:W-:Y:S03]  /*92ea0*/  HMMA.1688.F32.TF32 R60, R8, R240, R60 ;  /* 0x000000f0083c723c */ /* 0x000fe6000008103c */
        /* <DEDUP_REMOVED lines=17> */
[C---:B----4-:R-:W-:Y:S03]  /*92fc0*/  HMMA.1688.F32.TF32 R44, R16.reuse, R224, R44 ;  /* 0x000000e0102c723c */ /* 0x050fe6000008102c */
        /* <DEDUP_REMOVED lines=12> */
[----:B------:R1:W-:Y:S04]  /*93090*/  STL.64 [R1+0x880], R44 ;  /* 0x0008802c01007387 */ /* 0x0003e80000100a00 */
[----:B------:R2:W-:Y:S04]  /*930a0*/  STL.64 [R1+0x888], R46 ;  /* 0x0008882e01007387 */ /* 0x0005e80000100a00 */
[----:B------:R-:W-:Y:S04]  /*930b0*/  LDS R5, [R252+UR12+0x10400] ;  /* 0x0104000cfc057984 */ /* 0x000fe80008000800 */
[----:B-1----:R-:W3:Y:S04]  /*930c0*/  LDL.LU R44, [R1+0x2e0] ;  /* 0x0002e000012c7983 */ /* 0x002ee80000300800 */
[----:B------:R1:W-:Y:S04]  /*930d0*/  STL.64 [R1+0x870], R40 ;  /* 0x0008702801007387 */ /* 0x0003e80000100a00 */
[----:B------:R4:W-:Y:S04]  /*930e0*/  STL.64 [R1+0x878], R42 ;  /* 0x0008782a01007387 */ /* 0x0009e80000100a00 */
[----:B------:R-:W-:Y:S04]  /*930f0*/  STL.64 [R1+0x860], R8 ;  /* 0x0008600801007387 */ /* 0x000fe80000100a00 */
        /* <DEDUP_REMOVED lines=72> */
[----:B-1----:R-:W3:Y:S04]  /*93580*/  LDL.LU R40, [R1+0x2b0] ;  /* 0x0002b00001287983 */ /* 0x002ee80000300800 */
[----:B------:R-:W3:Y:S04]  /*93590*/  LDL.LU R41, [R1+0x2b4] ;  /* 0x0002b40001297983 */ /* 0x000ee80000300800 */
[----:B----4-:R-:W4:Y:S04]  /*935a0*/  LDL.LU R42, [R1+0x2b8] ;  /* 0x0002b800012a7983 */ /* 0x010f280000300800 */
[----:B------:R-:W4:Y:S04]  /*935b0*/  LDL.LU R43, [R1+0x2bc] ;  /* 0x0002bc00012b7983 */ /* 0x000f280000300800 */
[----:B------:R-:W1:Y:S01]  /*935c0*/  LDS R7, [R252+UR12+0x12400] ;  /* 0x0124000cfc077984 */ /* 0x000e620008000800 */
[C---:B--2---:R-:W-:Y:S08]  /*935d0*/  HMMA.1688.F32.TF32 R8, R16.reuse, R240, R104 ;  /* 0x000000f01008723c */ /* 0x044ff00000081068 */
[C---:B---3--:R-:W-:Y:S08]  /*935e0*/  HMMA.1688.F32.TF32 R108, R16.reuse, R236, R108 ;  /* 0x000000ec106c723c */ /* 0x048ff0000008106c */
[----:B------:R-:W-:Y:S11]  /*935f0*/  HMMA.1688.F32.TF32 R100, R16, R244, R100 ;  /* 0x000000f41064723c */ /* 0x000ff60000081064 */
[----:B------:R-:W-:Y:S04]  /*93600*/  STL.64 [R1+0x850], R108 ;  /* 0x0008506c01007387 */ /* 0x000fe80000100a00 */
[----:B------:R-:W-:Y:S01]  /*93610*/  STL.64 [R1+0x858], R110 ;  /* 0x0008586e01007387 */ /* 0x000fe20000100a00 */
[C---:B------:R-:W-:Y:S03]  /*93620*/  HMMA.1688.F32.TF32 R16, R12.reuse, R216, R96 ;  /* 0x000000d80c10723c */ /* 0x040fe60000081060 */
[----:B------:R-:W-:Y:S04]  /*93630*/  STL.64 [R1+0x840], R8 ;  /* 0x0008400801007387 */ /* 0x000fe80000100a00 */
[----:B------:R2:W-:Y:S02]  /*93640*/  STL.64 [R1+0x848], R10 ;  /* 0x0008480a01007387 */ /* 0x0005e40000100a00 */
[C---:B--2---:R-:W-:Y:S02]  /*93650*/  HMMA.1688.F32.TF32 R8, R12.reuse, R220, R36 ;  /* 0x000000dc0c08723c */ /* 0x044fe40000081024 */
[----:B------:R-:W-:Y:S04]  /*93660*/  STL.64 [R1+0x810], R100 ;  /* 0x0008106401007387 */ /* 0x000fe80000100a00 */
[----:B------:R-:W-:Y:S04]  /*93670*/  STL.64 [R1+0x818], R102 ;  /* 0x0008186601007387 */ /* 0x000fe80000100a00 */
[----:B------:R-:W2:Y:S04]  /*93680*/  LDL.LU R36, [R1+0x2c0] ;  /* 0x0002c00001247983 */ /* 0x000ea80000300800 */
[----:B------:R-:W-:Y:S04]  /*93690*/  STL.64 [R1+0x800], R16 ;  /* 0x0008001001007387 */ /* 0x000fe80000100a00 */
[----:B------:R3:W-:Y:S04]  /*936a0*/  STL.64 [R1+0x808], R18 ;  /* 0x0008081201007387 */ /* 0x0007e80000100a00 */
        /* <DEDUP_REMOVED lines=8> */
[C---:B---3--:R-:W-:Y:S03]  /*93730*/  HMMA.1688.F32.TF32 R16, R12.reuse, R228, R88 ;  /* 0x000000e40c10723c */ /* 0x048fe60000081058 */
[----:B------:R-:W-:Y:S04]  /*93740*/  LDS R9, [R2+UR12+0x10480] ;  /* 0x0104800c02097984 */ /* 0x000fe80008000800 */
[----:B------:R-:W2:Y:S01]  /*93750*/  LDS R11, [R2+UR12+0x12480] ;  /* 0x0124800c020b7984 */ /* 0x000ea20008000800 */
[C---:B------:R-:W-:Y:S03]  /*93760*/  HMMA.1688.F32.TF32 R84, R12.reuse, R232, R84 ;  /* 0x000000e80c54723c */ /* 0x040fe60000081054 */
[----:B------:R-:W-:Y:S04]  /*93770*/  STL.64 [R1+0x7e0], R92 ;  /* 0x0007e05c01007387 */ /* 0x000fe80000100a00 */
[----:B------:R-:W-:Y:S01]  /*93780*/  STL.64 [R1+0x7e8], R94 ;  /* 0x0007e85e01007387 */ /* 0x000fe20000100a00 */
[C---:B------:R-:W-:Y:S03]  /*93790*/  HMMA.1688.F32.TF32 R80, R12.reuse, R236, R80 ;  /* 0x000000ec0c50723c */ /* 0x040fe60000081050 */
[----:B------:R-:W-:Y:S04]  /*937a0*/  STL.64 [R1+0x7d0], R16 ;  /* 0x0007d01001007387 */ /* 0x000fe80000100a00 */
[----:B------:R3:W-:Y:S02]  /*937b0*/  STL.64 [R1+0x7d8], R18 ;  /* 0x0007d81201007387 */ /* 0x0007e40000100a00 */
[C---:B---3--:R-:W-:Y:S02]  /*937c0*/  HMMA.1688.F32.TF32 R16, R12.reuse, R240, R76 ;  /* 0x000000f00c10723c */ /* 0x048fe4000008104c */
[----:B------:R-:W-:Y:S04]  /*937d0*/  STL.64 [R1+0x7c0], R84 ;  /* 0x0007c05401007387 */ /* 0x000fe80000100a00 */
[----:B------:R-:W-:Y:S02]  /*937e0*/  STL.64 [R1+0x7c8], R86 ;  /* 0x0007c85601007387 */ /* 0x000fe40000100a00 */
[----:B------:R-:W-:Y:S02]  /*937f0*/  HMMA.1688.F32.TF32 R12, R12, R244, R72 ;  /* 0x000000f40c0c723c */ /* 0x000fe40000081048 */
[----:B------:R-:W-:Y:S04]  /*93800*/  STL.64 [R1+0x7b0], R80 ;  /* 0x0007b05001007387 */ /* 0x000fe80000100a00 */
[----:B------:R-:W-:Y:S02]  /*93810*/  STL.64 [R1+0x7b8], R82 ;  /* 0x0007b85201007387 */ /* 0x000fe40000100a00 */
[C---:B-1----:R-:W-:Y:S03]  /*93820*/  HMMA.1688.F32.TF32 R68, R4.reuse, R216, R68 ;  /* 0x000000d80444723c */ /* 0x042fe60000081044 */
        /* <DEDUP_REMOVED lines=18> */
[----:B------:R-:W-:Y:S08]  /*93950*/  LDS R15, [R252+UR12+0x12480] ;  /* 0x0124800cfc0f7984 */ /* 0x000ff00008000800 */
[----:B------:R-:W-:Y:S04]  /*93960*/  STL.64 [R1+0x740], R16 ;  /* 0x0007401001007387 */ /* 0x000fe80000100a00 */
[----:B------:R1:W-:Y:S02]  /*93970*/  STL.64 [R1+0x748], R18 ;  /* 0x0007481201007387 */ /* 0x0003e40000100a00 */
[C---:B-1----:R-:W-:Y:S08]  /*93980*/  HMMA.1688.F32.TF32 R16, R4.reuse, R240, R44 ;  /* 0x000000f00410723c */ /* 0x042ff0000008102c */
[----:B----4-:R-:W-:Y:S01]  /*93990*/  HMMA.1688.F32.TF32 R4, R4, R244, R40 ;  /* 0x000000f40404723c */ /* 0x010fe20000081028 */
[----:B------:R-:W-:Y:S04]  /*939a0*/  STL.64 [R1+0x730], R52 ;  /* 0x0007303401007387 */ /* 0x000fe80000100a00 */
[----:B------:R-:W-:Y:S04]  /*939b0*/  STL.64 [R1+0x738], R54 ;  /* 0x0007383601007387 */ /* 0x000fe80000100a00 */
[----:B------:R1:W-:Y:S04]  /*939c0*/  STL.64 [R1+0x720], R48 ;  /* 0x0007203001007387 */ /* 0x0003e80000100a00 */
[----:B------:R3:W-:Y:S04]  /*939d0*/  STL.64 [R1+0x728], R50 ;  /* 0x0007283201007387 */ /* 0x0007e80000100a00 */
[----:B------:R-:W-:Y:S04]  /*939e0*/  STL.64 [R1+0x710], R16 ;  /* 0x0007101001007387 */ /* 0x000fe80000100a00 */
[----:B------:R-:W-:Y:S04]  /*939f0*/  STL.64 [R1+0x718], R18 ;  /* 0x0007181201007387 */ /* 0x000fe80000100a00 */
[----:B------:R-:W-:Y:S04]  /*93a00*/  STL.64 [R1+0x6f0], R4 ;  /* 0x0006f00401007387 */ /* 0x000fe80000100a00 */
[----:B------:R-:W-:Y:S04]  /*93a10*/  STL.64 [R1+0x6f8], R6 ;  /* 0x0006f80601007387 */ /* 0x000fe80000100a00 */
[----:B------:R-:W4:Y:S04]  /*93a20*/  LDL.LU R26, [R1+0x8] ;  /* 0x00000800011a7983 */ /* 0x000f280000300800 */
        /* <DEDUP_REMOVED lines=105> */
[C---:B---3--:R-:W-:Y:S08]  /*940c0*/  HMMA.1688.F32.TF32 R52, R16.reuse, R228, R52 ;  /* 0x000000e41034723c */ /* 0x048ff00000081034 */
[----:B--2---:R-:W-:Y:S08]  /*940d0*/  HMMA.1688.F32.TF32 R60, R16, R220, R60 ;  /* 0x000000dc103c723c */ /* 0x004ff0000008103c */
        /* <DEDUP_REMOVED lines=117> */
[----:B------:R-:W4:Y:S04]  /*94830*/  LDL.LU.64 R38, [R1+0x7cd8] ;  /* 0x007cd80001267983 */ /* 0x000f280000300a00 */
[----:B------:R-:W4:Y:S04]  /*94840*/  LDL.LU.64 R36, [R1+0x7cd0] ;  /* 0x007cd00001247983 */ /* 0x000f280000300a00 */
[----:B------:R-:W-:Y:S04]  /*94850*/  STL.64 [R1+0x4a0], R16 ;  /* 0x0004a01001007387 */ /* 0x000fe80000100a00 */
[----:B------:R1:W-:Y:S02]  /*94860*/  STL.64 [R1+0x4a8], R18 ;  /* 0x0004a81201007387 */ /* 0x0003e40000100a00 */
[C---:B-1----:R-:W-:Y:S08]  /*94870*/  HMMA.1688.F32.TF32 R16, R4.reuse, R220, R24 ;  /* 0x000000dc0410723c */ /* 0x042ff00000081018 */
[----:B--2---:R-:W-:-:S15]  /*94880*/  HMMA.1688.F32.TF32 R12, R4, R216, R12 ;  /* 0x000000d8040c723c */ /* 0x004fde000008100c */
[----:B------:R-:W-:-:S04]  /*94890*/  NOP ;  /* 0x0000000000007918 */ /* 0x000fc80000000000 */
[----:B------:R-:W-:Y:S04]  /*948a0*/  STL.64 [R1+0x480], R12 ;  /* 0x0004800c01007387 */ /* 0x000fe80000100a00 */
[----:B------:R-:W-:Y:S04]  /*948b0*/  STL.64 [R1+0x488], R14 ;  /* 0x0004880e01007387 */ /* 0x000fe80000100a00 */
[----:B------:R-:W-:Y:S04]  /*948c0*/  STL.64 [R1+0x470], R16 ;  /* 0x0004701001007387 */ /* 0x000fe80000100a00 */
[----:B------:R3:W-:Y:S04]  /*948d0*/  STL.64 [R1+0x478], R18 ;  /* 0x0004781201007387 */ /* 0x0007e80000100a00 */
[----:B------:R-:W-:Y:S04]  /*948e0*/  LDS R12, [R3+UR12+0x10580] ;  /* 0x0105800c030c7984 */ /* 0x000fe80008000800 */
[----:B------:R-:W-:Y:S04]  /*948f0*/  LDS R14, [R3+UR12+0x12580] ;  /* 0x0125800c030e7984 */ /* 0x000fe80008000800 */
[----:B------:R-:W-:Y:S04]  /*94900*/  LDS R13, [R252+UR12+0x10580] ;  /* 0x0105800cfc0d7984 */ /* 0x000fe80008000800 */
[----:B------:R-:W1:Y:S01]  /*94910*/  LDS R15, [R252+UR12+0x12580] ;  /* 0x0125800cfc0f7984 */ /* 0x000e620008000800 */
[C---:B---3--:R-:W-:Y:S08]  /*94920*/  HMMA.1688.F32.TF32 R16, R4.reuse, R228, R40 ;  /* 0x000000e40410723c */ /* 0x048ff00000081028 */
[C---:B----4-:R-:W-:Y:S08]  /*94930*/  HMMA.1688.F32.TF32 R24, R4.reuse, R224, R36 ;  /* 0x000000e00418723c */ /* 0x050ff00000081024 */
[C---:B------:R-:W-:Y:S11]  /*94940*/  HMMA.1688.F32.TF32 R36, R4.reuse, R232, R44 ;  /* 0x000000e80424723c */ /* 0x040ff6000008102c */
[----:B------:R-:W-:Y:S04]  /*94950*/  STL.64 [R1+0x460], R24 ;  /* 0x0004601801007387 */ /* 0x000fe80000100a00 */
[----:B------:R2:W-:Y:S04]  /*94960*/  STL.64 [R1+0x468], R26 ;  /* 0x0004681a01007387 */ /* 0x0005e80000100a00 */
[----:B------:R-:W-:Y:S04]  /*94970*/  STL.64 [R1+0x440], R16 ;  /* 0x0004401001007387 */ /* 0x000fe80000100a00 */
[----:B------:R3:W-:Y:S01]  /*94980*/  STL.64 [R1+0x448], R18 ;  /* 0x0004481201007387 */ /* 0x0007e20000100a00 */
[C---:B--2---:R-:W-:Y:S08]  /*94990*/  HMMA.1688.F32.TF32 R24, R4.reuse, R236, R48 ;  /* 0x000000ec0418723c */ /* 0x044ff00000081030 */
[C---:B---3--:R-:W-:Y:S01]  /*949a0*/  HMMA.1688.F32.TF32 R16, R4.reuse, R240, R52 ;  /* 0x000000f00410723c */ /* 0x048fe20000081034 */
[----:B------:R-:W-:Y:S04]  /*949b0*/  STL.64 [R1+0x430], R36 ;  /* 0x0004302401007387 */ /* 0x000fe80000100a00 */
[----:B------:R-:W-:Y:S03]  /*949c0*/  STL.64 [R1+0x438], R38 ;  /* 0x0004382601007387 */ /* 0x000fe60000100a00 */
[----:B------:R-:W-:Y:S03]  /*949d0*/  HMMA.1688.F32.TF32 R4, R4, R244, R56 ;  /* 0x000000f40404723c */ /* 0x000fe60000081038 */
        /* <DEDUP_REMOVED lines=8> */
[----:B------:R-:W-:Y:S01]  /*94a60*/  HMMA.1688.F32.TF32 R36, R8, R236, R80 ;  /* 0x000000ec0824723c */ /* 0x000fe20000081050 */
[----:B------:R-:W-:Y:S04]  /*94a70*/  LDS R4, [R0+UR12+0x10600] ;  /* 0x0106000c00047984 */ /* 0x000fe80008000800 */
[----:B------:R-:W-:Y:S04]  /*94a80*/  STL.64 [R1+0x3f0], R24 ;  /* 0x0003f01801007387 */ /* 0x000fe80000100a00 */
[----:B------:R-:W-:Y:S04]  /*94a90*/  STL.64 [R1+0x3f8], R26 ;  /* 0x0003f81a01007387 */ /* 0x000fe80000100a00 */
[----:B------:R-:W-:Y:S04]  /*94aa0*/  STL.64 [R1+0x3e0], R16 ;  /* 0x0003e01001007387 */ /* 0x000fe80000100a00 */
[----:B------:R2:W-:Y:S01]  /*94ab0*/  STL.64 [R1+0x3e8], R18 ;  /* 0x0003e81201007387 */ /* 0x0005e20000100a00 */
[----:B-1----:R-:W-:Y:S03]  /*94ac0*/  HMMA.1688.F32.TF32 R40, R12, R220, R96 ;  /* 0x000000dc0c28723c */ /* 0x002fe60000081060 */
[----:B------:R-:W-:Y:S04]  /*94ad0*/  LDS R6, [R0+UR12+0x12600] ;  /* 0x0126000c00067984 */ /* 0x000fe80008000800 */
[----:B------:R-:W-:Y:S01]  /*94ae0*/  LDS R5, [R2+UR12+0x10600] ;  /* 0x0106000c02057984 */ /* 0x000fe20008000800 */
[----:B--2---:R-:W-:Y:S03]  /*94af0*/  HMMA.1688.F32.TF32 R16, R8, R224, R68 ;  /* 0x000000e00810723c */ /* 0x004fe60000081044 */
[----:B------:R-:W-:Y:S01]  /*94b00*/  LDS R7, [R2+UR12+0x12600] ;  /* 0x0126000c02077984 */ /* 0x000fe20008000800 */
[----:B------:R-:W-:Y:S01]  /*94b10*/  MOV R34, R201 ;  /* 0x000000c900227202 */ /* 0x000fe20000000f00 */
[----:B------:R-:W-:Y:S01]  /*94b20*/  IMAD.MOV.U32 R35, RZ, RZ, R200 ;  /* 0x000000ffff237224 */ /* 0x000fe200078e00c8 */
[----:B------:R-:W-:Y:S01]  /*94b30*/  MOV R50, R196 ;  /* 0x000000c400327202 */ /* 0x000fe20000000f00 */
[----:B------:R-:W-:-:S02]  /*94b40*/  IMAD.MOV.U32 R51, RZ, RZ, R197 ;  /* 0x000000ffff337224 */ /* 0x000fc400078e00c5 */
[----:B------:R-:W-:Y:S01]  /*94b50*/  IMAD.MOV.U32 R44, RZ, RZ, R198 ;  /* 0x000000ffff2c7224 */ /* 0x000fe200078e00c6 */
[C---:B------:R-:W-:Y:S01]  /*94b60*/  HMMA.1688.F32.TF32 R24, R8.reuse, R228, R72 ;  /* 0x000000e40818723c */ /* 0x040fe20000081048 */
[----:B------:R-:W-:Y:S01]  /*94b70*/  IMAD.MOV.U32 R45, RZ, RZ, R199 ;  /* 0x000000ffff2d7224 */ /* 0x000fe200078e00c7 */
[----:B------:R-:W-:Y:S01]  /*94b80*/  MOV R46, R202 ;  /* 0x000000ca002e7202 */ /* 0x000fe20000000f00 */
[----:B------:R-:W-:Y:S01]  /*94b90*/  IMAD.MOV.U32 R47, RZ, RZ, R203 ;  /* 0x000000ffff2f7224 */ /* 0x000fe200078e00cb */
[----:B------:R-:W-:Y:S04]  /*94ba0*/  LDS R80, [R3+UR12+0x10680] ;  /* 0x0106800c03507984 */ /* 0x000fe80008000800 */
[----:B------:R-:W-:Y:S04]  /*94bb0*/  LDS R82, [R3+UR12+0x12680] ;  /* 0x0126800c03527984 */ /* 0x000fe80008000800 */
[----:B------:R-:W-:Y:S04]  /*94bc0*/  STL.64 [R1+0x3d0], R16 ;  /* 0x0003d01001007387 */ /* 0x000fe80000100a00 */
[----:B------:R1:W-:Y:S04]  /*94bd0*/  STL.64 [R1+0x3d8], R18 ;  /* 0x0003d81201007387 */ /* 0x0003e80000100a00 */
[----:B------:R-:W-:Y:S04]  /*94be0*/  LDS R81, [R252+UR12+0x10680] ;  /* 0x0106800cfc517984 */ /* 0x000fe80008000800 */
[----:B------:R-:W2:Y:S01]  /*94bf0*/  LDS R83, [R252+UR12+0x12680] ;  /* 0x0126800cfc537984 */ /* 0x000ea20008000800 */
[C---:B-1----:R-:W-:Y:S03]  /*94c00*/  HMMA.1688.F32.TF32 R16, R8.reuse, R232, R76 ;  /* 0x000000e80810723c */ /* 0x042fe6000008104c */
[----:B------:R-:W-:Y:S04]  /*94c10*/  STL.64 [R1+0x3c0], R24 ;  /* 0x0003c01801007387 */ /* 0x000fe80000100a00 */
[----:B------:R1:W-:Y:S02]  /*94c20*/  STL.64 [R1+0x3c8], R26 ;  /* 0x0003c81a01007387 */ /* 0x0003e40000100a00 */
[C---:B-1----:R-:W-:Y:S10]  /*94c30*/  HMMA.1688.F32.TF32 R24, R8.reuse, R240, R84 ;  /* 0x000000f00818723c */ /* 0x042ff40000081054 */
[----:B------:R-:W-:Y:S04]  /*94c40*/  STL.64 [R1+0x370], R16 ;  /* 0x0003701001007387 */ /* 0x000fe80000100a00 */
[----:B------:R1:W-:Y:S02]  /*94c50*/  STL.64 [R1+0x378], R18 ;  /* 0x0003781201007387 */ /* 0x0003e40000100a00 */
[----:B-1----:R-:W-:Y:S02]  /*94c60*/  HMMA.1688.F32.TF32 R16, R8, R244, R88 ;  /* 0x000000f40810723c */ /* 0x002fe40000081058 */
[----:B------:R-:W-:Y:S04]  /*94c70*/  STL.64 [R1+0x360], R36 ;  /* 0x0003602401007387 */ /* 0x000fe80000100a00 */
[----:B------:R1:W-:Y:S04]  /*94c80*/  STL.64 [R1+0x368], R38 ;  /* 0x0003682601007387 */ /* 0x0003e80000100a00 */
[----:B------:R-:W-:Y:S04]  /*94c90*/  STL.64 [R1+0x350], R24 ;  /* 0x0003501801007387 */ /* 0x000fe80000100a00 */
[----:B------:R-:W-:Y:S01]  /*94ca0*/  STL.64 [R1+0x358], R26 ;  /* 0x0003581a01007387 */ /* 0x000fe20000100a00 */
[C---:B-1----:R-:W-:Y:S03]  /*94cb0*/  HMMA.1688.F32.TF32 R36, R12.reuse, R224, R100 ;  /* 0x000000e00c24723c */ /* 0x042fe60000081064 */
[----:B------:R-:W-:Y:S04]  /*94cc0*/  LDS R8, [R3+UR12+0x10600] ;  /* 0x0106000c03087984 */ /* 0x000fe80008000800 */
[----:B------:R-:W-:Y:S04]  /*94cd0*/  STL.64 [R1+0x330], R16 ;  /* 0x0003301001007387 */ /* 0x000fe80000100a00 */
[----:B------:R1:W-:Y:S04]  /*94ce0*/  STL.64 [R1+0x338], R18 ;  /* 0x0003381201007387 */ /* 0x0003e80000100a00 */
[----:B------:R-:W-:Y:S04]  /*94cf0*/  LDS R10, [R3+UR12+0x12600] ;  /* 0x0126000c030a7984 */ /* 0x000fe80008000800 */
[----:B------:R-:W-:Y:S01]  /*94d00*/  LDS R9, [R252+UR12+0x10600] ;  /* 0x0106000cfc097984 */ /* 0x000fe20008000800 */
[C---:B-1----:R-:W-:Y:S03]  /*94d10*/  HMMA.1688.F32.TF32 R16, R12.reuse, R216, R92 ;  /* 0x000000d80c10723c */ /* 0x042fe6000008105c */
[----:B------:R-:W1:Y:S04]  /*94d20*/  LDS R11, [R252+UR12+0x12600] ;  /* 0x0126000cfc0b7984 */ /* 0x000e680008000800 */
[----:B------:R-:W-:Y:S04]  /*94d30*/  LDS R24, [R0+UR12+0x10680] ;  /* 0x0106800c00187984 */ /* 0x000fe80008000800 */
[----:B------:R-:W-:Y:S04]  /*94d40*/  LDS R26, [R0+UR12+0x12680] ;  /* 0x0126800c001a7984 */ /* 0x000fe80008000800 */
[----:B------:R-:W-:Y:S04]  /*94d50*/  LDS R25, [R2+UR12+0x10680] ;  /* 0x0106800c02197984 */ /* 0x000fe80008000800 */
[----:B------:R-:W3:Y:S04]  /*94d60*/  LDS R27, [R2+UR12+0x12680] ;  /* 0x0126800c021b7984 */ /* 0x000ee80008000800 */
[----:B------:R-:W-:Y:S04]  /*94d70*/  STL.64 [R1+0x340], R16 ;  /* 0x0003401001007387 */ /* 0x000fe80000100a00 */
[----:B------:R4:W-:Y:S02]  /*94d80*/  STL.64 [R1+0x348], R18 ;  /* 0x0003481201007387 */ /* 0x0009e40000100a00 */
[C---:B----4-:R-:W-:Y:S02]  /*94d90*/  HMMA.1688.F32.TF32 R16, R12.reuse, R228, R104 ;  /* 0x000000e40c10723c */ /* 0x050fe40000081068 */
[----:B------:R-:W-:Y:S04]  /*94da0*/  STL.64 [R1+0x320], R40 ;  /* 0x0003202801007387 */ /* 0x000fe80000100a00 */
[----:B------:R4:W-:Y:S04]  /*94db0*/  STL.64 [R1+0x328], R42 ;  /* 0x0003282a01007387 */ /* 0x0009e80000100a00 */
[----:B------:R-:W-:Y:S04]  /*94dc0*/  STL.64 [R1+0x310], R36 ;  /* 0x0003102401007387 */ /* 0x000fe80000100a00 */
[----:B------:R1:W-:Y:S01]  /*94dd0*/  STL.64 [R1+0x318], R38 ;  /* 0x0003182601007387 */ /* 0x0003e20000100a00 */
[C---:B----4-:R-:W-:Y:S03]  /*94de0*/  HMMA.1688.F32.TF32 R40, R12.reuse, R232, R108 ;  /* 0x000000e80c28723c */ /* 0x050fe6000008106c */
[----:B------:R-:W-:Y:S04]  /*94df0*/  LDS R104, [R0+UR12+0x10700] ;  /* 0x0107000c00687984 */ /* 0x000fe80008000800 */
[----:B------:R-:W-:Y:S01]  /*94e00*/  STL.64 [R1+0x300], R16 ;  /* 0x0003001001007387 */ /* 0x000fe20000100a00 */
[----:B-1----:R-:W-:Y:S03]  /*94e10*/  HMMA.1688.F32.TF32 R36, R12, R236, R112 ;  /* 0x000000ec0c24723c */ /* 0x002fe60000081070 */
[----:B------:R1:W-:Y:S04]  /*94e20*/  STL.64 [R1+0x308], R18 ;  /* 0x0003081201007387 */ /* 0x0003e80000100a00 */
[----:B------:R-:W-:Y:S01]  /*94e30*/  LDS R106, [R0+UR12+0x12700] ;  /* 0x0127000c006a7984 */ /* 0x000fe20008000800 */
[----:B--2---:R-:W-:Y:S03]  /*94e40*/  HMMA.1688.F32.TF32 R84, R80, R216, R44 ;  /* 0x000000d85054723c */ /* 0x004fe6000008102c */
[----:B------:R-:W-:Y:S04]  /*94e50*/  LDS R105, [R2+UR12+0x10700] ;  /* 0x0107000c02697984 */ /* 0x000fe80008000800 */
[----:B------:R-:W2:Y:S01]  /*94e60*/  LDS R107, [R2+UR12+0x12700] ;  /* 0x0127000c026b7984 */ /* 0x000ea20008000800 */
[C---:B-1----:R-:W-:Y:S08]  /*94e70*/  HMMA.1688.F32.TF32 R16, R12.reuse, R240, R116 ;  /* 0x000000f00c10723c */ /* 0x042ff00000081074 */
        /* <DEDUP_REMOVED lines=9> */
[C---:B-1----:R-:W-:Y:S08]  /*94f10*/  HMMA.1688.F32.TF32 R12, R4.reuse, R216, R124 ;  /* 0x000000d8040c723c */ /* 0x042ff0000008107c */
[C---:B------:R-:W-:Y:S11]  /*94f20*/  HMMA.1688.F32.TF32 R36, R4.reuse, R220, R128 ;  /* 0x000000dc0424723c */ /* 0x040ff60000081080 */
[----:B------:R-:W-:Y:S01]  /*94f30*/  STL.64 [R1+0x2a0], R12 ;  /* 0x0002a00c01007387 */ /* 0x000fe20000100a00 */
[----:B------:R-:W-:Y:S03]  /*94f40*/  HMMA.1688.F32.TF32 R16, R4, R228, R136 ;  /* 0x000000e40410723c */ /* 0x000fe60000081088 */
[----:B------:R1:W-:Y:S04]  /*94f50*/  STL.64 [R1+0x2a8], R14 ;  /* 0x0002a80e01007387 */ /* 0x0003e80000100a00 */
[----:B------:R-:W-:Y:S01]  /*94f60*/  LDS R136, [R3+UR12+0x10700] ;  /* 0x0107000c03887984 */ /* 0x000fe20008000800 */
[-C--:B------:R-:W-:Y:S03]  /*94f70*/  HMMA.1688.F32.TF32 R32, R80, R224.reuse, R32 ;  /* 0x000000e05020723c */ /* 0x080fe60000081020 */
[----:B------:R-:W-:Y:S04]  /*94f80*/  LDS R138, [R3+UR12+0x12700] ;  /* 0x0127000c038a7984 */ /* 0x000fe80008000800 */
[----:B------:R-:W-:Y:S01]  /*94f90*/  LDS R137, [R252+UR12+0x10700] ;  /* 0x0107000cfc897984 */ /* 0x000fe20008000800 */
[C---:B-1----:R-:W-:Y:S03]  /*94fa0*/  HMMA.1688.F32.TF32 R12, R4.reuse, R224, R132 ;  /* 0x000000e0040c723c */ /* 0x042fe60000081084 */
[----:B------:R-:W-:Y:S04]  /*94fb0*/  STL.64 [R1+0x290], R36 ;  /* 0x0002902401007387 */ /* 0x000fe80000100a00 */
[----:B------:R1:W-:Y:S04]  /*94fc0*/  STL.64 [R1+0x298], R38 ;  /* 0x0002982601007387 */ /* 0x0003e80000100a00 */
[----:B------:R-:W4:Y:S01]  /*94fd0*/  LDS R139, [R252+UR12+0x12700] ;  /* 0x0127000cfc8b7984 */ /* 0x000f220008000800 */
[C---:B-1----:R-:W-:Y:S07]  /*94fe0*/  HMMA.1688.F32.TF32 R36, R4.reuse, R232, R140 ;  /* 0x000000e80424723c */ /* 0x042fee000008108c */
[----:B------:R-:W-:Y:S04]  /*94ff0*/  STL.64 [R1+0x280], R12 ;  /* 0x0002800c01007387 */ /* 0x000fe80000100a00 */
[----:B------:R1:W-:Y:S04]  /*95000*/  STL.64 [R1+0x288], R14 ;  /* 0x0002880e01007387 */ /* 0x0003e80000100a00 */
[----:B------:R-:W-:Y:S04]  /*95010*/  STL.64 [R1+0x270], R16 ;  /* 0x0002701001007387 */ /* 0x000fe80000100a00 */
[----:B------:R2:W-:Y:S01]  /*95020*/  STL.64 [R1+0x278], R18 ;  /* 0x0002781201007387 */ /* 0x0005e20000100a00 */
[C---:B-1----:R-:W-:Y:S08]  /*95030*/  HMMA.1688.F32.TF32 R12, R4.reuse, R236, R144 ;  /* 0x000000ec040c723c */ /* 0x042ff00000081090 */
[C---:B--2---:R-:W-:Y:S08]  /*95040*/  HMMA.1688.F32.TF32 R16, R4.reuse, R240, R148 ;  /* 0x000000f00410723c */ /* 0x044ff00000081094 */
[----:B------:R-:W-:Y:S01]  /*95050*/  HMMA.1688.F32.TF32 R4, R4, R244, R152 ;  /* 0x000000f40404723c */ /* 0x000fe20000081098 */
        /* <DEDUP_REMOVED lines=9> */
[C---:B--2---:R-:W-:Y:S08]  /*950f0*/  HMMA.1688.F32.TF32 R16, R8.reuse, R220, R160 ;  /* 0x000000dc0810723c */ /* 0x044ff000000810a0 */
        /* <DEDUP_REMOVED lines=9> */
[----:B------:R-:W-:Y:S04]  /*95190*/  LDS R168, [R0+UR12+0x10780] ;  /* 0x0107800c00a87984 */ /* 0x000fe80008000800 */
[----:B------:R-:W-:Y:S01]  /*951a0*/  LDS R170, [R0+UR12+0x12780] ;  /* 0x0127800c00aa7984 */ /* 0x000fe20008000800 */
[C---:B-1----:R-:W-:Y:S03]  /*951b0*/  HMMA.1688.F32.TF32 R4, R8.reuse, R236, R176 ;  /* 0x000000ec0804723c */ /* 0x042fe600000810b0 */
[----:B------:R-:W-:Y:S04]  /*951c0*/  LDS R169, [R2+UR12+0x10780] ;  /* 0x0107800c02a97984 */ /* 0x000fe80008000800 */
[----:B------:R-:W-:Y:S04]  /*951d0*/  STL.64 [R1+0x1e0], R12 ;  /* 0x0001e00c01007387 */ /* 0x000fe80000100a00 */
[----:B------:R1:W-:Y:S04]  /*951e0*/  STL.64 [R1+0x1e8], R14 ;  /* 0x0001e80e01007387 */ /* 0x0003e80000100a00 */
[----:B------:R-:W-:Y:S04]  /*951f0*/  STL.64 [R1+0x1d0], R16 ;  /* 0x0001d01001007387 */ /* 0x000fe80000100a00 */
[----:B------:R-:W-:Y:S01]  /*95200*/  STL.64 [R1+0x1d8], R18 ;  /* 0x0001d81201007387 */ /* 0x000fe20000100a00 */
[C---:B-1----:R-:W-:Y:S03]  /*95210*/  HMMA.1688.F32.TF32 R12, R8.reuse, R240, R180 ;  /* 0x000000f0080c723c */ /* 0x042fe600000810b4 */
[----:B------:R-:W-:Y:S04]  /*95220*/  STL.64 [R1+0x1c0], R4 ;  /* 0x0001c00401007387 */ /* 0x000fe80000100a00 */
[----:B------:R3:W-:Y:S01]  /*95230*/  STL.64 [R1+0x1c8], R6 ;  /* 0x0001c80601007387 */ /* 0x0007e20000100a00 */
[----:B------:R-:W-:Y:S03]  /*95240*/  HMMA.1688.F32.TF32 R8, R8, R244, R184 ;  /* 0x000000f40808723c */ /* 0x000fe600000810b8 */
[----:B------:R-:W1:Y:S05]  /*95250*/  LDS R171, [R2+UR12+0x12780] ;  /* 0x0127800c02ab7984 */ /* 0x000e6a0008000800 */
[C---:B---3--:R-:W-:Y:S03]  /*95260*/  HMMA.1688.F32.TF32 R4, R24.reuse, R216, R188 ;  /* 0x000000d81804723c */ /* 0x048fe600000810bc */
[----:B------:R-:W-:Y:S04]  /*95270*/  STL.64 [R1+0x1b0], R12 ;  /* 0x0001b00c01007387 */ /* 0x000fe80000100a00 */
[----:B------:R-:W-:Y:S04]  /*95280*/  STL.64 [R1+0x1b8], R14 ;  /* 0x0001b80e01007387 */ /* 0x000fe80000100a00 */
[----:B------:R-:W-:Y:S04]  /*95290*/  STL.64 [R1+0x1a0], R8 ;  /* 0x0001a00801007387 */ /* 0x000fe80000100a00 */
[----:B------:R-:W-:Y:S04]  /*952a0*/  STL.64 [R1+0x1a8], R10 ;  /* 0x0001a80a01007387 */ /* 0x000fe80000100a00 */
[----:B------:R-:W-:Y:S04]  /*952b0*/  STL.64 [R1+0x190], R4 ;  /* 0x0001900401007387 */ /* 0x000fe80000100a00 */
[----:B------:R2:W-:Y:S04]  /*952c0*/  STL.64 [R1+0x198], R6 ;  /* 0x0001980601007387 */ /* 0x0005e80000100a00 */
[----:B------:R-:W3:Y:S01]  /*952d0*/  LDL.LU R36, [R1+0x70] ;  /* 0x0000700001247983 */ /* 0x000ee20000300800 */
[----:B--2---:R-:W-:-:S15]  /*952e0*/  HMMA.1688.F32.TF32 R4, R24, R220, R192 ;  /* 0x000000dc1804723c */ /* 0x004fde00000810c0 */
[----:B------:R-:W-:-:S04]  /*952f0*/  NOP ;  /* 0x0000000000007918 */ /* 0x000fc80000000000 */
[----:B------:R-:W-:Y:S04]  /*95300*/  STL.64 [R1+0x170], R4 ;  /* 0x0001700401007387 */ /* 0x000fe80000100a00 */
[----:B------:R-:W-:Y:S04]  /*95310*/  STL.64 [R1+0x178], R6 ;  /* 0x0001780601007387 */ /* 0x000fe80000100a00 */
[----:B------:R-:W3:Y:S04]  /*95320*/  LDL.LU R37, [R1+0x74] ;  /* 0x0000740001257983 */ /* 0x000ee80000300800 */
[----:B------:R-:W3:Y:S04]  /*95330*/  LDL.LU R38, [R1+0x78] ;  /* 0x0000780001267983 */ /* 0x000ee80000300800 */
[----:B------:R-:W3:Y:S04]  /*95340*/  LDL.LU R39, [R1+0x7c] ;  /* 0x00007c0001277983 */ /* 0x000ee80000300800 */
        /* <DEDUP_REMOVED lines=10> */
[----:B------:R-:W2:Y:S04]  /*953f0*/  LDL.LU R200, [R1+0x7cc0] ;  /* 0x007cc00001c87983 */ /* 0x000ea80000300800 */
[----:B------:R-:W2:Y:S04]  /*95400*/  LDL.LU R201, [R1+0x7cbc] ;  /* 0x007cbc0001c97983 */ /* 0x000ea80000300800 */
[----:B------:R-:W3:Y:S04]  /*95410*/  LDL.LU R196, [R1+0x7cb8] ;  /* 0x007cb80001c47983 */ /* 0x000ee80000300800 */
[----:B------:R-:W3:Y:S04]  /*95420*/  LDL.LU R197, [R1+0x7cb4] ;  /* 0x007cb40001c57983 */ /* 0x000ee80000300800 */
[----:B------:R-:W3:Y:S04]  /*95430*/  LDL.LU R198, [R1+0x7cb0] ;  /* 0x007cb00001c67983 */ /* 0x000ee80000300800 */
[----:B------:R-:W3:Y:S04]  /*95440*/  LDL.LU R199, [R1+0x7cac] ;  /* 0x007cac0001c77983 */ /* 0x000ee80000300800 */
[----:B------:R-:W2:Y:S04]  /*95450*/  LDL.LU R202, [R1+0x7ca8] ;  /* 0x007ca80001ca7983 */ /* 0x000ea80000300800 */
[----:B------:R-:W2:Y:S04]  /*95460*/  LDL.LU R203, [R1+0x7ca4] ;  /* 0x007ca40001cb7983 */ /* 0x000ea80000300800 */
[----:B------:R-:W4:Y:S04]  /*95470*/  LDL.LU R30, [R1+0xc8] ;  /* 0x0000c800011e7983 */ /* 0x000f280000300800 */
[----:B------:R-:W4:Y:S01]  /*95480*/  LDL.LU R31, [R1+0xcc] ;  /* 0x0000cc00011f7983 */ /* 0x000f220000300800 */
[C---:B------:R-:W-:Y:S08]  /*95490*/  HMMA.1688.F32.TF32 R8, R24.reuse, R232, R36 ;  /* 0x000000e81808723c */ /* 0x040ff00000081024 */
[C---:B---3--:R-:W-:Y:S08]  /*954a0*/  HMMA.1688.F32.TF32 R196, R24.reuse, R224, R196 ;  /* 0x000000e018c4723c */ /* 0x048ff000000810c4 */
[C---:B--2---:R-:W-:Y:S11]  /*954b0*/  HMMA.1688.F32.TF32 R200, R24.reuse, R228, R200 ;  /* 0x000000e418c8723c */ /* 0x044ff600000810c8 */
[----:B------:R-:W-:Y:S04]  /*954c0*/  STL.64 [R1+0x7a80], R198 ;  /* 0x007a80c601007387 */ /* 0x000fe80000100a00 */
[----:B------:R2:W-:Y:S04]  /*954d0*/  STL.64 [R1+0x7a78], R196 ;  /* 0x007a78c401007387 */ /* 0x0005e80000100a00 */
[----:B------:R3:W-:Y:S04]  /*954e0*/  STL.64 [R1+0x7a90], R202 ;  /* 0x007a90ca01007387 */ /* 0x0007e80000100a00 */
[----:B------:R1:W-:Y:S04]  /*954f0*/  STL.64 [R1+0x7a88], R200 ;  /* 0x007a88c801007387 */ /* 0x0003e80000100a00 */
        /* <DEDUP_REMOVED lines=8> */
[C---:B----4-:R-:W-:Y:S08]  /*95580*/  HMMA.1688.F32.TF32 R16, R24.reuse, R236, R16 ;  /* 0x000000ec1810723c */ /* 0x050ff00000081010 */
[C---:B------:R-:W-:Y:S08]  /*95590*/  HMMA.1688.F32.TF32 R20, R24.reuse, R240, R20 ;  /* 0x000000f01814723c */ /* 0x040ff00000081014 */
[----:B------:R-:W-:Y:S08]  /*955a0*/  HMMA.1688.F32.TF32 R24, R24, R244, R48 ;  /* 0x000000f41818723c */ /* 0x000ff00000081030 */
[C---:B------:R-:W-:Y:S01]  /*955b0*/  HMMA.1688.F32.TF32 R28, R80.reuse, R220, R28 ;  /* 0x000000dc501c723c */ /* 0x040fe2000008101c */
[----:B------:R-:W-:Y:S04]  /*955c0*/  STL.64 [R1+0x7aa0], R10 ;  /* 0x007aa00a01007387 */ /* 0x000fe80000100a00 */
[----:B------:R-:W-:Y:S04]  /*955d0*/  STL.64 [R1+0x7a98], R8 ;  /* 0x007a980801007387 */ /* 0x000fe80000100a00 */
        /* <DEDUP_REMOVED lines=12> */
[----:B--2---:R-:W-:-:S15]  /*956a0*/  HMMA.1688.F32.TF32 R172, R80, R228, R40 ;  /* 0x000000e450ac723c */ /* 0x004fde0000081028 */
[----:B------:R-:W-:-:S04]  /*956b0*/  NOP ;  /* 0x0000000000007918 */ /* 0x000fc80000000000 */
[----:B------:R-:W-:Y:S04]  /*956c0*/  STL.64 [R1+0x7b10], R174 ;  /* 0x007b10ae01007387 */ /* 0x000fe80000100a00 */
[----:B------:R-:W-:Y:S04]  /*956d0*/  STL.64 [R1+0x7b08], R172 ;  /* 0x007b08ac01007387 */ /* 0x000fe80000100a00 */
[----:B------:R-:W2:Y:S04]  /*956e0*/  LDL.LU R44, [R1+0x3b0] ;  /* 0x0003b000012c7983 */ /* 0x000ea80000300800 */
[----:B------:R-:W2:Y:S04]  /*956f0*/  LDL.LU R45, [R1+0x3b4] ;  /* 0x0003b400012d7983 */ /* 0x000ea80000300800 */
[----:B------:R-:W2:Y:S04]  /*95700*/  LDL.LU R46, [R1+0x3b8] ;  /* 0x0003b800012e7983 */ /* 0x000ea80000300800 */
[----:B------:R-:W2:Y:S04]  /*95710*/  LDL.LU R47, [R1+0x3bc] ;  /* 0x0003bc00012f7983 */ /* 0x000ea80000300800 */
[----:B------:R-:W4:Y:S04]  /*95720*/  LDL.LU R60, [R1+0x220] ;  /* 0x00022000013c7983 */ /* 0x000f280000300800 */
[----:B------:R-:W4:Y:S04]  /*95730*/  LDL.LU R61, [R1+0x224] ;  /* 0x00022400013d7983 */ /* 0x000f280000300800 */
[----:B------:R-:W4:Y:S04]  /*95740*/  LDL.LU R62, [R1+0x228] ;  /* 0x00022800013e7983 */ /* 0x000f280000300800 */
[----:B------:R-:W4:Y:S01]  /*95750*/  LDL.LU R63, [R1+0x22c] ;  /* 0x00022c00013f7983 */ /* 0x000f220000300800 */
[----:B---3--:R-:W-:Y:S03]  /*95760*/  HMMA.1688.F32.TF32 R116, R80, R232, R36 ;  /* 0x000000e85074723c */ /* 0x008fe60000081024 */
        /* <DEDUP_REMOVED lines=38> */
[C---:B--2---:R-:W-:Y:S08]  /*959d0*/  HMMA.1688.F32.TF32 R100, R104.reuse, R240, R44 ;  /* 0x000000f06864723c */ /* 0x044ff0000008102c */
[----:B----4-:R-:W-:Y:S08]  /*959e0*/  HMMA.1688.F32.TF32 R92, R104, R224, R60 ;  /* 0x000000e0685c723c */ /* 0x010ff0000008103c */
[C---:B---3--:R-:W-:Y:S08]  /*959f0*/  HMMA.1688.F32.TF32 R76, R80.reuse, R240, R76 ;  /* 0x000000f0504c723c */ /* 0x048ff0000008104c */
[C---:B------:R-:W-:Y:S08]  /*95a00*/  HMMA.1688.F32.TF32 R36, R80.reuse, R236, R36 ;  /* 0x000000ec5024723c */ /* 0x040ff00000081024 */
[----:B------:R-:W-:Y:S11]  /*95a10*/  HMMA.1688.F32.TF32 R80, R80, R244, R72 ;  /* 0x000000f45050723c */ /* 0x000ff60000081048 */
[----:B------:R-:W-:Y:S01]  /*95a20*/  STL.64 [R1+0x7b30], R38 ;  /* 0x007b302601007387 */ /* 0x000fe20000100a00 */
[C---:B------:R-:W-:Y:S03]  /*95a30*/  HMMA.1688.F32.TF32 R112, R104.reuse, R216, R68 ;  /* 0x000000d86870723c */ /* 0x040fe60000081044 */
[----:B------:R-:W-:Y:S05]  /*95a40*/  STL.64 [R1+0x7b28], R36 ;  /* 0x007b282401007387 */ /* 0x000fea0000100a00 */
        /* <DEDUP_REMOVED lines=80> */
[----:B------:R-:W1:Y:S01]  /*95f50*/  LDS R51, [R252+UR12+0x12780] ;  /* 0x0127800cfc337984 */ /* 0x000e620008000800 */
[C---:B--2---:R-:W-:Y:S08]  /*95f60*/  HMMA.1688.F32.TF32 R176, R136.reuse, R220, R128 ;  /* 0x000000dc88b0723c */ /* 0x044ff00000081080 */
[C---:B---3--:R-:W-:Y:S08]  /*95f70*/  HMMA.1688.F32.TF32 R108, R136.reuse, R216, R108 ;  /* 0x000000d8886c723c */ /* 0x048ff0000008106c */
[----:B----4-:R-:W-:Y:S11]  /*95f80*/  HMMA.1688.F32.TF32 R180, R136, R224, R124 ;  /* 0x000000e088b4723c */ /* 0x010ff6000008107c */
[----:B------:R-:W-:Y:S04]  /*95f90*/  STL.64 [R1+0x7be0], R110 ;  /* 0x007be06e01007387 */ /* 0x000fe80000100a00 */
[----:B------:R-:W-:Y:S04]  /*95fa0*/  STL.64 [R1+0x7bd8], R108 ;  /* 0x007bd86c01007387 */ /* 0x000fe80000100a00 */
[----:B------:R-:W-:Y:S04]  /*95fb0*/  STL.64 [R1+0x7bf0], R178 ;  /* 0x007bf0b201007387 */ /* 0x000fe80000100a00 */
[----:B------:R-:W-:Y:S04]  /*95fc0*/  STL.64 [R1+0x7be8], R176 ;  /* 0x007be8b001007387 */ /* 0x000fe80000100a00 */
[----:B------:R-:W-:Y:S04]  /*95fd0*/  STL.64 [R1+0x7c00], R182 ;  /* 0x007c00b601007387 */ /* 0x000fe80000100a00 */
[----:B------:R-:W-:Y:S01]  /*95fe0*/  STL.64 [R1+0x7bf8], R180 ;  /* 0x007bf8b401007387 */ /* 0x000fe20000100a00 */
[----:B-1----:R-:W-:Y:S01]  /*95ff0*/  HMMA.1688.F32.TF32 R184, R168, R220, R64 ;  /* 0x000000dca8b8723c */ /* 0x002fe20000081040 */
[----:B------:R-:W-:Y:S01]  /*96000*/  IMAD.MOV.U32 R64, RZ, RZ, R209 ;  /* 0x000000ffff407224 */ /* 0x000fe200078e00d1 */
[----:B------:R-:W-:Y:S01]  /*96010*/  MOV R66, R211 ;  /* 0x000000d300427202 */ /* 0x000fe20000000f00 */
[----:B------:R-:W2:Y:S01]  /*96020*/  LDL.LU R209, [R1+0x7ca0] ;  /* 0x007ca00001d17983 */ /* 0x000ea20000300800 */
[----:B------:R-:W-:-:S02]  /*96030*/  IMAD.MOV.U32 R65, RZ, RZ, R208 ;  /* 0x000000ffff417224 */ /* 0x000fc400078e00d0 */
[----:B------:R-:W-:Y:S01]  /*96040*/  IMAD.MOV.U32 R67, RZ, RZ, R210 ;  /* 0x000000ffff437224 */ /* 0x000fe200078e00d2 */
[----:B------:R-:W3:Y:S04]  /*96050*/  LDL.LU R208, [R1+0x7c9c] ;  /* 0x007c9c0001d07983 */ /* 0x000ee80000300800 */
[----:B------:R-:W4:Y:S04]  /*96060*/  LDL.LU R211, [R1+0x7c98] ;  /* 0x007c980001d37983 */ /* 0x000f280000300800 */
[----:B------:R-:W4:Y:S01]  /*96070*/  LDL.LU R210, [R1+0x7c94] ;  /* 0x007c940001d27983 */ /* 0x000f220000300800 */
[----:B------:R-:W-:Y:S01]  /*96080*/  HMMA.1688.F32.TF32 R132, R136, R240, R68 ;  /* 0x000000f08884723c */ /* 0x000fe20000081044 */
[----:B------:R-:W-:Y:S01]  /*96090*/  IMAD.MOV.U32 R68, RZ, RZ, R243 ;  /* 0x000000ffff447224 */ /* 0x000fe200078e00f3 */
[----:B------:R-:W-:Y:S01]  /*960a0*/  MOV R70, R247 ;  /* 0x000000f700467202 */ /* 0x000fe20000000f00 */
[----:B------:R-:W4:Y:S01]  /*960b0*/  LDL.LU R243, [R1+0x7c90] ;  /* 0x007c900001f37983 */ /* 0x000f220000300800 */
[----:B------:R-:W-:-:S02]  /*960c0*/  IMAD.MOV.U32 R69, RZ, RZ, R242 ;  /* 0x000000ffff457224 */ /* 0x000fc400078e00f2 */
[----:B------:R-:W-:Y:S01]  /*960d0*/  IMAD.MOV.U32 R71, RZ, RZ, R246 ;  /* 0x000000ffff477224 */ /* 0x000fe200078e00f6 */
[----:B------:R-:W4:Y:S01]  /*960e0*/  LDL.LU R242, [R1+0x7c8c] ;  /* 0x007c8c0001f27983 */ /* 0x000f220000300800 */
[----:B------:R-:W-:Y:S03]  /*960f0*/  HMMA.1688.F32.TF32 R128, R136, R236, R72 ;  /* 0x000000ec8880723c */ /* 0x000fe60000081048 */
[----:B------:R-:W4:Y:S04]  /*96100*/  LDL.LU R247, [R1+0x7c88] ;  /* 0x007c880001f77983 */ /* 0x000f280000300800 */
[----:B------:R-:W4:Y:S01]  /*96110*/  LDL.LU R246, [R1+0x7c84] ;  /* 0x007c840001f67983 */ /* 0x000f220000300800 */
[----:B--2---:R-:W-:Y:S01]  /*96120*/  IMAD.MOV.U32 R75, RZ, RZ, R209 ;  /* 0x000000ffff4b7224 */ /* 0x004fe200078e00d1 */
[----:B---3--:R-:W-:Y:S01]  /*96130*/  MOV R74, R208 ;  /* 0x000000d0004a7202 */ /* 0x008fe20000000f00 */
[----:B----4-:R-:W-:-:S02]  /*96140*/  IMAD.MOV.U32 R72, RZ, RZ, R211 ;  /* 0x000000ffff487224 */ /* 0x010fc400078e00d3 */
        /* <DEDUP_REMOVED lines=8> */
[----:B------:R-:W4:Y:S01]  /*961d0*/  LDL.LU R199, [R1+0x66c] ;  /* 0x00066c0001c77983 */ /* 0x000f220000300800 */
[----:B------:R-:W-:Y:S01]  /*961e0*/  HMMA.1688.F32.TF32 R124, R136, R232, R12 ;  /* 0x000000e8887c723c */ /* 0x000fe2000008100c */
[----:B------:R-:W-:Y:S01]  /*961f0*/  IMAD.MOV.U32 R192, RZ, RZ, R246 ;  /* 0x000000ffffc07224 */ /* 0x000fe200078e00f6 */
[----:B------:R-:W-:Y:S01]  /*96200*/  MOV R194, R242 ;  /* 0x000000f200c27202 */ /* 0x000fe20000000f00 */
[----:B------:R-:W-:-:S02]  /*96210*/  IMAD.MOV.U32 R193, RZ, RZ, R247 ;  /* 0x000000ffffc17224 */ /* 0x000fc400078e00f7 */
[----:B------:R-:W-:-:S03]  /*96220*/  IMAD.MOV.U32 R195, RZ, RZ, R243 ;  /* 0x000000ffffc37224 */ /* 0x000fc600078e00f3 */
[----:B------:R-:W-:Y:S01]  /*96230*/  HMMA.1688.F32.TF32 R188, R168, R224, R60 ;  /* 0x000000e0a8bc723c */ /* 0x000fe2000008103c */
[----:B------:R-:W-:Y:S01]  /*96240*/  IMAD.MOV.U32 R60, RZ, RZ, R238 ;  /* 0x000000ffff3c7224 */ /* 0x000fe200078e00ee */
[----:B------:R-:W-:Y:S01]  /*96250*/  MOV R62, R234 ;  /* 0x000000ea003e7202 */ /* 0x000fe20000000f00 */
[----:B------:R-:W-:Y:S02]  /*96260*/  IMAD.MOV.U32 R61, RZ, RZ, R239 ;  /* 0x000000ffff3d7224 */ /* 0x000fe400078e00ef */
        /* <DEDUP_REMOVED lines=10> */
[----:B------:R-:W-:Y:S02]  /*96310*/  IMAD.MOV.U32 R55, RZ, RZ, R219 ;  /* 0x000000ffff377224 */ /* 0x000fe400078e00db */
[----:B--2---:R-:W-:Y:S01]  /*96320*/  IMAD.MOV.U32 R203, RZ, RZ, R211 ;  /* 0x000000ffffcb7224 */ /* 0x004fe200078e00d3 */
[----:B---3--:R-:W-:Y:S01]  /*96330*/  MOV R202, R210 ;  /* 0x000000d200ca7202 */ /* 0x008fe20000000f00 */
[----:B----4-:R-:W-:Y:S02]  /*96340*/  IMAD.MOV.U32 R200, RZ, RZ, R208 ;  /* 0x000000ffffc87224 */ /* 0x010fe400078e00d0 */
[----:B------:R-:W2:Y:S01]  /*96350*/  LDL.LU R208, [R1+0x7c70] ;  /* 0x007c700001d07983 */ /* 0x000ea20000300800 */
[----:B------:R-:W-:-:S03]  /*96360*/  IMAD.MOV.U32 R201, RZ, RZ, R209 ;  /* 0x000000ffffc97224 */ /* 0x000fc600078e00d1 */
        /* <DEDUP_REMOVED lines=64> */
[----:B------:R-:W-:Y:S01]  /*96770*/  HMMA.1688.F32.TF32 R136, R136, R244, R44 ;  /* 0x000000f48888723c */ /* 0x000fe2000008102c */
[----:B------:R-:W-:Y:S04]  /*96780*/  LDS R44, [R0+UR12+0x14000] ;  /* 0x0140000c002c7984 */ /* 0x000fe80008000800 */
[----:B------:R-:W-:Y:S04]  /*96790*/  LDS R46, [R0+UR12+0x16000] ;  /* 0x0160000c002e7984 */ /* 0x000fe80008000800 */
[----:B------:R-:W-:Y:S04]  /*967a0*/  LDS R45, [R2+UR12+0x14000] ;  /* 0x0140000c022d7984 */ /* 0x000fe80008000800 */
[----:B------:R-:W1:Y:S01]  /*967b0*/  LDS R47, [R2+UR12+0x16000] ;  /* 0x0160000c022f7984 */ /* 0x000e620008000800 */
[C---:B------:R-:W-:Y:S03]  /*967c0*/  HMMA.1688.F32.TF32 R140, R168.reuse, R216, R40 ;  /* 0x000000d8a88c723c */ /* 0x040fe60000081028 */
[----:B------:R-:W-:Y:S04]  /*967d0*/  LDS R40, [R3+UR12+0x14000] ;  /* 0x0140000c03287984 */ /* 0x000fe80008000800 */
[----:B------:R-:W-:Y:S04]  /*967e0*/  LDS R42, [R3+UR12+0x16000] ;  /* 0x0160000c032a7984 */ /* 0x000fe80008000800 */
[----:B------:R-:W-:Y:S04]  /*967f0*/  LDS R41, [R252+UR12+0x14000] ;  /* 0x0140000cfc297984 */ /* 0x000fe80008000800 */
[----:B------:R-:W1:Y:S01]  /*96800*/  LDS R43, [R252+UR12+0x16000] ;  /* 0x0160000cfc2b7984 */ /* 0x000e620008000800 */
[C---:B--2---:R-:W-:Y:S08]  /*96810*/  HMMA.1688.F32.TF32 R164, R168.reuse, R240, R164 ;  /* 0x000000f0a8a4723c */ /* 0x044ff000000810a4 */
[C---:B---3--:R-:W-:Y:S08]  /*96820*/  HMMA.1688.F32.TF32 R160, R168.reuse, R236, R160 ;  /* 0x000000eca8a0723c */ /* 0x048ff000000810a0 */
[----:B----4-:R-:W-:Y:S08]  /*96830*/  HMMA.1688.F32.TF32 R168, R168, R244, R32 ;  /* 0x000000f4a8a8723c */ /* 0x010ff00000081020 */
[C---:B------:R-:W-:Y:S01]  /*96840*/  HMMA.1688.F32.TF32 R32, R48.reuse, R220, R4 ;  /* 0x000000dc3020723c */ /* 0x040fe20000081004 */
[----:B------:R-:W-:Y:S04]  /*96850*/  LDS R4, [R0+UR12+0x14080] ;  /* 0x0140800c00047984 */ /* 0x000fe80008000800 */
[----:B------:R-:W-:Y:S03]  /*96860*/  LDS R6, [R0+UR12+0x16080] ;  /* 0x0160800c00067984 */ /* 0x000fe60008000800 */
[C---:B------:R-:W-:Y:S01]  /*96870*/  HMMA.1688.F32.TF32 R36, R48.reuse, R224, R28 ;  /* 0x000000e03024723c */ /* 0x040fe2000008101c */
[----:B------:R-:W-:Y:S04]  /*96880*/  LDS R5, [R2+UR12+0x14080] ;  /* 0x0140800c02057984 */ /* 0x000fe80008000800 */
[----:B------:R-:W2:Y:S06]  /*96890*/  LDS R7, [R2+UR12+0x16080] ;  /* 0x0160800c02077984 */ /* 0x000eac0008000800 */
[----:B------:R-:W-:Y:S01]  /*968a0*/  STL.64 [R1+0x160], R32 ;  /* 0x0001602001007387 */ /* 0x000fe20000100a00 */
[C---:B------:R-:W-:Y:S03]  /*968b0*/  HMMA.1688.F32.TF32 R28, R48.reuse, R232, R24 ;  /* 0x000000e8301c723c */ /* 0x040fe60000081018 */
[----:B------:R3:W-:Y:S05]  /*968c0*/  STL.64 [R1+0x168], R34 ;  /* 0x0001682201007387 */ /* 0x0007ea0000100a00 */
[C---:B------:R-:W-:Y:S08]  /*968d0*/  HMMA.1688.F32.TF32 R24, R48.reuse, R236, R20 ;  /* 0x000000ec3018723c */ /* 0x040ff00000081014 */
[C---:B---3--:R-:W-:Y:S08]  /*968e0*/  HMMA.1688.F32.TF32 R32, R48.reuse, R228, R84 ;  /* 0x000000e43020723c */ /* 0x048ff00000081054 */
        /* <DEDUP_REMOVED lines=21> */
[----:B------:R1:W-:Y:S01]  /*96a40*/  STL.64 [R1+0x1448], R10 ;  /* 0x0014480a01007387 */ /* 0x0003e20000100a00 */
[----:B------:R-:W-:Y:S03]  /*96a50*/  HMMA.1688.F32.TF32 R12, R48, R216, R12 ;  /* 0x000000d8300c723c */ /* 0x000fe6000008100c */
[----:B------:R-:W-:Y:S05]  /*96a60*/  LDS R211, [R252+UR12+0x16280] ;  /* 0x0162800cfcd37984 */ /* 0x000fea0008000800 */
[C---:B-1----:R-:W-:Y:S01]  /*96a70*/  HMMA.1688.F32.TF32 R8, R44.reuse, R230, R192 ;  /* 0x000000e62c08723c */ /* 0x042fe200000810c0 */
[----:B------:R-:W-:Y:S04]  /*96a80*/  STL.64 [R1+0x670], R20 ;  /* 0x0006701401007387 */ /* 0x000fe80000100a00 */
[----:B------:R1:W-:Y:S04]  /*96a90*/  STL.64 [R1+0x678], R22 ;  /* 0x0006781601007387 */ /* 0x0003e80000100a00 */
[----:B------:R-:W-:Y:S04]  /*96aa0*/  STL.64 [R1+0x660], R16 ;  /* 0x0006601001007387 */ /* 0x000fe80000100a00 */
[----:B------:R3:W-:Y:S01]  /*96ab0*/  STL.64 [R1+0x668], R18 ;  /* 0x0006681201007387 */ /* 0x0007e20000100a00 */
[C---:B-1----:R-:W-:Y:S05]  /*96ac0*/  HMMA.1688.F32.TF32 R20, R44.reuse, R234, R72 ;  /* 0x000000ea2c14723c */ /* 0x042fea0000081048 */
[----:B------:R-:W-:Y:S04]  /*96ad0*/  STL.64 [R1+0x650], R8 ;  /* 0x0006500801007387 */ /* 0x000fe80000100a00 */
[----:B------:R1:W-:Y:S01]  /*96ae0*/  STL.64 [R1+0x658], R10 ;  /* 0x0006580a01007387 */ /* 0x0003e20000100a00 */
[C---:B---3--:R-:W-:Y:S08]  /*96af0*/  HMMA.1688.F32.TF32 R16, R44.reuse, R238, R68 ;  /* 0x000000ee2c10723c */ /* 0x048ff00000081044 */
[C---:B-1----:R-:W-:Y:S01]  /*96b00*/  HMMA.1688.F32.TF32 R8, R44.reuse, R242, R64 ;  /* 0x000000f22c08723c */ /* 0x042fe20000081040 */
[----:B------:R-:W-:Y:S04]  /*96b10*/  STL.64 [R1+0x5e0], R20 ;  /* 0x0005e01401007387 */ /* 0x000fe80000100a00 */
[----:B------:R1:W-:Y:S06]  /*96b20*/  STL.64 [R1+0x5e8], R22 ;  /* 0x0005e81601007387 */ /* 0x0003ec0000100a00 */
[----:B------:R-:W-:Y:S04]  /*96b30*/  STL.64 [R1+0x590], R16 ;  /* 0x0005901001007387 */ /* 0x000fe80000100a00 */
[----:B------:R3:W-:Y:S01]  /*96b40*/  STL.64 [R1+0x598], R18 ;  /* 0x0005981201007387 */ /* 0x0007e20000100a00 */
[----:B-1----:R-:W-:Y:S01]  /*96b50*/  HMMA.1688.F32.TF32 R20, R44, R246, R212 ;  /* 0x000000f62c14723c */ /* 0x002fe200000810d4 */
[----:B------:R-:W-:-:S02]  /*96b60*/  IMAD.MOV.U32 R69, RZ, RZ, R250 ;  /* 0x000000ffff457224 */ /* 0x000fc400078e00fa */
[----:B------:R-:W-:Y:S04]  /*96b70*/  STL.64 [R1+0x520], R8 ;  /* 0x0005200801007387 */ /* 0x000fe80000100a00 */
[----:B------:R1:W-:Y:S01]  /*96b80*/  STL.64 [R1+0x528], R10 ;  /* 0x0005280a01007387 */ /* 0x0003e20000100a00 */
[C---:B---3--:R-:W-:Y:S01]  /*96b90*/  HMMA.1688.F32.TF32 R16, R40.reuse, R218, R204 ;  /* 0x000000da2810723c */ /* 0x048fe200000810cc */
[----:B------:R-:W-:Y:S01]  /*96ba0*/  IMAD.MOV.U32 R70, RZ, RZ, R249 ;  /* 0x000000ffff467224 */ /* 0x000fe200078e00f9 */
[----:B------:R-:W-:Y:S01]  /*96bb0*/  MOV R71, R248 ;  /* 0x000000f800477202 */ /* 0x000fe20000000f00 */
[----:B------:R-:W-:Y:S04]  /*96bc0*/  LDS R44, [R3+UR12+0x14080] ;  /* 0x0140800c032c7984 */ /* 0x000fe80008000800 */
[----:B------:R-:W-:Y:S01]  /*96bd0*/  LDS R46, [R3+UR12+0x16080] ;  /* 0x0160800c032e7984 */ /* 0x000fe20008000800 */
[C---:B-1----:R-:W-:Y:S03]  /*96be0*/  HMMA.1688.F32.TF32 R8, R40.reuse, R222, R60 ;  /* 0x000000de2808723c */ /* 0x042fe6000008103c */
[----:B------:R-:W-:Y:S04]  /*96bf0*/  STL.64 [R1+0x140], R20 ;  /* 0x0001401401007387 */ /* 0x000fe80000100a00 */
[----:B------:R-:W-:Y:S04]  /*96c00*/  STL.64 [R1+0x148], R22 ;  /* 0x0001481601007387 */ /* 0x000fe80000100a00 */
[----:B------:R-:W-:Y:S04]  /*96c10*/  STL.64 [R1+0x130], R16 ;  /* 0x0001301001007387 */ /* 0x000fe80000100a00 */
[----:B------:R1:W-:Y:S04]  /*96c20*/  STL.64 [R1+0x138], R18 ;  /* 0x0001381201007387 */ /* 0x0003e80000100a00 */
[----:B------:R-:W-:Y:S04]  /*96c30*/  LDS R45, [R252+UR12+0x14080] ;  /* 0x0140800cfc2d7984 */ /* 0x000fe80008000800 */
[----:B------:R-:W-:Y:S01]  /*96c40*/  STL.64 [R1+0x120], R8 ;  /* 0x0001200801007387 */ /* 0x000fe20000100a00 */
[C---:B-1----:R-:W-:Y:S03]  /*96c50*/  HMMA.1688.F32.TF32 R16, R40.reuse, R226, R56 ;  /* 0x000000e22810723c */ /* 0x042fe60000081038 */
[----:B------:R1:W-:Y:S04]  /*96c60*/  STL.64 [R1+0x128], R10 ;  /* 0x0001280a01007387 */ /* 0x0003e80000100a00 */
[----:B------:R-:W3:Y:S04]  /*96c70*/  LDS R47, [R252+UR12+0x16080] ;  /* 0x0160800cfc2f7984 */ /* 0x000ee80008000800 */
[----:B------:R-:W-:Y:S01]  /*96c80*/  LDS R204, [R0+UR12+0x14200] ;  /* 0x0142000c00cc7984 */ /* 0x000fe20008000800 */
[----:B-1----:R-:W-:Y:S03]  /*96c90*/  HMMA.1688.F32.TF32 R8, R40, R230, R52 ;  /* 0x000000e62808723c */ /* 0x002fe60000081034 */
[----:B------:R-:W-:Y:S04]  /*96ca0*/  LDS R206, [R0+UR12+0x16200] ;  /* 0x0162000c00ce7984 */ /* 0x000fe80008000800 */
[----:B------:R-:W-:Y:S04]  /*96cb0*/  LDS R205, [R2+UR12+0x14200] ;  /* 0x0142000c02cd7984 */ /* 0x000fe80008000800 */
[----:B------:R-:W-:Y:S04]  /*96cc0*/  STL.64 [R1+0x110], R16 ;  /* 0x0001101001007387 */ /* 0x000fe80000100a00 */
[----:B------:R-:W-:Y:S04]  /*96cd0*/  STL.64 [R1+0x118], R18 ;  /* 0x0001181201007387 */ /* 0x000fe80000100a00 */
[----:B------:R-:W4:Y:S04]  /*96ce0*/  LDL.LU R64, [R1+0xf20] ;  /* 0x000f200001407983 */ /* 0x000f280000300800 */
[----:B------:R1:W-:Y:S04]  /*96cf0*/  STL.64 [R1+0x100], R8 ;  /* 0x0001000801007387 */ /* 0x0003e80000100a00 */
[----:B------:R1:W-:Y:S04]  /*96d00*/  STL.64 [R1+0x108], R10 ;  /* 0x0001080a01007387 */ /* 0x0003e80000100a00 */
[----:B------:R-:W4:Y:S04]  /*96d10*/  LDL.LU R65, [R1+0xf24] ;  /* 0x000f240001417983 */ /* 0x000f280000300800 */
[----:B------:R-:W4:Y:S04]  /*96d20*/  LDL.LU R66, [R1+0xf28] ;  /* 0x000f280001427983 */ /* 0x000f280000300800 */
[----:B------:R-:W4:Y:S04]  /*96d30*/  LDL.LU R67, [R1+0xf2c] ;  /* 0x000f2c0001437983 */ /* 0x000f280000300800 */
        /* <DEDUP_REMOVED lines=60> */
[----:B------:R-:W-:-:S03]  /*97100*/  MOV R60, R251 ;  /* 0x000000fb003c7202 */ /* 0x000fc60000000f00 */
[----:B------:R-:W4:Y:S04]  /*97110*/  LDL.LU R192, [R1+0xeb0] ;  /* 0x000eb00001c07983 */ /* 0x000f280000300800 */
[----:B------:R-:W-:Y:S04]  /*97120*/  LDS R207, [R2+UR12+0x16200] ;  /* 0x0162000c02cf7984 */ /* 0x000fe80008000800 */
[----:B------:R-:W-:Y:S04]  /*97130*/  LDS R212, [R0+UR12+0x14280] ;  /* 0x0142800c00d47984 */ /* 0x000fe80008000800 */
[----:B------:R-:W-:Y:S04]  /*97140*/  LDS R214, [R0+UR12+0x16280] ;  /* 0x0162800c00d67984 */ /* 0x000fe80008000800 */
[----:B------:R-:W-:Y:S04]  /*97150*/  LDS R213, [R2+UR12+0x14280] ;  /* 0x0142800c02d57984 */ /* 0x000fe80008000800 */
[----:B------:R-:W-:Y:S01]  /*97160*/  LDS R215, [R2+UR12+0x16280] ;  /* 0x0162800c02d77984 */ /* 0x000fe20008000800 */
[----:B--2---:R-:W-:-:S02]  /*97170*/  IMAD.MOV.U32 R195, RZ, RZ, R250 ;  /* 0x000000ffffc37224 */ /* 0x004fc400078e00fa */
[----:B---3--:R-:W-:Y:S02]  /*97180*/  IMAD.MOV.U32 R194, RZ, RZ, R249 ;  /* 0x000000ffffc27224 */ /* 0x008fe400078e00f9 */
[----:B----4-:R-:W-:Y:S02]  /*97190*/  IMAD.MOV.U32 R193, RZ, RZ, R248 ;  /* 0x000000ffffc17224 */ /* 0x010fe400078e00f8 */
[----:B------:R-:W2:Y:S04]  /*971a0*/  LDL.LU R248, [R1+0x7c14] ;  /* 0x007c140001f87983 */ /* 0x000ea80000300800 */
[----:B------:R-:W2:Y:S04]  /*971b0*/  LDL.LU R249, [R1+0x7c10] ;  /* 0x007c100001f97983 */ /* 0x000ea80000300800 */
[----:B------:R-:W2:Y:S04]  /*971c0*/  LDL.LU R250, [R1+0x7c0c] ;  /* 0x007c0c0001fa7983 */ /* 0x000ea80000300800 */
[----:B------:R-:W2:Y:S04]  /*971d0*/  LDL.LU R251, [R1+0x7c08] ;  /* 0x007c080001fb7983 */ /* 0x000ea80000300800 */
[----:B------:R-:W3:Y:S04]  /*971e0*/  LDL.LU R61, [R1+0xf44] ;  /* 0x000f4400013d7983 */ /* 0x000ee80000300800 */
[----:B------:R-:W3:Y:S04]  /*971f0*/  LDL.LU R62, [R1+0xf48] ;  /* 0x000f4800013e7983 */ /* 0x000ee80000300800 */
[----:B------:R-:W3:Y:S01]  /*97200*/  LDL.LU R63, [R1+0xf4c] ;  /* 0x000f4c00013f7983 */ /* 0x000ee20000300800 */
[C---:B------:R-:W-:Y:S08]  /*97210*/  HMMA.1688.F32.TF32 R36, R40.reuse, R234, R116 ;  /* 0x000000ea2824723c */ /* 0x040ff00000081074 */
[C---:B------:R-:W-:Y:S08]  /*97220*/  HMMA.1688.F32.TF32 R76, R40.reuse, R238, R172 ;  /* 0x000000ee284c723c */ /* 0x040ff000000810ac */
[----:B------:R-:W-:Y:S03]  /*97230*/  HMMA.1688.F32.TF32 R48, R40, R242, R32 ;  /* 0x000000f22830723c */ /* 0x000fe60000081020 */
[----:B------:R-:W-:Y:S04]  /*97240*/  STL.64 [R1+0xf0], R36 ;  /* 0x0000f02401007387 */ /* 0x000fe80000100a00 */
[----:B------:R2:W-:Y:S01]  /*97250*/  STL.64 [R1+0xf8], R38 ;  /* 0x0000f82601007387 */ /* 0x0005e20000100a00 */
[C---:B------:R-:W-:Y:S08]  /*97260*/  HMMA.1688.F32.TF32 R32, R4.reuse, R218, R28 ;  /* 0x000000da0420723c */ /* 0x040ff0000008101c */
[----:B------:R-:W-:Y:S01]  /*97270*/  HMMA.1688.F32.TF32 R28, R4, R222, R84 ;  /* 0x000000de041c723c */ /* 0x000fe20000081054 */
[----:B------:R-:W-:Y:S04]  /*97280*/  STL.64 [R1+0xe0], R76 ;  /* 0x0000e04c01007387 */ /* 0x000fe80000100a00 */
[----:B------:R-:W-:Y:S04]  /*97290*/  STL.64 [R1+0xe8], R78 ;  /* 0x0000e84e01007387 */ /* 0x000fe80000100a00 */
[----:B------:R-:W-:Y:S04]  /*972a0*/  STL.64 [R1+0xd0], R48 ;  /* 0x0000d03001007387 */ /* 0x000fe80000100a00 */
[----:B------:R-:W-:Y:S04]  /*972b0*/  STL.64 [R1+0xd8], R50 ;  /* 0x0000d83201007387 */ /* 0x000fe80000100a00 */
[----:B------:R-:W-:Y:S04]  /*972c0*/  LDS R48, [R0+UR12+0x14100] ;  /* 0x0141000c00307984 */ /* 0x000fe80008000800 */
[----:B------:R-:W-:Y:S04]  /*972d0*/  LDS R50, [R0+UR12+0x16100] ;  /* 0x0161000c00327984 */ /* 0x000fe80008000800 */
[----:B------:R-:W-:Y:S04]  /*972e0*/  LDS R49, [R2+UR12+0x14100] ;  /* 0x0141000c02317984 */ /* 0x000fe80008000800 */
[----:B------:R-:W1:Y:S01]  /*972f0*/  LDS R51, [R2+UR12+0x16100] ;  /* 0x0161000c02337984 */ /* 0x000e620008000800 */
[----:B--2---:R-:W-:-:S15]  /*97300*/  HMMA.1688.F32.TF32 R36, R40, R246, R248 ;  /* 0x000000f62824723c */ /* 0x004fde00000810f8 */
[----:B------:R-:W-:-:S04]  /*97310*/  NOP ;  /* 0x0000000000007918 */ /* 0x000fc80000000000 */
[----:B------:R-:W-:Y:S04]  /*97320*/  STL.64 [R1+0xc0], R36 ;  /* 0x0000c02401007387 */ /* 0x000fe80000100a00 */
[----:B------:R-:W-:Y:S04]  /*97330*/  STL.64 [R1+0xc8], R38 ;  /* 0x0000c82601007387 */ /* 0x000fe80000100a00 */
[----:B------:R-:W-:Y:S04]  /*97340*/  STL.64 [R1+0xb0], R32 ;  /* 0x0000b02001007387 */ /* 0x000fe80000100a00 */
[----:B------:R-:W-:Y:S04]  /*97350*/  STL.64 [R1+0xb8], R34 ;  /* 0x0000b82201007387 */ /* 0x000fe80000100a00 */
[----:B------:R-:W-:Y:S04]  /*97360*/  STL.64 [R1+0xa0], R28 ;  /* 0x0000a01c01007387 */ /* 0x000fe80000100a00 */
[----:B------:R2:W-:Y:S02]  /*97370*/  STL.64 [R1+0xa8], R30 ;  /* 0x0000a81e01007387 */ /* 0x0005e40000100a00 */
[C---:B--2---:R-:W-:Y:S08]  /*97380*/  HMMA.1688.F32.TF32 R28, R4.reuse, R226, R24 ;  /* 0x000000e2041c723c */ /* 0x044ff00000081018 */
        /* <DEDUP_REMOVED lines=23> */
[C---:B------:R-:W-:Y:S03]  /*97500*/  HMMA.1688.F32.TF32 R16, R44.reuse, R222, R196 ;  /* 0x000000de2c10723c */ /* 0x040fe600000810c4 */
[----:B------:R-:W-:Y:S04]  /*97510*/  LDS R52, [R0+UR12+0x14180] ;  /* 0x0141800c00347984 */ /* 0x000fe80008000800 */
[----:B------:R-:W-:Y:S01]  /*97520*/  LDS R54, [R0+UR12+0x16180] ;  /* 0x0161800c00367984 */ /* 0x000fe20008000800 */
[C---:B---3--:R-:W-:Y:S03]  /*97530*/  HMMA.1688.F32.TF32 R40, R44.reuse, R242, R60 ;  /* 0x000000f22c28723c */ /* 0x048fe6000008103c */
[----:B------:R-:W-:Y:S04]  /*97540*/  LDS R53, [R2+UR12+0x14180] ;  /* 0x0141800c02357984 */ /* 0x000fe80008000800 */
[----:B------:R-:W-:Y:S04]  /*97550*/  STL.64 [R1+0x30], R4 ;  /* 0x0000300401007387 */ /* 0x000fe80000100a00 */
[----:B------:R3:W-:Y:S01]  /*97560*/  STL.64 [R1+0x38], R6 ;  /* 0x0000380601007387 */ /* 0x0007e20000100a00 */
[C---:B------:R-:W-:Y:S03]  /*97570*/  HMMA.1688.F32.TF32 R8, R44.reuse, R230, R72 ;  /* 0x000000e62c08723c */ /* 0x040fe60000081048 */
[----:B------:R-:W4:Y:S05]  /*97580*/  LDS R55, [R2+UR12+0x16180] ;  /* 0x0161800c02377984 */ /* 0x000f2a0008000800 */
[----:B---3--:R-:W-:Y:S01]  /*97590*/  HMMA.1688.F32.TF32 R4, R44, R226, R192 ;  /* 0x000000e22c04723c */ /* 0x008fe200000810c0 */
[----:B------:R-:W-:Y:S04]  /*975a0*/  STL.64 [R1+0x20], R16 ;  /* 0x0000201001007387 */ /* 0x000fe80000100a00 */
[----:B------:R-:W-:-:S14]  /*975b0*/  STL.64 [R1+0x28], R18 ;  /* 0x0000281201007387 */ /* 0x000fdc0000100a00 */
[----:B------:R-:W-:Y:S04]  /*975c0*/  STL.64 [R1+0x10], R4 ;  /* 0x0000100401007387 */ /* 0x000fe80000100a00 */
[----:B------:R-:W-:Y:S04]  /*975d0*/  STL.64 [R1+0x18], R6 ;  /* 0x0000180601007387 */ /* 0x000fe80000100a00 */
[----:B------:R3:W-:Y:S04]  /*975e0*/  STL.64 [R1], R8 ;  /* 0x0000000801007387 */ /* 0x0007e80000100a00 */
[----:B------:R1:W-:Y:S04]  /*975f0*/  STL.64 [R1+0x8], R10 ;  /* 0x0000080a01007387 */ /* 0x0003e80000100a00 */
        /* <DEDUP_REMOVED lines=83> */
[C---:B----4-:R-:W-:Y:S11]  /*97b30*/  HMMA.1688.F32.TF32 R92, R48.reuse, R222, R80 ;  /* 0x000000de305c723c */ /* 0x050ff60000081050 */
[----:B------:R-:W-:Y:S04]  /*97b40*/  STL.64 [R1+0x1430], R88 ;  /* 0x0014305801007387 */ /* 0x000fe80000100a00 */
[----:B------:R1:W-:Y:S01]  /*97b50*/  STL.64 [R1+0x1438], R90 ;  /* 0x0014385a01007387 */ /* 0x0003e20000100a00 */
[C---:B------:R-:W-:Y:S08]  /*97b60*/  HMMA.1688.F32.TF32 R80, R48.reuse, R230, R36 ;  /* 0x000000e63050723c */ /* 0x040ff00000081024 */
[C---:B-1----:R-:W-:Y:S08]  /*97b70*/  HMMA.1688.F32.TF32 R88, R48.reuse, R226, R76 ;  /* 0x000000e23058723c */ /* 0x042ff0000008104c */
        /* <DEDUP_REMOVED lines=13> */
[----:B------:R-:W-:Y:S04]  /*97c50*/  STL [R1+0x7a50], R48 ;  /* 0x007a503001007387 */ /* 0x000fe80000100800 */
[----:B------:R-:W-:Y:S01]  /*97c60*/  STL.64 [R1+0x4b0], R32 ;  /* 0x0004b02001007387 */ /* 0x000fe20000100a00 */
[C---:B-1----:R-:W-:Y:S03]  /*97c70*/  HMMA.1688.F32.TF32 R36, R56.reuse, R218, R84 ;  /* 0x000000da3824723c */ /* 0x042fe60000081054 */
[----:B------:R1:W-:Y:S05]  /*97c80*/  STL.64 [R1+0x4b8], R34 ;  /* 0x0004b82201007387 */ /* 0x0003ea0000100a00 */
[C---:B------:R-:W-:Y:S08]  /*97c90*/  HMMA.1688.F32.TF32 R28, R56.reuse, R226, R20 ;  /* 0x000000e2381c723c */ /* 0x040ff00000081014 */
[C---:B-1----:R-:W-:Y:S08]  /*97ca0*/  HMMA.1688.F32.TF32 R32, R56.reuse, R222, R24 ;  /* 0x000000de3820723c */ /* 0x042ff00000081018 */
[C---:B------:R-:W-:Y:S08]  /*97cb0*/  HMMA.1688.F32.TF32 R24, R56.reuse, R230, R16 ;  /* 0x000000e63818723c */ /* 0x040ff00000081010 */
[C---:B------:R-:W-:Y:S01]  /*97cc0*/  HMMA.1688.F32.TF32 R20, R56.reuse, R234, R8 ;  /* 0x000000ea3814723c */ /* 0x040fe20000081008 */
[----:B------:R-:W-:Y:S07]  /*97cd0*/  STL [R1+0x7a4c], R49 ;  /* 0x007a4c3101007387 */ /* 0x000fee0000100800 */
[C---:B------:R-:W-:Y:S01]  /*97ce0*/  HMMA.1688.F32.TF32 R16, R56.reuse, R238, R200 ;  /* 0x000000ee3810723c */ /* 0x040fe200000810c8 */
[----:B------:R-:W-:Y:S07]  /*97cf0*/  STL [R1+0x7a48], R50 ;  /* 0x007a483201007387 */ /* 0x000fee0000100800 */
[C---:B------:R-:W-:Y:S01]  /*97d00*/  HMMA.1688.F32.TF32 R8, R56.reuse, R242, R196 ;  /* 0x000000f23808723c */ /* 0x040fe200000810c4 */
        /* <DEDUP_REMOVED lines=13> */
[----:B-1----:R-:W-:Y:S03]  /*97de0*/  HMMA.1688.F32.TF32 R20, R56, R246, R192 ;  /* 0x000000f63814723c */ /* 0x002fe600000810c0 */
[----:B------:R-:W-:Y:S04]  /*97df0*/  STL.64 [R1+0x1380], R8 ;  /* 0x0013800801007387 */ /* 0x000fe80000100a00 */
[----:B------:R1:W-:Y:S01]  /*97e00*/  STL.64 [R1+0x1388], R10 ;  /* 0x0013880a01007387 */ /* 0x0003e20000100a00 */
[C---:B--2---:R-:W-:Y:S08]  /*97e10*/  HMMA.1688.F32.TF32 R16, R52.reuse, R218, R72 ;  /* 0x000000da3410723c */ /* 0x044ff00000081048 */
[C---:B-1----:R-:W-:Y:S03]  /*97e20*/  HMMA.1688.F32.TF32 R8, R52.reuse, R222, R68 ;  /* 0x000000de3408723c */ /* 0x042fe60000081044 */
[----:B------:R-:W-:Y:S04]  /*97e30*/  STL.64 [R1+0x10d0], R20 ;  /* 0x0010d01401007387 */ /* 0x000fe80000100a00 */
[----:B------:R-:W-:Y:S04]  /*97e40*/  STL.64 [R1+0x10d8], R22 ;  /* 0x0010d81601007387 */ /* 0x000fe80000100a00 */
[----:B------:R-:W-:Y:S04]  /*97e50*/  STL.64 [R1+0x10c0], R16 ;  /* 0x0010c01001007387 */ /* 0x000fe80000100a00 */
[----:B------:R-:W-:Y:S04]  /*97e60*/  STL.64 [R1+0x10c8], R18 ;  /* 0x0010c81201007387 */ /* 0x000fe80000100a00 */
[----:B------:R-:W-:Y:S04]  /*97e70*/  STL.64 [R1+0x10b0], R8 ;  /* 0x0010b00801007387 */ /* 0x000fe80000100a00 */
[----:B------:R1:W-:Y:S04]  /*97e80*/  STL.64 [R1+0x10b8], R10 ;  /* 0x0010b80a01007387 */ /* 0x0003e80000100a00 */
[----:B------:R-:W2:Y:S04]  /*97e90*/  LDL.LU R68, [R1+0xc20] ;  /* 0x000c200001447983 */ /* 0x000ea80000300800 */
[----:B------:R-:W2:Y:S01]  /*97ea0*/  LDL.LU R69, [R1+0xc24] ;  /* 0x000c240001457983 */ /* 0x000ea20000300800 */
[----:B-1----:R-:W-:Y:S03]  /*97eb0*/  HMMA.1688.F32.TF32 R8, R52, R226, R60 ;  /* 0x000000e23408723c */ /* 0x002fe6000008103c */
[----:B------:R-:W2:Y:S04]  /*97ec0*/  LDL.LU R70, [R1+0xc28] ;  /* 0x000c280001467983 */ /* 0x000ea80000300800 */
[----:B------:R-:W2:Y:S04]  /*97ed0*/  LDL.LU R71, [R1+0xc2c] ;  /* 0x000c2c0001477983 */ /* 0x000ea80000300800 */
[----:B------:R-:W3:Y:S04]  /*97ee0*/  LDL.LU R72, [R1+0xc70] ;  /* 0x000c700001487983 */ /* 0x000ee80000300800 */
[----:B------:R-:W3:Y:S04]  /*97ef0*/  LDL.LU R73, [R1+0xc74] ;  /* 0x000c740001497983 */ /* 0x000ee80000300800 */
[----:B------:R-:W3:Y:S04]  /*97f00*/  LDL.LU R74, [R1+0xc78] ;  /* 0x000c7800014a7983 */ /* 0x000ee80000300800 */
[----:B------:R-:W3:Y:S01]  /*97f10*/  LDL.LU R75, [R1+0xc7c] ;  /* 0x000c7c00014b7983 */ /* 0x000ee20000300800 */
[----:B------:R-:W-:-:S03]  /*97f20*/  IMAD.MOV.U32 R48, RZ, RZ, R8 ;  /* 0x000000ffff307224 */ /* 0x000fc600078e0008 */
[----:B------:R-:W4:Y:S01]  /*97f30*/  LDL.LU R196, [R1+0xc80] ;  /* 0x000c800001c47983 */ /* 0x000f220000300800 */
[----:B------:R-:W-:-:S03]  /*97f40*/  IMAD.MOV.U32 R49, RZ, RZ, R9 ;  /* 0x000000ffff317224 */ /* 0x000fc600078e0009 */
[----:B------:R-:W4:Y:S01]  /*97f50*/  LDL.LU R197, [R1+0xc84] ;  /* 0x000c840001c57983 */ /* 0x000f220000300800 */
[----:B------:R-:W-:-:S03]  /*97f60*/  IMAD.MOV.U32 R50, RZ, RZ, R10 ;  /* 0x000000ffff327224 */ /* 0x000fc600078e000a */
[----:B------:R-:W4:Y:S01]  /*97f70*/  LDL.LU R198, [R1+0xc88] ;  /* 0x000c880001c67983 */ /* 0x000f220000300800 */
[----:B------:R-:W-:-:S03]  /*97f80*/  MOV R51, R11 ;  /* 0x0000000b00337202 */ /* 0x000fc60000000f00 */
        /* <DEDUP_REMOVED lines=42> */
[----:B------:R-:W-:Y:S04]  /*98230*/  LDS R64, [R3+UR12+0x14180] ;  /* 0x0141800c03407984 */ /* 0x000fe80008000800 */
[----:B------:R-:W-:Y:S04]  /*98240*/  LDS R66, [R3+UR12+0x16180] ;  /* 0x0161800c03427984 */ /* 0x000fe80008000800 */
[----:B------:R-:W-:Y:S04]  /*98250*/  LDS R65, [R252+UR12+0x14180] ;  /* 0x0141800cfc417984 */ /* 0x000fe80008000800 */
[----:B------:R-:W2:Y:S04]  /*98260*/  LDS R67, [R252+UR12+0x16180] ;  /* 0x0161800cfc437984 */ /* 0x000ea80008000800 */
[----:B------:R1:W-:Y:S04]  /*98270*/  STL [R1+0x7a60], R51 ;  /* 0x007a603301007387 */ /* 0x0003e80000100800 */
[----:B------:R-:W-:Y:S04]  /*98280*/  STL [R1+0x7a5c], R50 ;  /* 0x007a5c3201007387 */ /* 0x000fe80000100800 */
[----:B------:R-:W-:Y:S04]  /*98290*/  STL [R1+0x7a58], R49 ;  /* 0x007a583101007387 */ /* 0x000fe80000100800 */
[----:B------:R1:W-:Y:S01]  /*982a0*/  STL [R1+0x7a54], R48 ;  /* 0x007a543001007387 */ /* 0x0003e20000100800 */
[-C--:B--2---:R-:W-:Y:S08]  /*982b0*/  HMMA.1688.F32.TF32 R8, R64, R230.reuse, R8 ;  /* 0x000000e64008723c */ /* 0x084ff00000081008 */
[C---:B---3--:R-:W-:Y:S08]  /*982c0*/  HMMA.1688.F32.TF32 R32, R52.reuse, R230, R32 ;  /* 0x000000e63420723c */ /* 0x048ff00000081020 */
[----:B----4-:R-:W-:Y:S11]  /*982d0*/  HMMA.1688.F32.TF32 R28, R52, R234, R28 ;  /* 0x000000ea341c723c */ /* 0x010ff6000008101c */
[----:B------:R-:W-:Y:S08]  /*982e0*/  STL.64 [R1+0x10a0], R32 ;  /* 0x0010a02001007387 */ /* 0x000ff00000100a00 */
[----:B-1----:R-:W-:Y:S01]  /*982f0*/  IMAD.MOV.U32 R51, RZ, RZ, R28 ;  /* 0x000000ffff337224 */ /* 0x002fe200078e001c */
[----:B------:R-:W-:Y:S01]  /*98300*/  MOV R48, R31 ;  /* 0x0000001f00307202 */ /* 0x000fe20000000f00 */
[----:B------:R-:W-:-:S02]  /*98310*/  IMAD.MOV.U32 R50, RZ, RZ, R29 ;  /* 0x000000ffff327224 */ /* 0x000fc400078e001d */
[----:B------:R-:W-:Y:S02]  /*98320*/  IMAD.MOV.U32 R49, RZ, RZ, R30 ;  /* 0x000000ffff317224 */ /* 0x000fe400078e001e */
[C---:B------:R-:W-:Y:S01]  /*98330*/  HMMA.1688.F32.TF32 R28, R52.reuse, R238, R84 ;  /* 0x000000ee341c723c */ /* 0x040fe20000081054 */
[----:B------:R-:W-:Y:S04]  /*98340*/  STL.64 [R1+0x10a8], R34 ;  /* 0x0010a82201007387 */ /* 0x000fe80000100a00 */
[----:B------:R-:W-:Y:S04]  /*98350*/  STL [R1+0x7a70], R48 ;  /* 0x007a703001007387 */ /* 0x000fe80000100800 */
[----:B------:R-:W-:Y:S01]  /*98360*/  STL [R1+0x7a6c], R49 ;  /* 0x007a6c3101007387 */ /* 0x000fe20000100800 */
[C---:B------:R-:W-:Y:S03]  /*98370*/  HMMA.1688.F32.TF32 R24, R52.reuse, R242, R24 ;  /* 0x000000f23418723c */ /* 0x040fe60000081018 */
[----:B------:R-:W-:Y:S04]  /*98380*/  STL [R1+0x7a68], R51 ;  /* 0x007a683301007387 */ /* 0x000fe80000100800 */
[----:B------:R-:W-:Y:S01]  /*98390*/  STL [R1+0x7a64], R50 ;  /* 0x007a643201007387 */ /* 0x000fe20000100800 */
[----:B------:R-:W-:Y:S03]  /*983a0*/  HMMA.1688.F32.TF32 R52, R52, R246, R20 ;  /* 0x000000f63434723c */ /* 0x000fe60000081014 */
[----:B------:R-:W-:Y:S04]  /*983b0*/  STL.64 [R1+0x1080], R28 ;  /* 0x0010801c01007387 */ /* 0x000fe80000100a00 */
[----:B------:R-:W-:Y:S01]  /*983c0*/  STL.64 [R1+0x1088], R30 ;  /* 0x0010881e01007387 */ /* 0x000fe20000100a00 */
[C---:B------:R-:W-:Y:S08]  /*983d0*/  HMMA.1688.F32.TF32 R16, R64.reuse, R226, R16 ;  /* 0x000000e24010723c */ /* 0x040ff00000081010 */
[C---:B------:R-:W-:Y:S11]  /*983e0*/  HMMA.1688.F32.TF32 R20, R64.reuse, R234, R200 ;  /* 0x000000ea4014723c */ /* 0x040ff600000810c8 */
[----:B------:R-:W-:Y:S04]  /*983f0*/  STL.64 [R1+0x1070], R16 ;  /* 0x0010701001007387 */ /* 0x000fe80000100a00 */
[----:B------:R1:W-:Y:S04]  /*98400*/  STL.64 [R1+0x1078], R18 ;  /* 0x0010781201007387 */ /* 0x0003e80000100a00 */
[----:B------:R-:W-:Y:S04]  /*98410*/  STL.64 [R1+0x1060], R8 ;  /* 0x0010600801007387 */ /* 0x000fe80000100a00 */
[----:B------:R2:W-:Y:S01]  /*98420*/  STL.64 [R1+0x1068], R10 ;  /* 0x0010680a01007387 */ /* 0x0005e20000100a00 */
[C---:B-1----:R-:W-:Y:S08]  /*98430*/  HMMA.1688.F32.TF32 R16, R64.reuse, R238, R196 ;  /* 0x000000ee4010723c */ /* 0x042ff000000810c4 */
[C---:B--2---:R-:W-:Y:S01]  /*98440*/  HMMA.1688.F32.TF32 R8, R64.reuse, R242, R72 ;  /* 0x000000f24008723c */ /* 0x044fe20000081048 */
[----:B------:R-:W-:Y:S04]  /*98450*/  STL.64 [R1+0x2d0], R20 ;  /* 0x0002d01401007387 */ /* 0x000fe80000100a00 */
[----:B------:R-:W-:Y:S06]  /*98460*/  STL.64 [R1+0x2d8], R22 ;  /* 0x0002d81601007387 */ /* 0x000fec0000100a00 */
[----:B------:R1:W-:Y:S04]  /*98470*/  STL.64 [R1+0x1050], R16 ;  /* 0x0010501001007387 */ /* 0x0003e80000100a00 */
[----:B------:R2:W-:Y:S04]  /*98480*/  STL.64 [R1+0x1058], R18 ;  /* 0x0010581201007387 */ /* 0x0005e80000100a00 */
[----:B------:R-:W3:Y:S04]  /*98490*/  LDL.LU R200, [R1+0xbd0] ;  /* 0x000bd00001c87983 */ /* 0x000ee80000300800 */
[----:B------:R4:W-:Y:S04]  /*984a0*/  STL.64 [R1+0x1040], R8 ;  /* 0x0010400801007387 */ /* 0x0009e80000100a00 */
[----:B------:R1:W-:Y:S04]  /*984b0*/  STL.64 [R1+0x1048], R10 ;  /* 0x0010480a01007387 */ /* 0x0003e80000100a00 */
[----:B------:R-:W3:Y:S04]  /*984c0*/  LDL.LU R201, [R1+0xbd4] ;  /* 0x000bd40001c97983 */ /* 0x000ee80000300800 */
[----:B------:R-:W3:Y:S04]  /*984d0*/  LDL.LU R202, [R1+0xbd8] ;  /* 0x000bd80001ca7983 */ /* 0x000ee80000300800 */
[----:B------:R-:W3:Y:S04]  /*984e0*/  LDL.LU R203, [R1+0xbdc] ;  /* 0x000bdc0001cb7983 */ /* 0x000ee80000300800 */
[----:B-1----:R-:W3:Y:S04]  /*984f0*/  LDL.LU R16, [R1+0xc00] ;  /* 0x000c000001107983 */ /* 0x002ee80000300800 */
[----:B------:R-:W3:Y:S04]  /*98500*/  LDL.LU R17, [R1+0xc04] ;  /* 0x000c040001117983 */ /* 0x000ee80000300800 */
[----:B--2---:R-:W3:Y:S01]  /*98510*/  LDL.LU R18, [R1+0xc08] ;  /* 0x000c080001127983 */ /* 0x004ee20000300800 */
[C---:B------:R-:W-:Y:S03]  /*98520*/  HMMA.1688.F32.TF32 R56, R64.reuse, R218, R192 ;  /* 0x000000da4038723c */ /* 0x040fe600000810c0 */
[----:B------:R-:W3:Y:S04]  /*98530*/  LDL.LU R19, [R1+0xc0c] ;  /* 0x000c0c0001137983 */ /* 0x000ee80000300800 */
[----:B------:R-:W2:Y:S01]  /*98540*/  LDL.LU R20, [R1+0xc10] ;  /* 0x000c100001147983 */ /* 0x000ea20000300800 */
[C---:B------:R-:W-:Y:S03]  /*98550*/  HMMA.1688.F32.TF32 R60, R64.reuse, R222, R60 ;  /* 0x000000de403c723c */ /* 0x040fe6000008103c */
[----:B------:R-:W2:Y:S04]  /*98560*/  LDL.LU R21, [R1+0xc14] ;  /* 0x000c140001157983 */ /* 0x000ea80000300800 */
[----:B------:R-:W2:Y:S01]  /*98570*/  LDL.LU R22, [R1+0xc18] ;  /* 0x000c180001167983 */ /* 0x000ea20000300800 */
[----:B------:R-:W-:Y:S03]  /*98580*/  HMMA.1688.F32.TF32 R64, R64, R246, R68 ;  /* 0x000000f64040723c */ /* 0x000fe60000081044 */
[----:B------:R-:W2:Y:S04]  /*98590*/  LDL.LU R23, [R1+0xc1c] ;  /* 0x000c1c0001177983 */ /* 0x000ea80000300800 */
[----:B------:R-:W2:Y:S04]  /*985a0*/  LDL.LU R68, [R1+0xc60] ;  /* 0x000c600001447983 */ /* 0x000ea80000300800 */
[----:B------:R-:W2:Y:S04]  /*985b0*/  LDL.LU R69, [R1+0xc64] ;  /* 0x000c640001457983 */ /* 0x000ea80000300800 */
[----:B------:R-:W2:Y:S04]  /*985c0*/  LDL.LU R70, [R1+0xc68] ;  /* 0x000c680001467983 */ /* 0x000ea80000300800 */
[----:B------:R-:W2:Y:S01]  /*985d0*/  LDL.LU R71, [R1+0xc6c] ;  /* 0x000c6c0001477983 */ /* 0x000ea20000300800 */
[----:B------:R-:W-:-:S03]  /*985e0*/  IMAD.MOV.U32 R48, RZ, RZ, R24 ;  /* 0x000000ffff307224 */ /* 0x000fc600078e0018 */
[----:B------:R-:W3:Y:S01]  /*985f0*/  LDL.LU R72, [R1+0xc50] ;  /* 0x000c500001487983 */ /* 0x000ee20000300800 */
[----:B------:R-:W-:-:S03]  /*98600*/  IMAD.MOV.U32 R49, RZ, RZ, R25 ;  /* 0x000000ffff317224 */ /* 0x000fc600078e0019 */
[----:B------:R-:W3:Y:S01]  /*98610*/  LDL.LU R73, [R1+0xc54] ;  /* 0x000c540001497983 */ /* 0x000ee20000300800 */
[----:B------:R-:W-:-:S03]  /*98620*/  IMAD.MOV.U32 R51, RZ, RZ, R26 ;  /* 0x000000ffff337224 */ /* 0x000fc600078e001a */
[----:B------:R-:W3:Y:S01]  /*98630*/  LDL.LU R74, [R1+0xc58] ;  /* 0x000c5800014a7983 */ /* 0x000ee20000300800 */
[----:B------:R-:W-:-:S03]  /*98640*/  MOV R50, R27 ;  /* 0x0000001b00327202 */ /* 0x000fc60000000f00 */
        /* <DEDUP_REMOVED lines=24> */
[----:B------:R-:W-:Y:S01]  /*987d0*/  STL [R1+0x7a14], R67 ;  /* 0x007a144301007387 */ /* 0x000fe20000100800 */
[C---:B--2---:R-:W-:Y:S08]  /*987e0*/  HMMA.1688.F32.TF32 R68, R204.reuse, R218, R68 ;  /* 0x000000dacc44723c */ /* 0x044ff00000081044 */
[C---:B---3--:R-:W-:Y:S11]  /*987f0*/  HMMA.1688.F32.TF32 R72, R204.reuse, R222, R72 ;  /* 0x000000decc48723c */ /* 0x048ff60000081048 */
[----:B------:R-:W-:Y:S01]  /*98800*/  STL [R1+0x7a30], R68 ;  /* 0x007a304401007387 */ /* 0x000fe20000100800 */
[C---:B------:R-:W-:Y:S08]  /*98810*/  HMMA.1688.F32.TF32 R28, R204.reuse, R230, R24 ;  /* 0x000000e6cc1c723c */ /* 0x040ff00000081018 */
[C---:B------:R-:W-:Y:S08]  /*98820*/  HMMA.1688.F32.TF32 R24, R204.reuse, R234, R20 ;  /* 0x000000eacc18723c */ /* 0x040ff00000081014 */
[C---:B------:R-:W-:Y:S01]  /*98830*/  HMMA.1688.F32.TF32 R32, R204.reuse, R226, R84 ;  /* 0x000000e2cc20723c */ /* 0x040fe20000081054 */
[----:B------:R-:W-:Y:S07]  /*98840*/  STL [R1+0x7a2c], R69 ;  /* 0x007a2c4501007387 */ /* 0x000fee0000100800 */
[C---:B------:R-:W-:Y:S01]  /*98850*/  HMMA.1688.F32.TF32 R20, R204.reuse, R238, R16 ;  /* 0x000000eecc14723c */ /* 0x040fe20000081010 */
[----:B------:R-:W-:Y:S07]  /*98860*/  STL [R1+0x7a28], R70 ;  /* 0x007a284601007387 */ /* 0x000fee0000100800 */
[C---:B----4-:R-:W-:Y:S01]  /*98870*/  HMMA.1688.F32.TF32 R16, R204.reuse, R242, R8 ;  /* 0x000000f2cc10723c */ /* 0x050fe20000081008 */
[----:B------:R-:W-:Y:S07]  /*98880*/  STL [R1+0x7a24], R71 ;  /* 0x007a244701007387 */ /* 0x000fee0000100800 */
[----:B------:R-:W-:Y:S01]  /*98890*/  HMMA.1688.F32.TF32 R8, R204, R246, R200 ;  /* 0x000000f6cc08723c */ /* 0x000fe200000810c8 */
[----:B------:R-:W-:Y:S04]  /*988a0*/  STL [R1+0x7a40], R72 ;  /* 0x007a404801007387 */ /* 0x000fe80000100800 */
        /* <DEDUP_REMOVED lines=92> */
[----:B------:R-:W2:Y:S01]  /*98e70*/  LDL.LU R8, [R1+0xab0] ;  /* 0x000ab00001087983 */ /* 0x000ea20000300800 */
[----:B------:R-:W-:Y:S01]  /*98e80*/  IMAD.MOV.U32 R70, RZ, RZ, R10 ;  /* 0x000000ffff467224 */ /* 0x000fe200078e000a */
[----:B------:R-:W-:Y:S02]  /*98e90*/  MOV R71, R11 ;  /* 0x0000000b00477202 */ /* 0x000fe40000000f00 */
        /* <DEDUP_REMOVED lines=8> */
[----:B------:R-:W1:Y:S01]  /*98f20*/  LDS R207, [R2+UR12+0x16300] ;  /* 0x0163000c02cf7984 */ /* 0x000e620008000800 */
[C---:B---3--:R-:W-:Y:S08]  /*98f30*/  HMMA.1688.F32.TF32 R16, R208.reuse, R222, R16 ;  /* 0x000000ded010723c */ /* 0x048ff00000081010 */
[----:B----4-:R-:W-:Y:S08]  /*98f40*/  HMMA.1688.F32.TF32 R20, R208, R218, R20 ;  /* 0x000000dad014723c */ /* 0x010ff00000081014 */
[C---:B--2---:R-:W-:Y:S08]  /*98f50*/  HMMA.1688.F32.TF32 R24, R212.reuse, R246, R24 ;  /* 0x000000f6d418723c */ /* 0x044ff00000081018 */
[C---:B------:R-:W-:Y:S08]  /*98f60*/  HMMA.1688.F32.TF32 R36, R212.reuse, R222, R36 ;  /* 0x000000ded424723c */ /* 0x040ff00000081024 */
[----:B------:R-:W-:Y:S08]  /*98f70*/  HMMA.1688.F32.TF32 R76, R212, R218, R76 ;  /* 0x000000dad44c723c */ /* 0x000ff0000008104c */
[C---:B------:R-:W-:Y:S08]  /*98f80*/  HMMA.1688.F32.TF32 R80, R192.reuse, R246, R80 ;  /* 0x000000f6c050723c */ /* 0x040ff00000081050 */
[C---:B------:R-:W-:Y:S08]  /*98f90*/  HMMA.1688.F32.TF32 R72, R192.reuse, R222, R96 ;  /* 0x000000dec048723c */ /* 0x040ff00000081060 */
[----:B------:R-:W-:Y:S11]  /*98fa0*/  HMMA.1688.F32.TF32 R96, R192, R226, R148 ;  /* 0x000000e2c060723c */ /* 0x000ff60000081094 */
[----:B------:R-:W-:Y:S01]  /*98fb0*/  IMAD.MOV.U32 R64, RZ, RZ, R72 ;  /* 0x000000ffff407224 */ /* 0x000fe200078e0048 */
[----:B------:R-:W-:Y:S01]  /*98fc0*/  MOV R67, R75 ;  /* 0x0000004b00437202 */ /* 0x000fe20000000f00 */
[----:B------:R-:W-:-:S02]  /*98fd0*/  IMAD.MOV.U32 R65, RZ, RZ, R73 ;  /* 0x000000ffff417224 */ /* 0x000fc400078e0049 */
[----:B------:R-:W-:Y:S01]  /*98fe0*/  IMAD.MOV.U32 R66, RZ, RZ, R74 ;  /* 0x000000ffff427224 */ /* 0x000fe200078e004a */
[C---:B------:R-:W-:Y:S03]  /*98ff0*/  HMMA.1688.F32.TF32 R100, R192.reuse, R230, R144 ;  /* 0x000000e6c064723c */ /* 0x040fe60000081090 */
[----:B------:R-:W-:Y:S01]  /*99000*/  IMAD.MOV.U32 R72, RZ, RZ, R96 ;  /* 0x000000ffff487224 */ /* 0x000fe200078e0060 */
[----:B------:R-:W-:Y:S01]  /*99010*/  MOV R75, R99 ;  /* 0x00000063004b7202 */ /* 0x000fe20000000f00 */
[----:B------:R-:W-:Y:S02]  /*99020*/  IMAD.MOV.U32 R73, RZ, RZ, R97 ;  /* 0x000000ffff497224 */ /* 0x000fe400078e0061 */
[----:B------:R-:W-:Y:S02]  /*99030*/  IMAD.MOV.U32 R74, RZ, RZ, R98 ;  /* 0x000000ffff4a7224 */ /* 0x000fe400078e0062 */
        /* <DEDUP_REMOVED lines=21> */
[C---:B--2---:R-:W-:Y:S03]  /*99190*/  HMMA.1688.F32.TF32 R36, R212.reuse, R234, R32 ;  /* 0x000000ead424723c */ /* 0x044fe60000081020 */
[----:B------:R-:W-:Y:S04]  /*991a0*/  LDS R193, [R252+UR12+0x14300] ;  /* 0x0143000cfcc17984 */ /* 0x000fe80008000800 */
[----:B------:R-:W2:Y:S01]  /*991b0*/  LDS R195, [R252+UR12+0x16300] ;  /* 0x0163000cfcc37984 */ /* 0x000ea20008000800 */
        /* <DEDUP_REMOVED lines=21> */
[C---:B---3--:R-:W-:Y:S03]  /*99310*/  HMMA.1688.F32.TF32 R16, R208.reuse, R230, R200 ;  /* 0x000000e6d010723c */ /* 0x048fe600000810c8 */
[----:B------:R-:W3:Y:S04]  /*99320*/  LDL.LU R200, [R1+0x970] ;  /* 0x0009700001c87983 */ /* 0x000ee80000300800 */
[----:B------:R-:W-:Y:S01]  /*99330*/  LDS R212, [R3+UR12+0x14380] ;  /* 0x0143800c03d47984 */ /* 0x000fe20008000800 */
[C---:B----4-:R-:W-:Y:S03]  /*99340*/  HMMA.1688.F32.TF32 R8, R208.reuse, R234, R196 ;  /* 0x000000ead008723c */ /* 0x050fe600000810c4 */
[----:B------:R-:W-:Y:S04]  /*99350*/  LDS R214, [R3+UR12+0x16380] ;  /* 0x0163800c03d67984 */ /* 0x000fe80008000800 */
[----:B------:R-:W-:Y:S04]  /*99360*/  LDS R213, [R252+UR12+0x14380] ;  /* 0x0143800cfcd57984 */ /* 0x000fe80008000800 */
[----:B------:R-:W-:Y:S04]  /*99370*/  LDS R215, [R252+UR12+0x16380] ;  /* 0x0163800cfcd77984 */ /* 0x000fe80008000800 */
[----:B------:R-:W-:Y:S04]  /*99380*/  STL.64 [R1+0x220], R16 ;  /* 0x0002201001007387 */ /* 0x000fe80000100a00 */
[----:B------:R-:W-:Y:S04]  /*99390*/  STL.64 [R1+0x228], R18 ;  /* 0x0002281201007387 */ /* 0x000fe80000100a00 */
        /* <DEDUP_REMOVED lines=81> */
[----:B------:R-:W-:Y:S01]  /*998b0*/  STL.64 [R1+0xf80], R104 ;  /* 0x000f806801007387 */ /* 0x000fe20000100a00 */
[C---:B------:R-:W-:Y:S03]  /*998c0*/  HMMA.1688.F32.TF32 R92, R204.reuse, R218, R88 ;  /* 0x000000dacc5c723c */ /* 0x040fe60000081058 */
[----:B------:R-:W-:Y:S04]  /*998d0*/  LDS R210, [R0+UR12+0x16380] ;  /* 0x0163800c00d27984 */ /* 0x000fe80008000800 */
[----:B------:R-:W-:Y:S01]  /*998e0*/  LDS R209, [R2+UR12+0x14380] ;  /* 0x0143800c02d17984 */ /* 0x000fe20008000800 */
        /* <DEDUP_REMOVED lines=14> */
[----:B------:R-:W1:Y:S05]  /*999d0*/  LDS R211, [R2+UR12+0x16380] ;  /* 0x0163800c02d37984 */ /* 0x000e6a0008000800 */
[C---:B--2---:R-:W-:Y:S08]  /*999e0*/  HMMA.1688.F32.TF32 R80, R204.reuse, R234, R36 ;  /* 0x000000eacc50723c */ /* 0x044ff00000081024 */
[C---:B------:R-:W-:Y:S08]  /*999f0*/  HMMA.1688.F32.TF32 R76, R204.reuse, R238, R116 ;  /* 0x000000eecc4c723c */ /* 0x040ff00000081074 */
[C---:B------:R-:W-:Y:S08]  /*99a00*/  HMMA.1688.F32.TF32 R36, R204.reuse, R242, R172 ;  /* 0x000000f2cc24723c */ /* 0x040ff000000810ac */
        /* <DEDUP_REMOVED lines=38> */
[----:B------:R4:W-:Y:S04]  /*99c70*/  STL.64 [R1+0x380], R8 ;  /* 0x0003800801007387 */ /* 0x0009e80000100a00 */
[----:B------:R1:W-:Y:S04]  /*99c80*/  STL.64 [R1+0x388], R10 ;  /* 0x0003880a01007387 */ /* 0x0003e80000100a00 */
[----:B------:R-:W3:Y:S04]  /*99c90*/  LDL.LU R197, [R1+0x764] ;  /* 0x0007640001c57983 */ /* 0x000ee80000300800 */
[----:B------:R-:W3:Y:S04]  /*99ca0*/  LDL.LU R198, [R1+0x768] ;  /* 0x0007680001c67983 */ /* 0x000ee80000300800 */
[----:B------:R-:W3:Y:S04]  /*99cb0*/  LDL.LU R199, [R1+0x76c] ;  /* 0x00076c0001c77983 */ /* 0x000ee80000300800 */
[----:B------:R-:W2:Y:S04]  /*99cc0*/  LDL.LU R200, [R1+0x770] ;  /* 0x0007700001c87983 */ /* 0x000ea80000300800 */
[----:B------:R-:W2:Y:S04]  /*99cd0*/  LDL.LU R201, [R1+0x774] ;  /* 0x0007740001c97983 */ /* 0x000ea80000300800 */
[----:B------:R-:W2:Y:S04]  /*99ce0*/  LDL.LU R202, [R1+0x778] ;  /* 0x0007780001ca7983 */ /* 0x000ea80000300800 */
[----:B------:R-:W2:Y:S04]  /*99cf0*/  LDL.LU R203, [R1+0x77c] ;  /* 0x00077c0001cb7983 */ /* 0x000ea80000300800 */
        /* <DEDUP_REMOVED lines=105> */
[----:B--2---:R-:W2:Y:S04]  /*9a390*/  LDL.LU.64 R182, [R1+0x7c00] ;  /* 0x007c000001b67983 */ /* 0x004ea80000300a00 */
[----:B------:R-:W2:Y:S04]  /*9a3a0*/  LDL.LU.64 R180, [R1+0x7bf8] ;  /* 0x007bf80001b47983 */ /* 0x000ea80000300a00 */
[----:B------:R-:W-:Y:S04]  /*9a3b0*/  STL.64 [R1+0x1280], R176 ;  /* 0x001280b001007387 */ /* 0x000fe80000100a00 */
[----:B------:R3:W-:Y:S01]  /*9a3c0*/  STL.64 [R1+0x1288], R178 ;  /* 0x001288b201007387 */ /* 0x0007e20000100a00 */
[----:B------:R-:W-:Y:S03]  /*9a3d0*/  HMMA.1688.F32.TF32 R208, R208, R246, R144 ;  /* 0x000000f6d0d0723c */ /* 0x000fe60000081090 */
[----:B---3--:R-:W3:Y:S04]  /*9a3e0*/  LDL.LU.64 R178, [R1+0x7bf0] ;  /* 0x007bf00001b27983 */ /* 0x008ee80000300a00 */
[----:B------:R-:W3:Y:S04]  /*9a3f0*/  LDL.LU.64 R176, [R1+0x7be8] ;  /* 0x007be80001b07983 */ /* 0x000ee80000300a00 */
[----:B------:R-:W-:Y:S04]  /*9a400*/  STL.64 [R1+0x1270], R108 ;  /* 0x0012706c01007387 */ /* 0x000fe80000100a00 */
[----:B------:R4:W-:Y:S04]  /*9a410*/  STL.64 [R1+0x1278], R110 ;  /* 0x0012786e01007387 */ /* 0x0009e80000100a00 */
[----:B----4-:R-:W4:Y:S04]  /*9a420*/  LDL.LU.64 R110, [R1+0x7be0] ;  /* 0x007be000016e7983 */ /* 0x010f280000300a00 */
        /* <DEDUP_REMOVED lines=25> */
[C---:B------:R-:W-:Y:S08]  /*9a5c0*/  HMMA.1688.F32.TF32 R92, R212.reuse, R218, R92 ;  /* 0x000000dad45c723c */ /* 0x040ff0000008105c */
[C---:B------:R-:W-:Y:S08]  /*9a5d0*/  HMMA.1688.F32.TF32 R88, R212.reuse, R222, R88 ;  /* 0x000000ded458723c */ /* 0x040ff00000081058 */
[C---:B------:R-:W-:Y:S03]  /*9a5e0*/  HMMA.1688.F32.TF32 R112, R212.reuse, R226, R112 ;  /* 0x000000e2d470723c */ /* 0x040fe60000081070 */
[----:B------:R-:W-:Y:S05]  /*9a5f0*/  STL.64 [R1+0x1220], R92 ;  /* 0x0012205c01007387 */ /* 0x000fea0000100a00 */
[----:B------:R-:W-:Y:S01]  /*9a600*/  HMMA.1688.F32.TF32 R80, R212, R234, R80 ;  /* 0x000000ead450723c */ /* 0x000fe20000081050 */
        /* <DEDUP_REMOVED lines=13> */
[----:B--2---:R-:W-:-:S15]  /*9a6e0*/  HMMA.1688.F32.TF32 R208, R212, R230, R208 ;  /* 0x000000e6d4d0723c */ /* 0x004fde00000810d0 */
[----:B------:R-:W-:-:S04]  /*9a6f0*/  NOP ;  /* 0x0000000000007918 */ /* 0x000fc80000000000 */
[----:B------:R-:W-:Y:S04]  /*9a700*/  STL.64 [R1+0x11f0], R208 ;  /* 0x0011f0d001007387 */ /* 0x000fe80000100a00 */
[----:B------:R1:W-:Y:S04]  /*9a710*/  STL.64 [R1+0x11f8], R210 ;  /* 0x0011f8d201007387 */ /* 0x0003e80000100a00 */
[----:B------:R-:W-:Y:S04]  /*9a720*/  STL.64 [R1+0x11e0], R80 ;  /* 0x0011e05001007387 */ /* 0x000fe80000100a00 */
[----:B------:R2:W-:Y:S01]  /*9a730*/  STL.64 [R1+0x11e8], R82 ;  /* 0x0011e85201007387 */ /* 0x0005e20000100a00 */
[C---:B-1----:R-:W-:Y:S08]  /*9a740*/  HMMA.1688.F32.TF32 R208, R212.reuse, R238, R76 ;  /* 0x000000eed4d0723c */ /* 0x042ff0000008104c */
[C---:B--2---:R-:W-:Y:S08]  /*9a750*/  HMMA.1688.F32.TF32 R80, R212.reuse, R242, R36 ;  /* 0x000000f2d450723c */ /* 0x044ff00000081024 */
        /* <DEDUP_REMOVED lines=20> */
[----:B------:R-:W1:Y:S01]  /*9a8a0*/  LDS R211, [R2+UR12+0x16480] ;  /* 0x0164800c02d37984 */ /* 0x000e620008000800 */
[C---:B------:R-:W-:Y:S08]  /*9a8b0*/  HMMA.1688.F32.TF32 R24, R204.reuse, R242, R16 ;  /* 0x000000f2cc18723c */ /* 0x040ff00000081010 */
[----:B------:R-:W-:Y:S01]  /*9a8c0*/  HMMA.1688.F32.TF32 R20, R204, R246, R8 ;  /* 0x000000f6cc14723c */ /* 0x000fe20000081008 */
[----:B------:R-:W-:Y:S04]  /*9a8d0*/  STL.64 [R1+0xe70], R36 ;  /* 0x000e702401007387 */ /* 0x000fe80000100a00 */
[----:B------:R-:W-:Y:S03]  /*9a8e0*/  LDS R204, [R3+UR12+0x14480] ;  /* 0x0144800c03cc7984 */ /* 0x000fe60008000800 */
        /* <DEDUP_REMOVED lines=20> */
[----:B--2---:R-:W2:Y:S04]  /*9aa30*/  LDL.LU R20, [R1+0x6c0] ;  /* 0x0006c00001147983 */ /* 0x004ea80000300800 */
[----:B------:R-:W2:Y:S04]  /*9aa40*/  LDL.LU R21, [R1+0x6c4] ;  /* 0x0006c40001157983 */ /* 0x000ea80000300800 */
[----:B-1----:R-:W2:Y:S04]  /*9aa50*/  LDL.LU R22, [R1+0x6c8] ;  /* 0x0006c80001167983 */ /* 0x002ea80000300800 */
        /* <DEDUP_REMOVED lines=51> */
[----:B--2---:R-:W-:Y:S08]  /*9ad90*/  HMMA.1688.F32.TF32 R32, R192, R246, R32 ;  /* 0x000000f6c020723c */ /* 0x004ff00000081020 */
[----:B------:R-:W-:Y:S08]  /*9ada0*/  HMMA.1688.F32.TF32 R20, R208, R230, R20 ;  /* 0x000000e6d014723c */ /* 0x000ff00000081014 */
[C---:B---3--:R-:W-:Y:S08]  /*9adb0*/  HMMA.1688.F32.TF32 R80, R192.reuse, R226, R80 ;  /* 0x000000e2c050723c */ /* 0x048ff00000081050 */
[C---:B------:R-:W-:Y:S11]  /*9adc0*/  HMMA.1688.F32.TF32 R212, R192.reuse, R230, R76 ;  /* 0x000000e6c0d4723c */ /* 0x040ff6000008104c */
[----:B------:R-:W-:Y:S01]  /*9add0*/  STL.64 [R1+0xe30], R80 ;  /* 0x000e305001007387 */ /* 0x000fe20000100a00 */
[C---:B------:R-:W-:Y:S03]  /*9ade0*/  HMMA.1688.F32.TF32 R76, R192.reuse, R238, R116 ;  /* 0x000000eec04c723c */ /* 0x040fe60000081074 */
[----:B------:R4:W-:Y:S05]  /*9adf0*/  STL.64 [R1+0xe38], R82 ;  /* 0x000e385201007387 */ /* 0x0009ea0000100a00 */
[C---:B----4-:R-:W-:Y:S08]  /*9ae00*/  HMMA.1688.F32.TF32 R80, R192.reuse, R234, R36 ;  /* 0x000000eac050723c */ /* 0x050ff00000081024 */
[----:B------:R-:W-:Y:S01]  /*9ae10*/  HMMA.1688.F32.TF32 R36, R192, R242, R172 ;  /* 0x000000f2c024723c */ /* 0x000fe200000810ac */
[----:B------:R-:W-:Y:S04]  /*9ae20*/  STL.64 [R1+0xe20], R212 ;  /* 0x000e20d401007387 */ /* 0x000fe80000100a00 */
[----:B------:R-:W-:Y:S03]  /*9ae30*/  STL.64 [R1+0xe28], R214 ;  /* 0x000e28d601007387 */ /* 0x000fe60000100a00 */
[C---:B------:R-:W-:Y:S01]  /*9ae40*/  HMMA.1688.F32.TF32 R24, R208.reuse, R226, R24 ;  /* 0x000000e2d018723c */ /* 0x040fe20000081018 */
        /* <DEDUP_REMOVED lines=13> */
[----:B------:R-:W2:Y:S04]  /*9af20*/  LDS R215, [R2+UR12+0x16500] ;  /* 0x0165000c02d77984 */ /* 0x000ea80008000800 */
[----:B------:R-:W-:Y:S01]  /*9af30*/  LDS R192, [R3+UR12+0x14500] ;  /* 0x0145000c03c07984 */ /* 0x000fe20008000800 */
[----:B------:R-:W-:Y:S03]  /*9af40*/  HMMA.1688.F32.TF32 R28, R208, R222, R84 ;  /* 0x000000ded01c723c */ /* 0x000fe60000081054 */
[----:B------:R-:W-:Y:S01]  /*9af50*/  IMAD.MOV.U32 R225, RZ, RZ, R18 ;  /* 0x000000ffffe17224 */ /* 0x000fe200078e0012 */
[----:B------:R-:W-:Y:S01]  /*9af60*/  LDS R194, [R3+UR12+0x16500] ;  /* 0x0165000c03c27984 */ /* 0x000fe20008000800 */
[----:B------:R-:W-:-:S03]  /*9af70*/  IMAD.MOV.U32 R224, RZ, RZ, R19 ;  /* 0x000000ffffe07224 */ /* 0x000fc600078e0013 */
        /* <DEDUP_REMOVED lines=11> */
[C---:B---3--:R-:W-:Y:S02]  /*9b030*/  HMMA.1688.F32.TF32 R16, R208.reuse, R238, R8 ;  /* 0x000000eed010723c */ /* 0x048fe40000081008 */
[----:B------:R-:W-:Y:S04]  /*9b040*/  STL [R1+0x7a10], R224 ;  /* 0x007a10e001007387 */ /* 0x000fe80000100800 */
[----:B------:R-:W-:Y:S02]  /*9b050*/  STL [R1+0x7a0c], R225 ;  /* 0x007a0ce101007387 */ /* 0x000fe40000100800 */
[C---:B------:R-:W-:Y:S11]  /*9b060*/  HMMA.1688.F32.TF32 R8, R208.reuse, R242, R200 ;  /* 0x000000f2d008723c */ /* 0x040ff600000810c8 */
[----:B------:R-:W-:Y:S04]  /*9b070*/  STL.64 [R1+0xdb0], R16 ;  /* 0x000db01001007387 */ /* 0x000fe80000100a00 */
[----:B------:R3:W-:Y:S02]  /*9b080*/  STL.64 [R1+0xdb8], R18 ;  /* 0x000db81201007387 */ /* 0x0007e40000100a00 */
[----:B---3--:R-:W-:Y:S02]  /*9b090*/  HMMA.1688.F32.TF32 R16, R208, R246, R196 ;  /* 0x000000f6d010723c */ /* 0x008fe400000810c4 */
[----:B------:R3:W-:Y:S01]  /*9b0a0*/  STL.64 [R1+0xda0], R8 ;  /* 0x000da00801007387 */ /* 0x0007e20000100a00 */
[----:B------:R-:W-:Y:S01]  /*9b0b0*/  IMAD.MOV.U32 R224, RZ, RZ, R10 ;  /* 0x000000ffffe07224 */ /* 0x000fe200078e000a */
[----:B------:R-:W-:-:S02]  /*9b0c0*/  MOV R225, R11 ;  /* 0x0000000b00e17202 */ /* 0x000fc40000000f00 */
[----:B------:R-:W-:Y:S04]  /*9b0d0*/  LDS R208, [R0+UR12+0x14580] ;  /* 0x0145800c00d07984 */ /* 0x000fe80008000800 */
[----:B------:R-:W-:Y:S04]  /*9b0e0*/  LDS R210, [R0+UR12+0x16580] ;  /* 0x0165800c00d27984 */ /* 0x000fe80008000800 */
[----:B---3--:R-:W3:Y:S04]  /*9b0f0*/  LDL.LU R8, [R1+0x4e0] ;  /* 0x0004e00001087983 */ /* 0x008ee80000300800 */
[----:B------:R-:W-:Y:S04]  /*9b100*/  LDS R209, [R2+UR12+0x14580] ;  /* 0x0145800c02d17984 */ /* 0x000fe80008000800 */
        /* <DEDUP_REMOVED lines=57> */
[----:B------:R-:W1:Y:S01]  /*9b4a0*/  LDS R211, [R2+UR12+0x16580] ;  /* 0x0165800c02d37984 */ /* 0x000e620008000800 */
[C---:B--2---:R-:W-:Y:S08]  /*9b4b0*/  HMMA.1688.F32.TF32 R76, R204.reuse, R222, R76 ;  /* 0x000000decc4c723c */ /* 0x044ff0000008104c */
[----:B---3--:R-:W-:-:S15]  /*9b4c0*/  HMMA.1688.F32.TF32 R80, R204, R218, R80 ;  /* 0x000000dacc50723c */ /* 0x008fde0000081050 */
[----:B------:R-:W-:-:S04]  /*9b4d0*/  NOP ;  /* 0x0000000000007918 */ /* 0x000fc80000000000 */
[----:B------:R-:W-:Y:S04]  /*9b4e0*/  STL.64 [R1+0x11b0], R80 ;  /* 0x0011b05001007387 */ /* 0x000fe80000100a00 */
[----:B------:R2:W-:Y:S04]  /*9b4f0*/  STL.64 [R1+0x11b8], R82 ;  /* 0x0011b85201007387 */ /* 0x0005e80000100a00 */
[----:B------:R-:W-:Y:S04]  /*9b500*/  STL.64 [R1+0x11a0], R76 ;  /* 0x0011a04c01007387 */ /* 0x000fe80000100a00 */
[----:B------:R3:W-:Y:S01]  /*9b510*/  STL.64 [R1+0x11a8], R78 ;  /* 0x0011a84e01007387 */ /* 0x0007e20000100a00 */
[C---:B--2---:R-:W-:Y:S03]  /*9b520*/  HMMA.1688.F32.TF32 R80, R204.reuse, R226, R200 ;  /* 0x000000e2cc50723c */ /* 0x044fe600000810c8 */
[----:B------:R-:W2:Y:S05]  /*9b530*/  LDL.LU R200, [R1+0x4d0] ;  /* 0x0004d00001c87983 */ /* 0x000eaa0000300800 */
[C---:B---3--:R-:W-:Y:S11]  /*9b540*/  HMMA.1688.F32.TF32 R76, R204.reuse, R230, R196 ;  /* 0x000000e6cc4c723c */ /* 0x048ff600000810c4 */
[----:B------:R-:W-:Y:S04]  /*9b550*/  STL.64 [R1+0x1190], R80 ;  /* 0x0011905001007387 */ /* 0x000fe80000100a00 */
        /* <DEDUP_REMOVED lines=10> */
[C---:B---3--:R-:W-:Y:S08]  /*9b600*/  HMMA.1688.F32.TF32 R80, R204.reuse, R234, R36 ;  /* 0x000000eacc50723c */ /* 0x048ff00000081024 */
[C---:B-1----:R-:W-:Y:S08]  /*9b610*/  HMMA.1688.F32.TF32 R76, R204.reuse, R238, R116 ;  /* 0x000000eecc4c723c */ /* 0x042ff00000081074 */
[C---:B------:R-:W-:Y:S08]  /*9b620*/  HMMA.1688.F32.TF32 R36, R204.reuse, R242, R172 ;  /* 0x000000f2cc24723c */ /* 0x040ff000000810ac */
[----:B------:R-:W-:Y:S01]  /*9b630*/  HMMA.1688.F32.TF32 R32, R204, R246, R32 ;  /* 0x000000f6cc20723c */ /* 0x000fe20000081020 */
[----:B------:R-:W-:Y:S04]  /*9b640*/  STL.64 [R1+0x1170], R80 ;  /* 0x0011705001007387 */ /* 0x000fe80000100a00 */
[----:B------:R-:W-:Y:S04]  /*9b650*/  STL.64 [R1+0x1178], R82 ;  /* 0x0011785201007387 */ /* 0x000fe80000100a00 */
[----:B------:R-:W-:Y:S04]  /*9b660*/  STL.64 [R1+0x1160], R76 ;  /* 0x0011604c01007387 */ /* 0x000fe80000100a00 */
[----:B------:R-:W-:Y:S04]  /*9b670*/  STL.64 [R1+0x1168], R78 ;  /* 0x0011684e01007387 */ /* 0x000fe80000100a00 */
[----:B------:R-:W-:Y:S02]  /*9b680*/  STL.64 [R1+0x1150], R36 ;  /* 0x0011502401007387 */ /* 0x000fe40000100a00 */
[----:B------:R-:W-:-:S02]  /*9b690*/  IMAD.MOV.U32 R240, RZ, RZ, R32 ;  /* 0x000000fffff07224 */ /* 0x000fc400078e0020 */
[----:B------:R-:W-:Y:S01]  /*9b6a0*/  STL.64 [R1+0x1158], R38 ;  /* 0x0011582601007387 */ /* 0x000fe20000100a00 */
[----:B------:R-:W-:-:S03]  /*9b6b0*/  IMAD.MOV.U32 R241, RZ, RZ, R33 ;  /* 0x000000fffff17224 */ /* 0x000fc600078e0021 */
[----:B------:R1:W-:Y:S01]  /*9b6c0*/  STL.64 [R1+0xd98], R34 ;  /* 0x000d982201007387 */ /* 0x0003e20000100a00 */
[C---:B------:R-:W-:Y:S03]  /*9b6d0*/  HMMA.1688.F32.TF32 R20, R212.reuse, R230, R20 ;  /* 0x000000e6d414723c */ /* 0x040fe60000081014 */
[----:B------:R-:W-:Y:S04]  /*9b6e0*/  LDS R204, [R3+UR12+0x14580] ;  /* 0x0145800c03cc7984 */ /* 0x000fe80008000800 */
[----:B------:R-:W-:Y:S01]  /*9b6f0*/  LDS R206, [R3+UR12+0x16580] ;  /* 0x0165800c03ce7984 */ /* 0x000fe20008000800 */
[C---:B-1----:R-:W-:Y:S03]  /*9b700*/  HMMA.1688.F32.TF32 R32, R212.reuse, R218, R28 ;  /* 0x000000dad420723c */ /* 0x042fe6000008101c */
[----:B------:R-:W-:Y:S04]  /*9b710*/  LDS R205, [R252+UR12+0x14580] ;  /* 0x0145800cfccd7984 */ /* 0x000fe80008000800 */
[----:B------:R-:W1:Y:S01]  /*9b720*/  LDS R207, [R252+UR12+0x16580] ;  /* 0x0165800cfccf7984 */ /* 0x000e620008000800 */
[C---:B------:R-:W-:Y:S08]  /*9b730*/  HMMA.1688.F32.TF32 R28, R212.reuse, R222, R84 ;  /* 0x000000ded41c723c */ /* 0x040ff00000081054 */
[C---:B------:R-:W-:Y:S01]  /*9b740*/  HMMA.1688.F32.TF32 R24, R212.reuse, R226, R24 ;  /* 0x000000e2d418723c */ /* 0x040fe20000081018 */
[----:B------:R3:W-:Y:S07]  /*9b750*/  STL [R1+0x79ec], R241 ;  /* 0x0079ecf101007387 */ /* 0x0007ee0000100800 */
[----:B------:R-:W-:Y:S01]  /*9b760*/  HMMA.1688.F32.TF32 R8, R212, R238, R8 ;  /* 0x000000eed408723c */ /* 0x000fe20000081008 */
[----:B------:R4:W-:Y:S04]  /*9b770*/  STL [R1+0x79e8], R240 ;  /* 0x0079e8f001007387 */ /* 0x0009e80000100800 */
[----:B------:R-:W-:Y:S01]  /*9b780*/  STL.64 [R1+0x1140], R32 ;  /* 0x0011402001007387 */ /* 0x000fe20000100a00 */
[----:B---3--:R-:W-:-:S03]  /*9b790*/  IMAD.MOV.U32 R241, RZ, RZ, R21 ;  /* 0x000000fffff17224 */ /* 0x008fc600078e0015 */
[----:B------:R-:W-:Y:S01]  /*9b7a0*/  STL.64 [R1+0x1148], R34 ;  /* 0x0011482201007387 */ /* 0x000fe20000100a00 */
[----:B----4-:R-:W-:-:S03]  /*9b7b0*/  MOV R240, R22 ;  /* 0x0000001600f07202 */ /* 0x010fc60000000f00 */
[----:B------:R-:W-:Y:S01]  /*9b7c0*/  STL.64 [R1+0x1130], R28 ;  /* 0x0011301c01007387 */ /* 0x000fe20000100a00 */
[----:B------:R-:W-:Y:S03]  /*9b7d0*/  HMMA.1688.F32.TF32 R16, R212, R234, R16 ;  /* 0x000000ead410723c */ /* 0x000fe60000081010 */
[----:B------:R-:W-:Y:S04]  /*9b7e0*/  STL.64 [R1+0x1138], R30 ;  /* 0x0011381e01007387 */ /* 0x000fe80000100a00 */
[----:B------:R-:W-:Y:S04]  /*9b7f0*/  STL.64 [R1+0x1120], R24 ;  /* 0x0011201801007387 */ /* 0x000fe80000100a00 */
[----:B------:R-:W-:Y:S04]  /*9b800*/  STL.64 [R1+0x1128], R26 ;  /* 0x0011281a01007387 */ /* 0x000fe80000100a00 */
[----:B------:R-:W-:Y:S01]  /*9b810*/  STL [R1+0x1110], R20 ;  /* 0x0011101401007387 */ /* 0x000fe20000100800 */
[----:B------:R-:W-:-:S03]  /*9b820*/  IMAD.MOV.U32 R216, RZ, RZ, R8 ;  /* 0x000000ffffd87224 */ /* 0x000fc600078e0008 */
[----:B------:R-:W-:Y:S01]  /*9b830*/  STL [R1+0x111c], R23 ;  /* 0x00111c1701007387 */ /* 0x000fe20000100800 */
[----:B------:R-:W-:-:S03]  /*9b840*/  IMAD.MOV.U32 R217, RZ, RZ, R9 ;  /* 0x000000ffffd97224 */ /* 0x000fc600078e0009 */
[----:B------:R3:W-:Y:S04]  /*9b850*/  STL [R1+0x79f4], R240 ;  /* 0x0079f4f001007387 */ /* 0x0007e80000100800 */
[----:B------:R4:W-:Y:S01]  /*9b860*/  STL [R1+0x79f0], R241 ;  /* 0x0079f0f101007387 */ /* 0x0009e20000100800 */
[----:B---3--:R-:W-:Y:S01]  /*9b870*/  IMAD.MOV.U32 R240, RZ, RZ, R10 ;  /* 0x000000fffff07224 */ /* 0x008fe200078e000a */
[----:B----4-:R-:W-:Y:S02]  /*9b880*/  MOV R241, R11 ;  /* 0x0000000b00f17202 */ /* 0x010fe40000000f00 */
[----:B------:R-:W-:Y:S04]  /*9b890*/  STL.64 [R1+0x1100], R16 ;  /* 0x0011001001007387 */ /* 0x000fe80000100a00 */
[----:B------:R-:W-:Y:S04]  /*9b8a0*/  STL.64 [R1+0x1108], R18 ;  /* 0x0011081201007387 */ /* 0x000fe80000100a00 */
[----:B------:R-:W-:Y:S04]  /*9b8b0*/  STL [R1+0x7a04], R217 ;  /* 0x007a04d901007387 */ /* 0x000fe80000100800 */
[----:B------:R-:W-:Y:S04]  /*9b8c0*/  STL [R1+0x7a00], R216 ;  /* 0x007a00d801007387 */ /* 0x000fe80000100800 */
[----:B------:R-:W-:Y:S04]  /*9b8d0*/  STL [R1+0x79fc], R240 ;  /* 0x0079fcf001007387 */ /* 0x000fe80000100800 */
[----:B------:R-:W-:Y:S01]  /*9b8e0*/  STL [R1+0x79f8], R241 ;  /* 0x0079f8f101007387 */ /* 0x000fe20000100800 */
[----:B--2---:R-:W-:-:S15]  /*9b8f0*/  HMMA.1688.F32.TF32 R8, R212, R242, R200 ;  /* 0x000000f2d408723c */ /* 0x004fde00000810c8 */
[----:B------:R-:W-:-:S04]  /*9b900*/  NOP ;  /* 0x0000000000007918 */ /* 0x000fc80000000000 */
[----:B------:R-:W-:Y:S01]  /*9b910*/  IMAD.MOV.U32 R220, RZ, RZ, R8 ;  /* 0x000000ffffdc7224 */ /* 0x000fe200078e0008 */
[----:B------:R2:W-:Y:S01]  /*9b920*/  STL.64 [R1+0x10e8], R10 ;  /* 0x0010e80a01007387 */ /* 0x0005e20000100a00 */
[----:B------:R-:W-:Y:S02]  /*9b930*/  IMAD.MOV.U32 R221, RZ, RZ, R9 ;  /* 0x000000ffffdd7224 */ /* 0x000fe400078e0009 */
[----:B--2---:R-:W-:Y:S01]  /*9b940*/  HMMA.1688.F32.TF32 R8, R212, R246, R196 ;  /* 0x000000f6d408723c */ /* 0x004fe200000810c4 */
[----:B------:R-:W-:-:S15]  /*9b950*/  STL [R1+0x7a08], R220 ;  /* 0x007a08dc01007387 */ /* 0x000fde0000100800 */
[----:B------:R-:W-:-:S03]  /*9b960*/  NOP ;  /* 0x0000000000007918 */ /* 0x000fc60000000000 */
[----:B------:R2:W-:Y:S04]  /*9b970*/  STL [R1+0xd84], R9 ;  /* 0x000d840901007387 */ /* 0x0005e80000100800 */
[----:B------:R3:W-:Y:S01]  /*9b980*/  STL.64 [R1+0xd88], R10 ;  /* 0x000d880a01007387 */ /* 0x0007e20000100a00 */
[----:B------:R-:W-:-:S03]  /*9b990*/  IMAD.MOV.U32 R241, RZ, RZ, R8 ;  /* 0x000000fffff17224 */ /* 0x000fc600078e0008 */
[----:B------:R-:W4:Y:S04]  /*9b9a0*/  LDL.LU R196, [R1+0x360] ;  /* 0x0003600001c47983 */ /* 0x000f280000300800 */
[----:B------:R-:W4:Y:S04]  /*9b9b0*/  LDL.LU R197, [R1+0x364] ;  /* 0x0003640001c57983 */ /* 0x000f280000300800 */
[----:B------:R-:W4:Y:S04]  /*9b9c0*/  LDL.LU R198, [R1+0x368] ;  /* 0x0003680001c67983 */ /* 0x000f280000300800 */
[----:B------:R-:W4:Y:S04]  /*9b9d0*/  LDL.LU R199, [R1+0x36c] ;  /* 0x00036c0001c77983 */ /* 0x000f280000300800 */
[----:B------:R-:W4:Y:S04]  /*9b9e0*/  LDL.LU R8, [R1+0x3c0] ;  /* 0x0003c00001087983 */ /* 0x000f280000300800 */
[----:B--2---:R-:W4:Y:S04]  /*9b9f0*/  LDL.LU R9, [R1+0x3c4] ;  /* 0x0003c40001097983 */ /* 0x004f280000300800 */
[----:B---3--:R-:W4:Y:S04]  /*9ba00*/  LDL.LU R10, [R1+0x3c8] ;  /* 0x0003c800010a7983 */ /* 0x008f280000300800 */
        /* <DEDUP_REMOVED lines=51> */
[----:B----4-:R-:W-:Y:S11]  /*9bd40*/  HMMA.1688.F32.TF32 R76, R192, R222, R76 ;  /* 0x000000dec04c723c */ /* 0x010ff6000008104c */
[----:B------:R-:W-:Y:S01]  /*9bd50*/  MOV R228, R80 ;  /* 0x0000005000e47202 */ /* 0x000fe20000000f00 */
[----:B------:R-:W-:-:S02]  /*9bd60*/  IMAD.MOV.U32 R229, RZ, RZ, R81 ;  /* 0x000000ffffe57224 */ /* 0x000fc400078e0051 */
[----:B------:R-:W-:Y:S02]  /*9bd70*/  IMAD.MOV.U32 R216, RZ, RZ, R82 ;  /* 0x000000ffffd87224 */ /* 0x000fe400078e0052 */
[----:B------:R-:W-:Y:S01]  /*9bd80*/  IMAD.MOV.U32 R240, RZ, RZ, R83 ;  /* 0x000000fffff07224 */ /* 0x000fe200078e0053 */
[C---:B------:R-:W-:Y:S02]  /*9bd90*/  HMMA.1688.F32.TF32 R36, R192.reuse, R226, R36 ;  /* 0x000000e2c024723c */ /* 0x040fe40000081024 */
[----:B------:R-:W-:Y:S01]  /*9bda0*/  MOV R232, R76 ;  /* 0x0000004c00e87202 */ /* 0x000fe20000000f00 */
[----:B------:R-:W-:Y:S02]  /*9bdb0*/  IMAD.MOV.U32 R233, RZ, RZ, R77 ;  /* 0x000000ffffe97224 */ /* 0x000fe400078e004d */
[----:B------:R-:W-:Y:S02]  /*9bdc0*/  IMAD.MOV.U32 R220, RZ, RZ, R78 ;  /* 0x000000ffffdc7224 */ /* 0x000fe400078e004e */
[----:B------:R-:W-:Y:S01]  /*9bdd0*/  IMAD.MOV.U32 R217, RZ, RZ, R79 ;  /* 0x000000ffffd97224 */ /* 0x000fe200078e004f */
[C---:B------:R-:W-:Y:S11]  /*9bde0*/  HMMA.1688.F32.TF32 R80, R192.reuse, R230, R116 ;  /* 0x000000e6c050723c */ /* 0x040ff60000081074 */
[----:B------:R-:W-:Y:S01]  /*9bdf0*/  MOV R237, R38 ;  /* 0x0000002600ed7202 */ /* 0x000fe20000000f00 */
[----:B------:R2:W-:Y:S01]  /*9be00*/  STL.64 [R1+0x5c0], R36 ;  /* 0x0005c02401007387 */ /* 0x0005e20000100a00 */
[----:B------:R-:W-:Y:S01]  /*9be10*/  IMAD.MOV.U32 R236, RZ, RZ, R39 ;  /* 0x000000ffffec7224 */ /* 0x000fe200078e0027 */
[C---:B------:R-:W-:Y:S08]  /*9be20*/  HMMA.1688.F32.TF32 R76, R192.reuse, R234, R172 ;  /* 0x000000eac04c723c */ /* 0x040ff000000810ac */
[C---:B--2---:R-:W-:Y:S08]  /*9be30*/  HMMA.1688.F32.TF32 R36, R192.reuse, R238, R32 ;  /* 0x000000eec024723c */ /* 0x044ff00000081020 */
[C---:B------:R-:W-:Y:S08]  /*9be40*/  HMMA.1688.F32.TF32 R32, R192.reuse, R242, R28 ;  /* 0x000000f2c020723c */ /* 0x040ff0000008101c */
[----:B------:R-:W-:Y:S08]  /*9be50*/  HMMA.1688.F32.TF32 R28, R192, R246, R84 ;  /* 0x000000f6c01c723c */ /* 0x000ff00000081054 */
        /* <DEDUP_REMOVED lines=24> */
[----:B------:R-:W-:Y:S03]  /*9bfe0*/  HMMA.1688.F32.TF32 R8, R208, R238, R196 ;  /* 0x000000eed008723c */ /* 0x000fe600000810c4 */
        /* <DEDUP_REMOVED lines=66> */
[----:B--2---:R-:W-:-:S15]  /*9c410*/  HMMA.1688.F32.TF32 R24, R204, R246, R24 ;  /* 0x000000f6cc18723c */ /* 0x004fde0000081018 */
[----:B------:R-:W-:-:S04]  /*9c420*/  NOP ;  /* 0x0000000000007918 */ /* 0x000fc80000000000 */
[----:B------:R-:W-:Y:S02]  /*9c430*/  IMAD.MOV.U32 R245, RZ, RZ, R25 ;  /* 0x000000fffff57224 */ /* 0x000fe400078e0019 */
[----:B------:R-:W-:Y:S01]  /*9c440*/  IMAD.MOV.U32 R244, RZ, RZ, R24 ;  /* 0x000000fffff47224 */ /* 0x000fe200078e0018 */
[C---:B---3--:R-:W-:Y:S08]  /*9c450*/  HMMA.1688.F32.TF32 R80, R208.reuse, R242, R80 ;  /* 0x000000f2d050723c */ /* 0x048ff00000081050 */
[----:B------:R-:W-:Y:S01]  /*9c460*/  HMMA.1688.F32.TF32 R208, R208, R246, R212 ;  /* 0x000000f6d0d0723c */ /* 0x000fe200000810d4 */
[----:B------:R-:W-:Y:S04]  /*9c470*/  LDS R212, [R3+UR12+0x14600] ;  /* 0x0146000c03d47984 */ /* 0x000fe80008000800 */
[----:B------:R-:W-:Y:S03]  /*9c480*/  LDS R214, [R3+UR12+0x16600] ;  /* 0x0166000c03d67984 */ /* 0x000fe60008000800 */
[C---:B------:R-:W-:Y:S01]  /*9c490*/  HMMA.1688.F32.TF32 R116, R204.reuse, R226, R116 ;  /* 0x000000e2cc74723c */ /* 0x040fe20000081074 */
[----:B------:R-:W-:Y:S07]  /*9c4a0*/  LDS R213, [R252+UR12+0x14600] ;  /* 0x0146000cfcd57984 */ /* 0x000fee0008000800 */
[C---:B------:R-:W-:Y:S01]  /*9c4b0*/  HMMA.1688.F32.TF32 R76, R204.reuse, R218, R76 ;  /* 0x000000dacc4c723c */ /* 0x040fe2000008104c */
[----:B------:R-:W-:Y:S04]  /*9c4c0*/  STL.64 [R1+0xc70], R80 ;  /* 0x000c705001007387 */ /* 0x000fe80000100a00 */
[----:B------:R1:W-:Y:S03]  /*9c4d0*/  STL.64 [R1+0xc78], R82 ;  /* 0x000c785201007387 */ /* 0x0003e60000100a00 */
[C---:B------:R-:W-:Y:S01]  /*9c4e0*/  HMMA.1688.F32.TF32 R172, R204.reuse, R230, R172 ;  /* 0x000000e6ccac723c */ /* 0x040fe200000810ac */
[----:B------:R-:W2:Y:S07]  /*9c4f0*/  LDS R215, [R252+UR12+0x16600] ;  /* 0x0166000cfcd77984 */ /* 0x000eae0008000800 */
[----:B------:R-:W-:Y:S01]  /*9c500*/  HMMA.1688.F32.TF32 R36, R204, R222, R36 ;  /* 0x000000decc24723c */ /* 0x000fe20000081024 */
[----:B-1----:R-:W3:Y:S04]  /*9c510*/  LDL.LU.64 R82, [R1+0x7b50] ;  /* 0x007b500001527983 */ /* 0x002ee80000300a00 */
[----:B------:R-:W3:Y:S04]  /*9c520*/  LDL.LU.64 R80, [R1+0x7b48] ;  /* 0x007b480001507983 */ /* 0x000ee80000300a00 */
[----:B------:R-:W-:Y:S04]  /*9c530*/  STL.64 [R1+0xc60], R208 ;  /* 0x000c60d001007387 */ /* 0x000fe80000100a00 */
[----:B------:R-:W-:Y:S04]  /*9c540*/  STL.64 [R1+0xc68], R210 ;  /* 0x000c68d201007387 */ /* 0x000fe80000100a00 */
[----:B------:R-:W-:Y:S04]  /*9c550*/  STL.64 [R1+0xc50], R76 ;  /* 0x000c504c01007387 */ /* 0x000fe80000100a00 */
[----:B------:R1:W-:Y:S04]  /*9c560*/  STL.64 [R1+0xc58], R78 ;  /* 0x000c584e01007387 */ /* 0x0003e80000100a00 */
[----:B------:R-:W-:Y:S04]  /*9c570*/  LDS R208, [R0+UR12+0x14680] ;  /* 0x0146800c00d07984 */ /* 0x000fe80008000800 */
[----:B------:R-:W-:Y:S04]  /*9c580*/  LDS R210, [R0+UR12+0x16680] ;  /* 0x0166800c00d27984 */ /* 0x000fe80008000800 */
[----:B-1----:R-:W2:Y:S04]  /*9c590*/  LDL.LU.64 R78, [R1+0x7b40] ;  /* 0x007b4000014e7983 */ /* 0x002ea80000300a00 */
[----:B------:R-:W2:Y:S04]  /*9c5a0*/  LDL.LU.64 R76, [R1+0x7b38] ;  /* 0x007b3800014c7983 */ /* 0x000ea80000300a00 */
[----:B------:R-:W-:Y:S04]  /*9c5b0*/  STL.64 [R1+0xc40], R36 ;  /* 0x000c402401007387 */ /* 0x000fe80000100a00 */
[----:B------:R1:W-:Y:S01]  /*9c5c0*/  STL.64 [R1+0xc48], R38 ;  /* 0x000c482601007387 */ /* 0x0003e20000100a00 */
[C---:B----4-:R-:W-:Y:S03]  /*9c5d0*/  HMMA.1688.F32.TF32 R20, R192.reuse, R218, R20 ;  /* 0x000000dac014723c */ /* 0x050fe60000081014 */
[----:B------:R-:W-:Y:S04]  /*9c5e0*/  LDS R209, [R2+UR12+0x14680] ;  /* 0x0146800c02d17984 */ /* 0x000fe80008000800 */
[----:B------:R-:W-:Y:S04]  /*9c5f0*/  LDS R211, [R2+UR12+0x16680] ;  /* 0x0166800c02d37984 */ /* 0x000fe80008000800 */
[----:B-1----:R-:W4:Y:S04]  /*9c600*/  LDL.LU.64 R38, [R1+0x7b30] ;  /* 0x007b300001267983 */ /* 0x002f280000300a00 */
[----:B------:R-:W4:Y:S04]  /*9c610*/  LDL.LU.64 R36, [R1+0x7b28] ;  /* 0x007b280001247983 */ /* 0x000f280000300a00 */
[----:B------:R-:W-:Y:S04]  /*9c620*/  STL.64 [R1+0xc30], R116 ;  /* 0x000c307401007387 */ /* 0x000fe80000100a00 */
[----:B------:R1:W-:Y:S01]  /*9c630*/  STL.64 [R1+0xc38], R118 ;  /* 0x000c387601007387 */ /* 0x0003e20000100a00 */
[----:B------:R-:W-:Y:S08]  /*9c640*/  HMMA.1688.F32.TF32 R16, R192, R222, R16 ;  /* 0x000000dec010723c */ /* 0x000ff00000081010 */
[C---:B-1----:R-:W-:Y:S08]  /*9c650*/  HMMA.1688.F32.TF32 R116, R204.reuse, R234, R32 ;  /* 0x000000eacc74723c */ /* 0x042ff00000081020 */
        /* <DEDUP_REMOVED lines=12> */
[----:B------:R-:W-:Y:S04]  /*9c720*/  STL [R1+0x79c4], R245 ;  /* 0x0079c4f501007387 */ /* 0x000fe80000100800 */
[----:B------:R-:W-:Y:S04]  /*9c730*/  STL [R1+0x79c0], R244 ;  /* 0x0079c0f401007387 */ /* 0x000fe80000100800 */
[----:B------:R-:W-:Y:S04]  /*9c740*/  STL.64 [R1+0xbe0], R20 ;  /* 0x000be01401007387 */ /* 0x000fe80000100a00 */
[----:B------:R1:W-:Y:S04]  /*9c750*/  STL.64 [R1+0xbe8], R22 ;  /* 0x000be81601007387 */ /* 0x0003e80000100a00 */
[----:B------:R-:W-:Y:S04]  /*9c760*/  STL.64 [R1+0xbc0], R16 ;  /* 0x000bc01001007387 */ /* 0x000fe80000100a00 */
[----:B------:R1:W-:Y:S02]  /*9c770*/  STL.64 [R1+0xbc8], R18 ;  /* 0x000bc81201007387 */ /* 0x0003e40000100a00 */
[C---:B-1----:R-:W-:Y:S02]  /*9c780*/  HMMA.1688.F32.TF32 R20, R192.reuse, R230, R200 ;  /* 0x000000e6c014723c */ /* 0x042fe400000810c8 */
[----:B------:R-:W-:Y:S04]  /*9c790*/  LDS R204, [R3+UR12+0x14680] ;  /* 0x0146800c03cc7984 */ /* 0x000fe80008000800 */
[----:B------:R-:W-:Y:S02]  /*9c7a0*/  LDS R206, [R3+UR12+0x16680] ;  /* 0x0166800c03ce7984 */ /* 0x000fe40008000800 */
[C---:B------:R-:W-:Y:S02]  /*9c7b0*/  HMMA.1688.F32.TF32 R16, R192.reuse, R234, R196 ;  /* 0x000000eac010723c */ /* 0x040fe400000810c4 */
[----:B------:R1:W-:Y:S04]  /*9c7c0*/  STL.64 [R1+0xbb0], R8 ;  /* 0x000bb00801007387 */ /* 0x0003e80000100a00 */
[----:B------:R1:W-:Y:S04]  /*9c7d0*/  STL.64 [R1+0xbb8], R10 ;  /* 0x000bb80a01007387 */ /* 0x0003e80000100a00 */
[----:B------:R-:W-:Y:S04]  /*9c7e0*/  LDS R205, [R252+UR12+0x14680] ;  /* 0x0146800cfccd7984 */ /* 0x000fe80008000800 */
[----:B-1----:R-:W2:Y:S04]  /*9c7f0*/  LDL.LU R8, [R1+0x1c0] ;  /* 0x0001c00001087983 */ /* 0x002ea80000300800 */
[----:B------:R-:W-:Y:S04]  /*9c800*/  STL.64 [R1+0xba0], R20 ;  /* 0x000ba01401007387 */ /* 0x000fe80000100a00 */
[----:B------:R-:W-:Y:S04]  /*9c810*/  STL.64 [R1+0xba8], R22 ;  /* 0x000ba81601007387 */ /* 0x000fe80000100a00 */
        /* <DEDUP_REMOVED lines=45> */
[----:B------:R-:W1:Y:S01]  /*9caf0*/  LDS R207, [R252+UR12+0x16680] ;  /* 0x0166800cfccf7984 */ /* 0x000e620008000800 */
[C---:B--2---:R-:W-:Y:S08]  /*9cb00*/  HMMA.1688.F32.TF32 R116, R192.reuse, R238, R116 ;  /* 0x000000eec074723c */ /* 0x044ff00000081074 */
[C---:B---3--:R-:W-:Y:S11]  /*9cb10*/  HMMA.1688.F32.TF32 R172, R192.reuse, R242, R172 ;  /* 0x000000f2c0ac723c */ /* 0x048ff600000810ac */
[----:B------:R-:W-:Y:S01]  /*9cb20*/  IMAD.MOV.U32 R244, RZ, RZ, R118 ;  /* 0x000000fffff47224 */ /* 0x000fe200078e0076 */
[----:B------:R-:W-:Y:S01]  /*9cb30*/  MOV R245, R117 ;  /* 0x0000007500f57202 */ /* 0x000fe20000000f00 */
[----:B------:R-:W-:Y:S01]  /*9cb40*/  STL [R1+0xb80], R116 ;  /* 0x000b807401007387 */ /* 0x000fe20000100800 */
[----:B----4-:R-:W-:Y:S03]  /*9cb50*/  HMMA.1688.F32.TF32 R192, R192, R246, R32 ;  /* 0x000000f6c0c0723c */ /* 0x010fe60000081020 */
[----:B------:R2:W-:Y:S04]  /*9cb60*/  STL [R1+0xb8c], R119 ;  /* 0x000b8c7701007387 */ /* 0x0005e80000100800 */
[----:B--2---:R-:W2:Y:S01]  /*9cb70*/  LDL.LU.64 R118, [R1+0x7b20] ;  /* 0x007b200001767983 */ /* 0x004ea20000300a00 */
[C---:B------:R-:W-:Y:S03]  /*9cb80*/  HMMA.1688.F32.TF32 R24, R212.reuse, R226, R24 ;  /* 0x000000e2d418723c */ /* 0x040fe60000081018 */
[----:B------:R-:W2:Y:S04]  /*9cb90*/  LDL.LU.64 R116, [R1+0x7b18] ;  /* 0x007b180001747983 */ /* 0x000ea80000300a00 */
[----:B------:R3:W-:Y:S01]  /*9cba0*/  STL [R1+0x79cc], R244 ;  /* 0x0079ccf401007387 */ /* 0x0007e20000100800 */
[C---:B------:R-:W-:Y:S03]  /*9cbb0*/  HMMA.1688.F32.TF32 R84, R212.reuse, R222, R84 ;  /* 0x000000ded454723c */ /* 0x040fe60000081054 */
[----:B------:R4:W-:Y:S05]  /*9cbc0*/  STL [R1+0x79c8], R245 ;  /* 0x0079c8f501007387 */ /* 0x0009ea0000100800 */
[----:B------:R-:W-:Y:S01]  /*9cbd0*/  HMMA.1688.F32.TF32 R28, R212, R218, R28 ;  /* 0x000000dad41c723c */ /* 0x000fe2000008101c */
[----:B------:R-:W-:Y:S04]  /*9cbe0*/  STL.64 [R1+0xb70], R172 ;  /* 0x000b70ac01007387 */ /* 0x000fe80000100a00 */
[----:B------:R1:W-:Y:S01]  /*9cbf0*/  STL.64 [R1+0xb78], R174 ;  /* 0x000b78ae01007387 */ /* 0x0003e20000100a00 */
[----:B---3--:R-:W-:-:S02]  /*9cc00*/  IMAD.MOV.U32 R244, RZ, RZ, R194 ;  /* 0x000000fffff47224 */ /* 0x008fc400078e00c2 */
[----:B----4-:R-:W-:Y:S01]  /*9cc10*/  IMAD.MOV.U32 R245, RZ, RZ, R195 ;  /* 0x000000fffff57224 */ /* 0x010fe200078e00c3 */
[----:B-1----:R-:W3:Y:S04]  /*9cc20*/  LDL.LU.64 R174, [R1+0x7b10] ;  /* 0x007b100001ae7983 */ /* 0x002ee80000300a00 */
[----:B------:R-:W3:Y:S04]  /*9cc30*/  LDL.LU.64 R172, [R1+0x7b08] ;  /* 0x007b080001ac7983 */ /* 0x000ee80000300a00 */
[----:B------:R-:W4:Y:S04]  /*9cc40*/  LDL.LU.64 R34, [R1+0x7b00] ;  /* 0x007b000001227983 */ /* 0x000f280000300a00 */
[----:B------:R-:W4:Y:S01]  /*9cc50*/  LDL.LU.64 R32, [R1+0x7af8] ;  /* 0x007af80001207983 */ /* 0x000f220000300a00 */
[C---:B------:R-:W-:Y:S03]  /*9cc60*/  HMMA.1688.F32.TF32 R20, R212.reuse, R230, R20 ;  /* 0x000000e6d414723c */ /* 0x040fe60000081014 */
[----:B------:R1:W-:Y:S05]  /*9cc70*/  STL.64 [R1+0xb60], R192 ;  /* 0x000b60c001007387 */ /* 0x0003ea0000100a00 */
[C---:B------:R-:W-:Y:S01]  /*9cc80*/  HMMA.1688.F32.TF32 R16, R212.reuse, R234, R16 ;  /* 0x000000ead410723c */ /* 0x040fe20000081010 */
[----:B-1----:R-:W2:Y:S04]  /*9cc90*/  LDL.LU R192, [R1+0x170] ;  /* 0x0001700001c07983 */ /* 0x002ea80000300800 */
[----:B------:R-:W2:Y:S04]  /*9cca0*/  LDL.LU R193, [R1+0x174] ;  /* 0x0001740001c17983 */ /* 0x000ea80000300800 */
[----:B------:R-:W2:Y:S01]  /*9ccb0*/  LDL.LU R194, [R1+0x178] ;  /* 0x0001780001c27983 */ /* 0x000ea20000300800 */
[C---:B------:R-:W-:Y:S03]  /*9ccc0*/  HMMA.1688.F32.TF32 R8, R212.reuse, R238, R8 ;  /* 0x000000eed408723c */ /* 0x040fe60000081008 */
[----:B------:R-:W2:Y:S04]  /*9ccd0*/  LDL.LU R195, [R1+0x17c] ;  /* 0x00017c0001c37983 */ /* 0x000ea80000300800 */
[----:B------:R1:W-:Y:S04]  /*9cce0*/  STL [R1+0x79d4], R244 ;  /* 0x0079d4f401007387 */ /* 0x0003e80000100800 */
[----:B------:R1:W-:Y:S04]  /*9ccf0*/  STL [R1+0x79d0], R245 ;  /* 0x0079d0f501007387 */ /* 0x0003e80000100800 */
[----:B------:R-:W-:Y:S04]  /*9cd00*/  STL.64 [R1+0xb50], R28 ;  /* 0x000b501c01007387 */ /* 0x000fe80000100a00 */
[----:B------:R1:W-:Y:S02]  /*9cd10*/  STL.64 [R1+0xb58], R30 ;  /* 0x000b581e01007387 */ /* 0x0003e40000100a00 */
[----:B-1----:R-:W-:Y:S01]  /*9cd20*/  MOV R244, R24 ;  /* 0x0000001800f47202 */ /* 0x002fe20000000f00 */
[----:B------:R-:W-:Y:S01]  /*9cd30*/  IMAD.MOV.U32 R245, RZ, RZ, R25 ;  /* 0x000000fffff57224 */ /* 0x000fe200078e0019 */
[C---:B------:R-:W-:Y:S01]  /*9cd40*/  HMMA.1688.F32.TF32 R200, R212.reuse, R242, R200 ;  /* 0x000000f2d4c8723c */ /* 0x040fe200000810c8 */
[----:B------:R-:W2:Y:S04]  /*9cd50*/  LDL.LU.64 R30, [R1+0x7af0] ;  /* 0x007af000011e7983 */ /* 0x000ea80000300a00 */
[----:B------:R-:W2:Y:S04]  /*9cd60*/  LDL.LU.64 R28, [R1+0x7ae8] ;  /* 0x007ae800011c7983 */ /* 0x000ea80000300a00 */
[----:B------:R-:W-:Y:S04]  /*9cd70*/  STL.64 [R1+0xb40], R84 ;  /* 0x000b405401007387 */ /* 0x000fe80000100a00 */
[----:B------:R1:W-:Y:S01]  /*9cd80*/  STL.64 [R1+0xb48], R86 ;  /* 0x000b485601007387 */ /* 0x0003e20000100a00 */
[----:B------:R-:W-:Y:S03]  /*9cd90*/  HMMA.1688.F32.TF32 R212, R212, R246, R196 ;  /* 0x000000f6d4d4723c */ /* 0x000fe600000810c4 */
[----:B-1----:R-:W2:Y:S04]  /*9cda0*/  LDL.LU.64 R86, [R1+0x7ae0] ;  /* 0x007ae00001567983 */ /* 0x002ea80000300a00 */
[----:B------:R-:W2:Y:S04]  /*9cdb0*/  LDL.LU.64 R84, [R1+0x7ad8] ;  /* 0x007ad80001547983 */ /* 0x000ea80000300a00 */
[----:B------:R1:W-:Y:S04]  /*9cdc0*/  STL.64 [R1+0xb38], R26 ;  /* 0x000b381a01007387 */ /* 0x0003e80000100a00 */
[----:B-1----:R-:W2:Y:S04]  /*9cdd0*/  LDL.LU.64 R26, [R1+0x7ad0] ;  /* 0x007ad000011a7983 */ /* 0x002ea80000300a00 */
[----:B------:R-:W2:Y:S04]  /*9cde0*/  LDL.LU.64 R24, [R1+0x7ac8] ;  /* 0x007ac80001187983 */ /* 0x000ea80000300a00 */
[----:B------:R1:W-:Y:S04]  /*9cdf0*/  STL [R1+0x79dc], R244 ;  /* 0x0079dcf401007387 */ /* 0x0003e80000100800 */
[----:B------:R1:W-:Y:S04]  /*9ce00*/  STL [R1+0x79d8], R245 ;  /* 0x0079d8f501007387 */ /* 0x0003e80000100800 */
[----:B------:R-:W-:Y:S04]  /*9ce10*/  STL.64 [R1+0xb20], R20 ;  /* 0x000b201401007387 */ /* 0x000fe80000100a00 */
[----:B------:R1:W-:Y:S02]  /*9ce20*/  STL.64 [R1+0xb28], R22 ;  /* 0x000b281601007387 */ /* 0x0003e40000100a00 */
[----:B-1----:R-:W-:-:S02]  /*9ce30*/  IMAD.MOV.U32 R244, RZ, RZ, R10 ;  /* 0x000000fffff47224 */ /* 0x002fc400078e000a */
[----:B------:R-:W-:Y:S01]  /*9ce40*/  IMAD.MOV.U32 R245, RZ, RZ, R11 ;  /* 0x000000fffff57224 */ /* 0x000fe200078e000b */
[----:B------:R-:W2:Y:S04]  /*9ce50*/  LDL.LU.64 R22, [R1+0x7ac0] ;  /* 0x007ac00001167983 */ /* 0x000ea80000300a00 */
[----:B------:R-:W2:Y:S04]  /*9ce60*/  LDL.LU.64 R20, [R1+0x7ab8] ;  /* 0x007ab80001147983 */ /* 0x000ea80000300a00 */
[----:B------:R-:W-:Y:S04]  /*9ce70*/  STL.64 [R1+0xb10], R16 ;  /* 0x000b101001007387 */ /* 0x000fe80000100a00 */
[----:B------:R1:W-:Y:S04]  /*9ce80*/  STL.64 [R1+0xb18], R18 ;  /* 0x000b181201007387 */ /* 0x0003e80000100a00 */
[----:B-1----:R-:W3:Y:S04]  /*9ce90*/  LDL.LU.64 R18, [R1+0x7ab0] ;  /* 0x007ab00001127983 */ /* 0x002ee80000300a00 */
[----:B------:R-:W3:Y:S04]  /*9cea0*/  LDL.LU.64 R16, [R1+0x7aa8] ;  /* 0x007aa80001107983 */ /* 0x000ee80000300a00 */
[----:B------:R1:W-:Y:S04]  /*9ceb0*/  STL.64 [R1+0xb00], R8 ;  /* 0x000b000801007387 */ /* 0x0003e80000100a00 */
[----:B------:R-:W3:Y:S04]  /*9cec0*/  LDL.LU.64 R10, [R1+0x7aa0] ;  /* 0x007aa000010a7983 */ /* 0x000ee80000300a00 */
[----:B-1----:R-:W3:Y:S04]  /*9ced0*/  LDL.LU.64 R8, [R1+0x7a98] ;  /* 0x007a980001087983 */ /* 0x002ee80000300a00 */
[----:B------:R1:W-:Y:S04]  /*9cee0*/  STL [R1+0x79e4], R245 ;  /* 0x0079e4f501007387 */ /* 0x0003e80000100800 */
[----:B------:R1:W-:Y:S04]  /*9cef0*/  STL [R1+0x79e0], R244 ;  /* 0x0079e0f401007387 */ /* 0x0003e80000100800 */
[----:B------:R-:W-:Y:S04]  /*9cf00*/  STL.64 [R1+0xaf0], R200 ;  /* 0x000af0c801007387 */ /* 0x000fe80000100a00 */
[----:B------:R1:W-:Y:S02]  /*9cf10*/  STL.64 [R1+0xaf8], R202 ;  /* 0x000af8ca01007387 */ /* 0x0003e40000100a00 */
[----:B-1----:R-:W-:Y:S01]  /*9cf20*/  MOV R245, R214 ;  /* 0x000000d600f57202 */ /* 0x002fe20000000f00 */
[----:B------:R-:W-:Y:S01]  /*9cf30*/  IMAD.MOV.U32 R244, RZ, RZ, R215 ;  /* 0x000000fffff47224 */ /* 0x000fe200078e00d7 */
[----:B------:R-:W3:Y:S04]  /*9cf40*/  LDL.LU.64 R202, [R1+0x7a90] ;  /* 0x007a900001ca7983 */ /* 0x000ee80000300a00 */
[----:B------:R-:W3:Y:S04]  /*9cf50*/  LDL.LU.64 R200, [R1+0x7a88] ;  /* 0x007a880001c87983 */ /* 0x000ee80000300a00 */
[----:B------:R-:W3:Y:S04]  /*9cf60*/  LDL.LU.64 R198, [R1+0x7a80] ;  /* 0x007a800001c67983 */ /* 0x000ee80000300a00 */
[----:B------:R-:W3:Y:S04]  /*9cf70*/  LDL.LU.64 R196, [R1+0x7a78] ;  /* 0x007a780001c47983 */ /* 0x000ee80000300a00 */
[----:B------:R1:W-:Y:S04]  /*9cf80*/  STL.64 [R1+0xae0], R212 ;  /* 0x000ae0d401007387 */ /* 0x0003e80000100a00 */
[----:B-1----:R-:W3:Y:S04]  /*9cf90*/  LDL.LU R212, [R1+0x190] ;  /* 0x0001900001d47983 */ /* 0x002ee80000300800 */
[----:B------:R-:W3:Y:S04]  /*9cfa0*/  LDL.LU R213, [R1+0x194] ;  /* 0x0001940001d57983 */ /* 0x000ee80000300800 */
[----:B------:R-:W3:Y:S04]  /*9cfb0*/  LDL.LU R214, [R1+0x198] ;  /* 0x0001980001d67983 */ /* 0x000ee80000300800 */
[----:B------:R-:W3:Y:S01]  /*9cfc0*/  LDL.LU R215, [R1+0x19c] ;  /* 0x00019c0001d77983 */ /* 0x000ee20000300800 */
[----:B----4-:R-:W-:Y:S08]  /*9cfd0*/  HMMA.1688.F32.TF32 R32, R204, R226, R32 ;  /* 0x000000e2cc20723c */ /* 0x010ff00000081020 */
[C---:B--2---:R-:W-:Y:S08]  /*9cfe0*/  HMMA.1688.F32.TF32 R20, R208.reuse, R242, R20 ;  /* 0x000000f2d014723c */ /* 0x044ff00000081014 */
[C---:B---3--:R-:W-:Y:S08]  /*9cff0*/  HMMA.1688.F32.TF32 R8, R208.reuse, R234, R8 ;  /* 0x000000ead008723c */ /* 0x048ff00000081008 */
[C---:B------:R-:W-:Y:S08]  /*9d000*/  HMMA.1688.F32.TF32 R16, R208.reuse, R238, R16 ;  /* 0x000000eed010723c */ /* 0x040ff00000081010 */
[C---:B------:R-:W-:Y:S08]  /*9d010*/  HMMA.1688.F32.TF32 R196, R208.reuse, R226, R196 ;  /* 0x000000e2d0c4723c */ /* 0x040ff000000810c4 */
[----:B------:R-:W-:-:S15]  /*9d020*/  HMMA.1688.F32.TF32 R212, R208, R218, R212 ;  /* 0x000000dad0d4723c */ /* 0x000fde00000810d4 */
[----:B------:R-:W-:-:S04]  /*9d030*/  NOP ;  /* 0x0000000000007918 */ /* 0x000fc80000000000 */
[----:B------:R-:W-:Y:S04]  /*9d040*/  STL.64 [R1+0xad0], R212 ;  /* 0x000ad0d401007387 */ /* 0x000fe80000100a00 */
[----:B------:R1:W-:Y:S02]  /*9d050*/  STL.64 [R1+0xad8], R214 ;  /* 0x000ad8d601007387 */ /* 0x0003e40000100a00 */
[C---:B-1----:R-:W-:Y:S08]  /*9d060*/  HMMA.1688.F32.TF32 R212, R208.reuse, R222, R192 ;  /* 0x000000ded0d4723c */ /* 0x042ff000000810c0 */
[C---:B------:R-:W-:Y:S11]  /*9d070*/  HMMA.1688.F32.TF32 R192, R208.reuse, R230, R200 ;  /* 0x000000e6d0c0723c */ /* 0x040ff600000810c8 */
        /* <DEDUP_REMOVED lines=29> */
[----:B------:R-:W-:Y:S04]  /*9d250*/  STL.64 [R1+0xa30], R32 ;  /* 0x000a302001007387 */ /* 0x000fe80000100a00 */
[----:B------:R3:W-:Y:S01]  /*9d260*/  STL.64 [R1+0xa38], R34 ;  /* 0x000a382201007387 */ /* 0x0007e20000100a00 */
[C---:B--2---:R-:W-:Y:S03]  /*9d270*/  HMMA.1688.F32.TF32 R24, R204.reuse, R234, R116 ;  /* 0x000000eacc18723c */ /* 0x044fe60000081074 */
[----:B------:R-:W2:Y:S04]  /*9d280*/  LDS R11, [R252+UR12+0x16700] ;  /* 0x0167000cfc0b7984 */ /* 0x000ea80008000800 */
[----:B------:R-:W-:Y:S01]  /*9d290*/  LDS R20, [R0+UR12+0x14780] ;  /* 0x0147800c00147984 */ /* 0x000fe20008000800 */
[C---:B---3--:R-:W-:Y:S03]  /*9d2a0*/  HMMA.1688.F32.TF32 R32, R204.reuse, R238, R36 ;  /* 0x000000eecc20723c */ /* 0x048fe60000081024 */
[----:B------:R-:W-:Y:S04]  /*9d2b0*/  STL.64 [R1+0xa20], R28 ;  /* 0x000a201c01007387 */ /* 0x000fe80000100a00 */
[----:B------:R3:W-:Y:S04]  /*9d2c0*/  STL.64 [R1+0xa28], R30 ;  /* 0x000a281e01007387 */ /* 0x0007e80000100a00 */
[----:B------:R-:W-:Y:S04]  /*9d2d0*/  LDS R22, [R0+UR12+0x16780] ;  /* 0x0167800c00167984 */ /* 0x000fe80008000800 */
[----:B------:R-:W-:Y:S04]  /*9d2e0*/  STL.64 [R1+0xa10], R24 ;  /* 0x000a101801007387 */ /* 0x000fe80000100a00 */
[----:B------:R4:W-:Y:S04]  /*9d2f0*/  STL.64 [R1+0xa18], R26 ;  /* 0x000a181a01007387 */ /* 0x0009e80000100a00 */
[----:B------:R-:W-:Y:S04]  /*9d300*/  STL.64 [R1+0xa00], R32 ;  /* 0x000a002001007387 */ /* 0x000fe80000100a00 */
[----:B------:R1:W-:Y:S04]  /*9d310*/  STL.64 [R1+0xa08], R34 ;  /* 0x000a082201007387 */ /* 0x0003e80000100a00 */
[----:B------:R-:W2:Y:S01]  /*9d320*/  LDL R87, [R1+0x14a4] ;  /* 0x0014a40001577983 */ /* 0x000ea20000100800 */
[C---:B---3--:R-:W-:Y:S03]  /*9d330*/  HMMA.1688.F32.TF32 R28, R204.reuse, R242, R76 ;  /* 0x000000f2cc1c723c */ /* 0x048fe6000008104c */
[----:B------:R-:W-:Y:S04]  /*9d340*/  LDS R21, [R2+UR12+0x14780] ;  /* 0x0147800c02157984 */ /* 0x000fe80008000800 */
[----:B------:R-:W3:Y:S01]  /*9d350*/  LDS R23, [R2+UR12+0x16780] ;  /* 0x0167800c02177984 */ /* 0x000ee20008000800 */
[----:B----4-:R-:W-:Y:S03]  /*9d360*/  HMMA.1688.F32.TF32 R24, R204, R246, R80 ;  /* 0x000000f6cc18723c */ /* 0x010fe60000081050 */
[----:B------:R-:W-:Y:S04]  /*9d370*/  LDS R76, [R3+UR12+0x14780] ;  /* 0x0147800c034c7984 */ /* 0x000fe80008000800 */
[----:B------:R-:W-:Y:S04]  /*9d380*/  LDS R78, [R3+UR12+0x16780] ;  /* 0x0167800c034e7984 */ /* 0x000fe80008000800 */
[----:B------:R-:W-:Y:S04]  /*9d390*/  STL.64 [R1+0x9f0], R28 ;  /* 0x0009f01c01007387 */ /* 0x000fe80000100a00 */
[----:B------:R-:W-:Y:S04]  /*9d3a0*/  STL.64 [R1+0x9f8], R30 ;  /* 0x0009f81e01007387 */ /* 0x000fe80000100a00 */
[----:B------:R-:W-:Y:S04]  /*9d3b0*/  STL.64 [R1+0x9e0], R24 ;  /* 0x0009e01801007387 */ /* 0x000fe80000100a00 */
[----:B------:R4:W-:Y:S01]  /*9d3c0*/  STL.64 [R1+0x9e8], R26 ;  /* 0x0009e81a01007387 */ /* 0x0009e20000100a00 */
[C---:B-1----:R-:W-:Y:S03]  /*9d3d0*/  HMMA.1688.F32.TF32 R32, R16.reuse, R222, R88 ;  /* 0x000000de1020723c */ /* 0x042fe60000081058 */
[----:B------:R-:W-:Y:S04]  /*9d3e0*/  LDS R77, [R252+UR12+0x14780] ;  /* 0x0147800cfc4d7984 */ /* 0x000fe80008000800 */
[----:B------:R-:W1:Y:S01]  /*9d3f0*/  LDS R79, [R252+UR12+0x16780] ;  /* 0x0167800cfc4f7984 */ /* 0x000e620008000800 */
[C---:B----4-:R-:W-:Y:S03]  /*9d400*/  HMMA.1688.F32.TF32 R24, R16.reuse, R218, R112 ;  /* 0x000000da1018723c */ /* 0x050fe60000081070 */
[----:B------:R-:W-:Y:S04]  /*9d410*/  LDS R88, [R0+UR12+0x18000] ;  /* 0x0180000c00587984 */ /* 0x000fe80008000800 */
[----:B------:R-:W-:Y:S01]  /*9d420*/  LDS R90, [R0+UR12+0x1a000] ;  /* 0x01a0000c005a7984 */ /* 0x000fe20008000800 */
[C---:B------:R-:W-:Y:S03]  /*9d430*/  HMMA.1688.F32.TF32 R28, R16.reuse, R226, R92 ;  /* 0x000000e2101c723c */ /* 0x040fe6000008105c */
[----:B------:R-:W-:Y:S04]  /*9d440*/  LDS R89, [R2+UR12+0x18000] ;  /* 0x0180000c02597984 */ /* 0x000fe80008000800 */
[----:B------:R-:W-:Y:S04]  /*9d450*/  LDS R91, [R2+UR12+0x1a000] ;  /* 0x01a0000c025b7984 */ /* 0x000fe80008000800 */
[----:B------:R-:W-:Y:S04]  /*9d460*/  LDS R84, [R3+UR12+0x18000] ;  /* 0x0180000c03547984 */ /* 0x000fe80008000800 */
[----:B------:R-:W-:Y:S04]  /*9d470*/  STL.64 [R1+0x9d0], R24 ;  /* 0x0009d01801007387 */ /* 0x000fe80000100a00 */
[----:B------:R4:W-:Y:S04]  /*9d480*/  STL.64 [R1+0x9d8], R26 ;  /* 0x0009d81a01007387 */ /* 0x0009e80000100a00 */
[----:B------:R-:W-:Y:S04]  /*9d490*/  LDS R86, [R3+UR12+0x1a000] ;  /* 0x01a0000c03567984 */ /* 0x000fe80008000800 */
[----:B------:R-:W-:Y:S01]  /*9d4a0*/  LDS R85, [R252+UR12+0x18000] ;  /* 0x0180000cfc557984 */ /* 0x000fe20008000800 */
[C---:B----4-:R-:W-:Y:S03]  /*9d4b0*/  HMMA.1688.F32.TF32 R24, R16.reuse, R230, R144 ;  /* 0x000000e61018723c */ /* 0x050fe60000081090 */
[----:B------:R-:W-:Y:S04]  /*9d4c0*/  STL.64 [R1+0x9c0], R32 ;  /* 0x0009c02001007387 */ /* 0x000fe80000100a00 */
[----:B------:R4:W-:Y:S04]  /*9d4d0*/  STL.64 [R1+0x9c8], R34 ;  /* 0x0009c82201007387 */ /* 0x0009e80000100a00 */
[----:B------:R-:W-:Y:S04]  /*9d4e0*/  STL.64 [R1+0x9b0], R28 ;  /* 0x0009b01c01007387 */ /* 0x000fe80000100a00 */
[----:B------:R1:W-:Y:S01]  /*9d4f0*/  STL.64 [R1+0x9b8], R30 ;  /* 0x0009b81e01007387 */ /* 0x0003e20000100a00 */
[C---:B----4-:R-:W-:Y:S03]  /*9d500*/  HMMA.1688.F32.TF32 R32, R16.reuse, R234, R148 ;  /* 0x000000ea1020723c */ /* 0x050fe60000081094 */
[----:B------:R-:W-:Y:S04]  /*9d510*/  STL.64 [R1+0x9a0], R24 ;  /* 0x0009a01801007387 */ /* 0x000fe80000100a00 */
[----:B------:R4:W-:Y:S01]  /*9d520*/  STL.64 [R1+0x9a8], R26 ;  /* 0x0009a81a01007387 */ /* 0x0009e20000100a00 */
[C---:B-1----:R-:W-:Y:S08]  /*9d530*/  HMMA.1688.F32.TF32 R28, R16.reuse, R238, R96 ;  /* 0x000000ee101c723c */ /* 0x042ff00000081060 */
[C---:B----4-:R-:W-:Y:S08]  /*9d540*/  HMMA.1688.F32.TF32 R24, R16.reuse, R242, R100 ;  /* 0x000000f21018723c */ /* 0x050ff00000081064 */
[----:B------:R-:W-:Y:S01]  /*9d550*/  HMMA.1688.F32.TF32 R16, R16, R246, R104 ;  /* 0x000000f61010723c */ /* 0x000fe20000081068 */
        /* <DEDUP_REMOVED lines=9> */
[C---:B-1----:R-:W-:Y:S08]  /*9d5f0*/  HMMA.1688.F32.TF32 R24, R8.reuse, R222, R176 ;  /* 0x000000de0818723c */ /* 0x042ff000000810b0 */
[C---:B--2---:R-:W-:Y:S03]  /*9d600*/  HMMA.1688.F32.TF32 R16, R8.reuse, R226, R180 ;  /* 0x000000e20810723c */ /* 0x044fe600000810b4 */
        /* <DEDUP_REMOVED lines=16> */
[----:B--2---:R-:W-:Y:S08]  /*9d710*/  HMMA.1688.F32.TF32 R24, R8, R246, R136 ;  /* 0x000000f60818723c */ /* 0x004ff00000081088 */
[C---:B---3--:R-:W-:Y:S08]  /*9d720*/  HMMA.1688.F32.TF32 R16, R20.reuse, R218, R140 ;  /* 0x000000da1410723c */ /* 0x048ff0000008108c */
[C---:B------:R-:W-:Y:S01]  /*9d730*/  HMMA.1688.F32.TF32 R8, R20.reuse, R222, R184 ;  /* 0x000000de1408723c */ /* 0x040fe200000810b8 */
        /* <DEDUP_REMOVED lines=19> */
[----:B------:R-:W-:Y:S04]  /*9d870*/  LDSM.16.M88.4 R36, [R87+UR13+0x82080] ;  /* 0x0820800d5724783b */ /* 0x000fe80008000200 */
[----:B------:R-:W-:Y:S01]  /*9d880*/  LDSM.16.M88.4 R32, [R87+UR13+0x83080] ;  /* 0x0830800d5720783b */ /* 0x000fe20008000200 */
[----:B-1----:R-:W-:Y:S03]  /*9d890*/  HMMA.1688.F32.TF32 R8, R20, R246, R168 ;  /* 0x000000f61408723c */ /* 0x002fe600000810a8 */
[----:B------:R-:W-:Y:S04]  /*9d8a0*/  LDSM.16.M88.4 R28, [R87+UR13+0x84080] ;  /* 0x0840800d571c783b */ /* 0x000fe80008000200 */
[----:B------:R-:W-:Y:S04]  /*9d8b0*/  STL.64 [R1+0x850], R24 ;  /* 0x0008501801007387 */ /* 0x000fe80000100a00 */
[----:B------:R-:W-:Y:S04]  /*9d8c0*/  STL.64 [R1+0x858], R26 ;  /* 0x0008581a01007387 */ /* 0x000fe80000100a00 */
[----:B------:R-:W-:Y:S04]  /*9d8d0*/  STL.64 [R1+0x840], R16 ;  /* 0x0008401001007387 */ /* 0x000fe80000100a00 */
[----:B------:R-:W-:Y:S04]  /*9d8e0*/  STL.64 [R1+0x848], R18 ;  /* 0x0008481201007387 */ /* 0x000fe80000100a00 */
[----:B------:R-:W-:Y:S04]  /*9d8f0*/  STL.64 [R1+0x830], R8 ;  /* 0x0008300801007387 */ /* 0x000fe80000100a00 */
[----:B------:R-:W-:Y:S04]  /*9d900*/  STL.64 [R1+0x838], R10 ;  /* 0x0008380a01007387 */ /* 0x000fe80000100a00 */
[----:B------:R-:W1:Y:S01]  /*9d910*/  LDSM.16.M88.4 R8, [R87+UR13+0x80080] ;  /* 0x0800800d5708783b */ /* 0x000e620008000200 */
[C---:B------:R-:W-:Y:S03]  /*9d920*/  HMMA.1688.F32.TF32 R12, R76.reuse, R218, R12 ;  /* 0x000000da4c0c723c */ /* 0x040fe6000008100c */
[----:B------:R-:W-:Y:S04]  /*9d930*/  LDSM.16.M88.4 R24, [R87+UR13+0x85080] ;  /* 0x0850800d5718783b */ /* 0x000fe80008000200 */
[----:B------:R-:W-:Y:S04]  /*9d940*/  LDSM.16.M88.4 R20, [R87+UR13+0x86080] ;  /* 0x0860800d5714783b */ /* 0x000fe80008000200 */
[----:B------:R-:W-:Y:S04]  /*9d950*/  LDSM.16.M88.4 R16, [R87+UR13+0x87080] ;  /* 0x0870800d5710783b */ /* 0x000fe80008000200 */
[----:B------:R-:W-:Y:S04]  /*9d960*/  LDS R160, [R0+UR12+0x18480] ;  /* 0x0184800c00a07984 */ /* 0x000fe80008000800 */
[----:B------:R-:W-:Y:S04]  /*9d970*/  LDS R162, [R0+UR12+0x1a480] ;  /* 0x01a4800c00a27984 */ /* 0x000fe80008000800 */
[----:B------:R-:W-:Y:S04]  /*9d980*/  LDS R161, [R2+UR12+0x18480] ;  /* 0x0184800c02a17984 */ /* 0x000fe80008000800 */
[----:B------:R-:W-:Y:S04]  /*9d990*/  LDS R163, [R2+UR12+0x1a480] ;  /* 0x01a4800c02a37984 */ /* 0x000fe80008000800 */
[----:B-1----:R-:W-:Y:S04]  /*9d9a0*/  STL [R1+0x7944], R10 ;  /* 0x0079440a01007387 */ /* 0x002fe80000100800 */
[----:B------:R-:W-:Y:S04]  /*9d9b0*/  STL [R1+0x7940], R11 ;  /* 0x0079400b01007387 */ /* 0x000fe80000100800 */
[----:B------:R-:W2:Y:S04]  /*9d9c0*/  LDL.LU R196, [R1+0x650] ;  /* 0x0006500001c47983 */ /* 0x000ea80000300800 */
        /* <DEDUP_REMOVED lines=45> */
[----:B------:R-:W1:Y:S04]  /*9dca0*/  LDSM.16.M88.4 R12, [R87+UR13+0x81080] ;  /* 0x0810800d570c783b */ /* 0x000e680008000200 */
[----:B------:R-:W2:Y:S04]  /*9dcb0*/  LDS R87, [R252+UR12+0x1a000] ;  /* 0x01a0000cfc577984 */ /* 0x000ea80008000800 */
[----:B-1----:R-:W-:Y:S04]  /*9dcc0*/  STL [R1+0x794c], R14 ;  /* 0x00794c0e01007387 */ /* 0x002fe80000100800 */
        /* <DEDUP_REMOVED lines=12> */
[----:B------:R-:W-:Y:S01]  /*9dd90*/  STL [R1+0x7978], R19 ;  /* 0x0079781301007387 */ /* 0x000fe20000100800 */
[C---:B--2---:R-:W-:Y:S03]  /*9dda0*/  HMMA.1688.F32.TF32 R80, R76.reuse, R222, R212 ;  /* 0x000000de4c50723c */ /* 0x044fe600000810d4 */
[----:B------:R-:W2:Y:S05]  /*9ddb0*/  LDL.LU R212, [R1+0x5e0] ;  /* 0x0005e00001d47983 */ /* 0x000eaa0000300800 */
[C---:B---3--:R-:W-:Y:S08]  /*9ddc0*/  HMMA.1688.F32.TF32 R92, R76.reuse, R230, R92 ;  /* 0x000000e64c5c723c */ /* 0x048ff0000008105c */
[C---:B----4-:R-:W-:Y:S03]  /*9ddd0*/  HMMA.1688.F32.TF32 R96, R76.reuse, R226, R144 ;  /* 0x000000e24c60723c */ /* 0x050fe60000081090 */
[----:B------:R-:W-:Y:S04]  /*9dde0*/  STL.64 [R1+0x800], R80 ;  /* 0x0008005001007387 */ /* 0x000fe80000100a00 */
[----:B------:R-:W-:Y:S04]  /*9ddf0*/  STL.64 [R1+0x808], R82 ;  /* 0x0008085201007387 */ /* 0x000fe80000100a00 */
[----:B------:R-:W2:Y:S01]  /*9de00*/  LDL.LU R213, [R1+0x5e4] ;  /* 0x0005e40001d57983 */ /* 0x000ea20000300800 */
[C---:B------:R-:W-:Y:S03]  /*9de10*/  HMMA.1688.F32.TF32 R100, R76.reuse, R234, R112 ;  /* 0x000000ea4c64723c */ /* 0x040fe60000081070 */
[----:B------:R-:W2:Y:S04]  /*9de20*/  LDL.LU R214, [R1+0x5e8] ;  /* 0x0005e80001d67983 */ /* 0x000ea80000300800 */
[----:B------:R-:W2:Y:S04]  /*9de30*/  LDL.LU R215, [R1+0x5ec] ;  /* 0x0005ec0001d77983 */ /* 0x000ea80000300800 */
[----:B------:R-:W-:Y:S04]  /*9de40*/  STL.64 [R1+0x7f0], R96 ;  /* 0x0007f06001007387 */ /* 0x000fe80000100a00 */
[----:B------:R1:W-:Y:S04]  /*9de50*/  STL.64 [R1+0x7f8], R98 ;  /* 0x0007f86201007387 */ /* 0x0003e80000100a00 */
[----:B------:R-:W-:Y:S04]  /*9de60*/  STL.64 [R1+0x740], R92 ;  /* 0x0007405c01007387 */ /* 0x000fe80000100a00 */
[----:B------:R3:W-:Y:S01]  /*9de70*/  STL.64 [R1+0x748], R94 ;  /* 0x0007485e01007387 */ /* 0x0007e20000100a00 */
[C---:B-1----:R-:W-:Y:S03]  /*9de80*/  HMMA.1688.F32.TF32 R96, R76.reuse, R238, R204 ;  /* 0x000000ee4c60723c */ /* 0x042fe600000810cc */
[----:B------:R-:W-:Y:S04]  /*9de90*/  LDS R80, [R0+UR12+0x18080] ;  /* 0x0180800c00507984 */ /* 0x000fe80008000800 */
[----:B------:R-:W-:Y:S01]  /*9dea0*/  LDS R82, [R0+UR12+0x1a080] ;  /* 0x01a0800c00527984 */ /* 0x000fe20008000800 */
[C---:B---3--:R-:W-:Y:S03]  /*9deb0*/  HMMA.1688.F32.TF32 R92, R76.reuse, R242, R116 ;  /* 0x000000f24c5c723c */ /* 0x048fe60000081074 */
[----:B------:R-:W-:Y:S04]  /*9dec0*/  STL.64 [R1+0x730], R100 ;  /* 0x0007306401007387 */ /* 0x000fe80000100a00 */
[----:B------:R-:W-:Y:S01]  /*9ded0*/  LDS R81, [R2+UR12+0x18080] ;  /* 0x0180800c02517984 */ /* 0x000fe20008000800 */
[----:B------:R-:W-:Y:S03]  /*9dee0*/  HMMA.1688.F32.TF32 R76, R76, R246, R192 ;  /* 0x000000f64c4c723c */ /* 0x000fe600000810c0 */
[----:B------:R-:W-:Y:S04]  /*9def0*/  STL.64 [R1+0x738], R102 ;  /* 0x0007386601007387 */ /* 0x000fe80000100a00 */
[----:B------:R-:W-:Y:S04]  /*9df00*/  STL.64 [R1+0x700], R96 ;  /* 0x0007006001007387 */ /* 0x000fe80000100a00 */
[----:B------:R-:W-:Y:S04]  /*9df10*/  STL.64 [R1+0x708], R98 ;  /* 0x0007086201007387 */ /* 0x000fe80000100a00 */
[----:B------:R-:W3:Y:S04]  /*9df20*/  LDL.LU R192, [R1+0x590] ;  /* 0x0005900001c07983 */ /* 0x000ee80000300800 */
[----:B------:R-:W-:Y:S04]  /*9df30*/  STL.64 [R1+0x6f0], R92 ;  /* 0x0006f05c01007387 */ /* 0x000fe80000100a00 */
[----:B------:R1:W-:Y:S04]  /*9df40*/  STL.64 [R1+0x6f8], R94 ;  /* 0x0006f85e01007387 */ /* 0x0003e80000100a00 */
[----:B------:R-:W-:Y:S04]  /*9df50*/  STL.64 [R1+0x6d0], R76 ;  /* 0x0006d04c01007387 */ /* 0x000fe80000100a00 */
[----:B------:R-:W-:Y:S04]  /*9df60*/  STL.64 [R1+0x6d8], R78 ;  /* 0x0006d84e01007387 */ /* 0x000fe80000100a00 */
[----:B------:R-:W3:Y:S04]  /*9df70*/  LDL.LU R193, [R1+0x594] ;  /* 0x0005940001c17983 */ /* 0x000ee80000300800 */
[----:B------:R-:W3:Y:S04]  /*9df80*/  LDL.LU R194, [R1+0x598] ;  /* 0x0005980001c27983 */ /* 0x000ee80000300800 */
[----:B------:R-:W3:Y:S01]  /*9df90*/  LDL.LU R195, [R1+0x59c] ;  /* 0x00059c0001c37983 */ /* 0x000ee20000300800 */
[C---:B-1----:R-:W-:Y:S03]  /*9dfa0*/  HMMA.1688.F32.TF32 R92, R88.reuse, R8, R172 ;  /* 0x00000008585c723c */ /* 0x042fe600000810ac */
[----:B------:R-:W1:Y:S04]  /*9dfb0*/  LDS R83, [R2+UR12+0x1a080] ;  /* 0x01a0800c02537984 */ /* 0x000e680008000800 */
[----:B------:R-:W-:Y:S01]  /*9dfc0*/  LDS R76, [R3+UR12+0x18080] ;  /* 0x0180800c034c7984 */ /* 0x000fe20008000800 */
[C---:B------:R-:W-:Y:S03]  /*9dfd0*/  HMMA.1688.F32.TF32 R100, R88.reuse, R12, R208 ;  /* 0x0000000c5864723c */ /* 0x040fe600000810d0 */
[----:B------:R-:W-:Y:S04]  /*9dfe0*/  LDS R78, [R3+UR12+0x1a080] ;  /* 0x01a0800c034e7984 */ /* 0x000fe80008000800 */
[----:B------:R-:W-:Y:S01]  /*9dff0*/  LDS R77, [R252+UR12+0x18080] ;  /* 0x0180800cfc4d7984 */ /* 0x000fe20008000800 */
[C---:B------:R-:W-:Y:S03]  /*9e000*/  HMMA.1688.F32.TF32 R96, R88.reuse, R36, R200 ;  /* 0x000000245860723c */ /* 0x040fe600000810c8 */
[----:B------:R-:W-:Y:S04]  /*9e010*/  STL.64 [R1+0x6c0], R92 ;  /* 0x0006c05c01007387 */ /* 0x000fe80000100a00 */
[----:B------:R4:W-:Y:S04]  /*9e020*/  STL.64 [R1+0x6c8], R94 ;  /* 0x0006c85e01007387 */ /* 0x0009e80000100a00 */
[----:B------:R-:W1:Y:S01]  /*9e030*/  LDS R79, [R252+UR12+0x1a080] ;  /* 0x01a0800cfc4f7984 */ /* 0x000e620008000800 */
[----:B------:R-:W-:Y:S01]  /*9e040*/  IMAD.MOV.U32 R234, RZ, RZ, R220 ;  /* 0x000000ffffea7224 */ /* 0x000fe200078e00dc */
[----:B------:R-:W-:Y:S01]  /*9e050*/  MOV R230, R216 ;  /* 0x000000d800e67202 */ /* 0x000fe20000000f00 */
[----:B------:R-:W-:Y:S01]  /*9e060*/  IMAD.MOV.U32 R235, RZ, RZ, R217 ;  /* 0x000000ffffeb7224 */ /* 0x000fe200078e00d9 */
[----:B------:R-:W-:Y:S01]  /*9e070*/  LDS R238, [R3+UR12+0x1a500] ;  /* 0x01a5000c03ee7984 */ /* 0x000fe20008000800 */
[----:B----4-:R-:W-:Y:S03]  /*9e080*/  HMMA.1688.F32.TF32 R92, R88, R32, R196 ;  /* 0x00000020585c723c */ /* 0x010fe600000810c4 */
[----:B------:R-:W-:Y:S04]  /*9e090*/  STL.64 [R1+0x6b0], R100 ;  /* 0x0006b06401007387 */ /* 0x000fe80000100a00 */
[----:B------:R-:W-:Y:S04]  /*9e0a0*/  STL.64 [R1+0x6b8], R102 ;  /* 0x0006b86601007387 */ /* 0x000fe80000100a00 */
        /* <DEDUP_REMOVED lines=21> */
[----:B------:R-:W-:Y:S04]  /*9e200*/  LDS R239, [R252+UR12+0x1a500] ;  /* 0x01a5000cfcef7984 */ /* 0x000fe80008000800 */
[----:B------:R-:W-:Y:S04]  /*9e210*/  LDS R226, [R0+UR12+0x1a500] ;  /* 0x01a5000c00e27984 */ /* 0x000fe80008000800 */
[----:B------:R-:W-:Y:S01]  /*9e220*/  LDS R227, [R2+UR12+0x1a500] ;  /* 0x01a5000c02e37984 */ /* 0x000fe20008000800 */
[----:B--2---:R-:W-:-:S15]  /*9e230*/  HMMA.1688.F32.TF32 R92, R88, R28, R212 ;  /* 0x0000001c585c723c */ /* 0x004fde00000810d4 */
[----:B------:R-:W-:-:S04]  /*9e240*/  NOP ;  /* 0x0000000000007918 */ /* 0x000fc80000000000 */
[----:B------:R-:W-:Y:S01]  /*9e250*/  IMAD.MOV.U32 R18, RZ, RZ, R92 ;  /* 0x000000ffff127224 */ /* 0x000fe200078e005c */
[----:B------:R-:W-:Y:S01]  /*9e260*/  MOV R22, R94 ;  /* 0x0000005e00167202 */ /* 0x000fe20000000f00 */
[----:B------:R-:W-:Y:S02]  /*9e270*/  IMAD.MOV.U32 R19, RZ, RZ, R93 ;  /* 0x000000ffff137224 */ /* 0x000fe400078e005d */
[----:B------:R-:W-:-:S05]  /*9e280*/  IMAD.MOV.U32 R23, RZ, RZ, R95 ;  /* 0x000000ffff177224 */ /* 0x000fca00078e005f */
[----:B------:R-:W-:Y:S04]  /*9e290*/  STL [R1+0x798c], R23 ;  /* 0x00798c1701007387 */ /* 0x000fe80000100800 */
[----:B------:R-:W-:Y:S04]  /*9e2a0*/  STL [R1+0x7988], R22 ;  /* 0x0079881601007387 */ /* 0x000fe80000100800 */
[----:B------:R-:W-:Y:S04]  /*9e2b0*/  STL [R1+0x7984], R19 ;  /* 0x0079841301007387 */ /* 0x000fe80000100800 */
[----:B------:R-:W-:Y:S04]  /*9e2c0*/  STL [R1+0x7980], R18 ;  /* 0x0079801201007387 */ /* 0x000fe80000100800 */
[----:B------:R-:W2:Y:S01]  /*9e2d0*/  LDL.LU R212, [R1+0x110] ;  /* 0x0001100001d47983 */ /* 0x000ea20000300800 */
[----:B---3--:R-:W-:-:S15]  /*9e2e0*/  HMMA.1688.F32.TF32 R92, R88, R24, R192 ;  /* 0x00000018585c723c */ /* 0x008fde00000810c0 */
[----:B------:R-:W-:-:S04]  /*9e2f0*/  NOP ;  /* 0x0000000000007918 */ /* 0x000fc80000000000 */
[----:B------:R-:W-:Y:S04]  /*9e300*/  STL.64 [R1+0x7d0], R92 ;  /* 0x0007d05c01007387 */ /* 0x000fe80000100a00 */
[----:B------:R4:W-:Y:S04]  /*9e310*/  STL.64 [R1+0x7d8], R94 ;  /* 0x0007d85e01007387 */ /* 0x0009e80000100a00 */
[----:B------:R-:W2:Y:S04]  /*9e320*/  LDL.LU R213, [R1+0x114] ;  /* 0x0001140001d57983 */ /* 0x000ea80000300800 */
[----:B------:R-:W2:Y:S04]  /*9e330*/  LDL.LU R214, [R1+0x118] ;  /* 0x0001180001d67983 */ /* 0x000ea80000300800 */
[----:B------:R-:W2:Y:S04]  /*9e340*/  LDL.LU R215, [R1+0x11c] ;  /* 0x00011c0001d77983 */ /* 0x000ea80000300800 */
[----:B------:R-:W3:Y:S04]  /*9e350*/  LDL.LU R192, [R1+0x100] ;  /* 0x0001000001c07983 */ /* 0x000ee80000300800 */
[----:B------:R-:W3:Y:S04]  /*9e360*/  LDL.LU R193, [R1+0x104] ;  /* 0x0001040001c17983 */ /* 0x000ee80000300800 */
[----:B------:R-:W3:Y:S04]  /*9e370*/  LDL.LU R194, [R1+0x108] ;  /* 0x0001080001c27983 */ /* 0x000ee80000300800 */
[----:B------:R-:W3:Y:S01]  /*9e380*/  LDL.LU R195, [R1+0x10c] ;  /* 0x00010c0001c37983 */ /* 0x000ee20000300800 */
[----:B----4-:R-:W-:-:S15]  /*9e390*/  HMMA.1688.F32.TF32 R92, R88, R20, R172 ;  /* 0x00000014585c723c */ /* 0x010fde00000810ac */
[----:B------:R-:W-:-:S04]  /*9e3a0*/  NOP ;  /* 0x0000000000007918 */ /* 0x000fc80000000000 */
[----:B------:R-:W-:Y:S01]  /*9e3b0*/  IMAD.MOV.U32 R18, RZ, RZ, R95 ;  /* 0x000000ffff127224 */ /* 0x000fe200078e005f */
[----:B------:R-:W-:Y:S01]  /*9e3c0*/  MOV R19, R94 ;  /* 0x0000005e00137202 */ /* 0x000fe20000000f00 */
[----:B------:R-:W-:Y:S01]  /*9e3d0*/  HMMA.1688.F32.TF32 R88, R88, R16, R208 ;  /* 0x000000105858723c */ /* 0x000fe200000810d0 */
[----:B------:R-:W-:Y:S02]  /*9e3e0*/  IMAD.MOV.U32 R23, RZ, RZ, R92 ;  /* 0x000000ffff177224 */ /* 0x000fe400078e005c */
[----:B------:R-:W-:Y:S01]  /*9e3f0*/  IMAD.MOV.U32 R22, RZ, RZ, R93 ;  /* 0x000000ffff167224 */ /* 0x000fe200078e005d */
[----:B------:R-:W-:Y:S04]  /*9e400*/  STL [R1+0x799c], R18 ;  /* 0x00799c1201007387 */ /* 0x000fe80000100800 */
[----:B------:R-:W-:Y:S01]  /*9e410*/  STL [R1+0x7998], R19 ;  /* 0x0079981301007387 */ /* 0x000fe20000100800 */
[C---:B------:R-:W-:Y:S03]  /*9e420*/  HMMA.1688.F32.TF32 R92, R84.reuse, R8, R200 ;  /* 0x00000008545c723c */ /* 0x040fe600000810c8 */
[----:B------:R-:W-:Y:S04]  /*9e430*/  STL [R1+0x7994], R23 ;  /* 0x0079941701007387 */ /* 0x000fe80000100800 */
[----:B------:R-:W-:Y:S04]  /*9e440*/  STL [R1+0x7990], R22 ;  /* 0x0079901601007387 */ /* 0x000fe80000100800 */
[----:B------:R-:W-:Y:S04]  /*9e450*/  STL.64 [R1+0x7c0], R88 ;  /* 0x0007c05801007387 */ /* 0x000fe80000100a00 */
[----:B------:R4:W-:Y:S02]  /*9e460*/  STL.64 [R1+0x7c8], R90 ;  /* 0x0007c85a01007387 */ /* 0x0009e40000100a00 */
[----:B----4-:R-:W-:Y:S02]  /*9e470*/  HMMA.1688.F32.TF32 R88, R84, R12, R196 ;  /* 0x0000000c5458723c */ /* 0x010fe400000810c4 */
[----:B------:R-:W-:Y:S01]  /*9e480*/  IMAD.MOV.U32 R31, RZ, RZ, R95 ;  /* 0x000000ffff1f7224 */ /* 0x000fe200078e005f */
[----:B------:R-:W-:Y:S01]  /*9e490*/  MOV R30, R94 ;  /* 0x0000005e001e7202 */ /* 0x000fe20000000f00 */
[----:B------:R-:W-:-:S02]  /*9e4a0*/  IMAD.MOV.U32 R27, RZ, RZ, R93 ;  /* 0x000000ffff1b7224 */ /* 0x000fc400078e005d */
[----:B------:R-:W-:Y:S01]  /*9e4b0*/  IMAD.MOV.U32 R26, RZ, RZ, R92 ;  /* 0x000000ffff1a7224 */ /* 0x000fe200078e005c */
[----:B------:R4:W-:Y:S04]  /*9e4c0*/  STL [R1+0x79ac], R31 ;  /* 0x0079ac1f01007387 */ /* 0x0009e80000100800 */
[----:B------:R-:W-:Y:S04]  /*9e4d0*/  STL [R1+0x79a8], R30 ;  /* 0x0079a81e01007387 */ /* 0x000fe80000100800 */
[----:B------:R1:W-:Y:S04]  /*9e4e0*/  STL [R1+0x79a4], R27 ;  /* 0x0079a41b01007387 */ /* 0x0003e80000100800 */
[----:B------:R-:W-:Y:S01]  /*9e4f0*/  IMAD.MOV.U32 R22, RZ, RZ, R91 ;  /* 0x000000ffff167224 */ /* 0x000fe200078e005b */
[----:B------:R-:W-:Y:S01]  /*9e500*/  MOV R23, R90 ;  /* 0x0000005a00177202 */ /* 0x000fe20000000f00 */
[----:B------:R-:W-:Y:S01]  /*9e510*/  IMAD.MOV.U32 R18, RZ, RZ, R88 ;  /* 0x000000ffff127224 */ /* 0x000fe200078e0058 */
[----:B------:R1:W-:Y:S01]  /*9e520*/  STL [R1+0x79a0], R26 ;  /* 0x0079a01a01007387 */ /* 0x0003e20000100800 */
[----:B------:R-:W-:-:S03]  /*9e530*/  IMAD.MOV.U32 R19, RZ, RZ, R89 ;  /* 0x000000ffff137224 */ /* 0x000fc600078e0059 */
[----:B------:R1:W-:Y:S04]  /*9e540*/  STL [R1+0x79bc], R22 ;  /* 0x0079bc1601007387 */ /* 0x0003e80000100800 */
[----:B------:R-:W-:Y:S04]  /*9e550*/  STL [R1+0x79b8], R23 ;  /* 0x0079b81701007387 */ /* 0x000fe80000100800 */
[----:B------:R1:W-:Y:S04]  /*9e560*/  STL [R1+0x79b4], R18 ;  /* 0x0079b41201007387 */ /* 0x0003e80000100800 */
[----:B------:R1:W-:Y:S04]  /*9e570*/  STL [R1+0x79b0], R19 ;  /* 0x0079b01301007387 */ /* 0x0003e80000100800 */
        /* <DEDUP_REMOVED lines=57> */
[----:B------:R-:W2:Y:S04]  /*9e910*/  LDL.LU R212, [R1+0x10] ;  /* 0x0000100001d47983 */ /* 0x000ea80000300800 */
[----:B------:R-:W2:Y:S04]  /*9e920*/  LDL.LU R213, [R1+0x14] ;  /* 0x0000140001d57983 */ /* 0x000ea80000300800 */
[----:B------:R-:W2:Y:S04]  /*9e930*/  LDL.LU R214, [R1+0x18] ;  /* 0x0000180001d67983 */ /* 0x000ea80000300800 */
[----:B------:R-:W2:Y:S04]  /*9e940*/  LDL.LU R215, [R1+0x1c] ;  /* 0x00001c0001d77983 */ /* 0x000ea80000300800 */
[----:B------:R-:W-:Y:S01]  /*9e950*/  IMAD.MOV.U32 R34, RZ, RZ, R88 ;  /* 0x000000ffff227224 */ /* 0x000fe200078e0058 */
[----:B------:R-:W-:Y:S01]  /*9e960*/  MOV R38, R90 ;  /* 0x0000005a00267202 */ /* 0x000fe20000000f00 */
[----:B------:R-:W-:-:S02]  /*9e970*/  IMAD.MOV.U32 R35, RZ, RZ, R89 ;  /* 0x000000ffff237224 */ /* 0x000fc400078e0059 */
[----:B------:R-:W-:Y:S02]  /*9e980*/  IMAD.MOV.U32 R39, RZ, RZ, R91 ;  /* 0x000000ffff277224 */ /* 0x000fe400078e005b */
[----:B---3--:R-:W-:Y:S01]  /*9e990*/  HMMA.1688.F32.TF32 R88, R84, R32, R192 ;  /* 0x000000205458723c */ /* 0x008fe200000810c0 */
[----:B------:R-:W3:Y:S04]  /*9e9a0*/  LDL.LU R192, [R1] ;  /* 0x0000000001c07983 */ /* 0x000ee80000300800 */
[----:B------:R-:W3:Y:S04]  /*9e9b0*/  LDL.LU R193, [R1+0x4] ;  /* 0x0000040001c17983 */ /* 0x000ee80000300800 */
[----:B------:R-:W3:Y:S04]  /*9e9c0*/  LDL.LU R194, [R1+0x8] ;  /* 0x0000080001c27983 */ /* 0x000ee80000300800 */
[----:B------:R-:W3:Y:S06]  /*9e9d0*/  LDL.LU R195, [R1+0xc] ;  /* 0x00000c0001c37983 */ /* 0x000eec0000300800 */
[----:B----4-:R-:W-:Y:S01]  /*9e9e0*/  IMAD.MOV.U32 R31, RZ, RZ, R88 ;  /* 0x000000ffff1f7224 */ /* 0x010fe200078e0058 */
[----:B-1----:R-:W-:Y:S01]  /*9e9f0*/  MOV R27, R90 ;  /* 0x0000005a001b7202 */ /* 0x002fe20000000f00 */
[----:B------:R-:W-:-:S02]  /*9ea00*/  IMAD.MOV.U32 R30, RZ, RZ, R89 ;  /* 0x000000ffff1e7224 */ /* 0x000fc400078e0059 */
[----:B------:R-:W-:Y:S02]  /*9ea10*/  IMAD.MOV.U32 R26, RZ, RZ, R91 ;  /* 0x000000ffff1a7224 */ /* 0x000fe400078e005b */
[----:B------:R-:W-:-:S15]  /*9ea20*/  HMMA.1688.F32.TF32 R88, R84, R28, R108 ;  /* 0x0000001c5458723c */ /* 0x000fde000008106c */
[----:B------:R-:W-:-:S04]  /*9ea30*/  NOP ;  /* 0x0000000000007918 */ /* 0x000fc80000000000 */
[----:B------:R-:W-:Y:S01]  /*9ea40*/  IMAD.MOV.U32 R14, RZ, RZ, R88 ;  /* 0x000000ffff0e7224 */ /* 0x000fe200078e0058 */
[----:B------:R-:W-:Y:S01]  /*9ea50*/  MOV R10, R90 ;  /* 0x0000005a000a7202 */ /* 0x000fe20000000f00 */
[----:B------:R-:W-:Y:S02]  /*9ea60*/  IMAD.MOV.U32 R15, RZ, RZ, R89 ;  /* 0x000000ffff0f7224 */ /* 0x000fe400078e0059 */
[----:B------:R-:W-:Y:S02]  /*9ea70*/  IMAD.MOV.U32 R11, RZ, RZ, R91 ;  /* 0x000000ffff0b7224 */ /* 0x000fe400078e005b */
[----:B------:R-:W-:-:S15]  /*9ea80*/  HMMA.1688.F32.TF32 R88, R84, R24, R104 ;  /* 0x000000185458723c */ /* 0x000fde0000081068 */
[----:B------:R-:W-:-:S04]  /*9ea90*/  NOP ;  /* 0x0000000000007918 */ /* 0x000fc80000000000 */
[----:B------:R-:W-:Y:S01]  /*9eaa0*/  IMAD.MOV.U32 R22, RZ, RZ, R88 ;  /* 0x000000ffff167224 */ /* 0x000fe200078e0058 */
[----:B------:R-:W-:Y:S01]  /*9eab0*/  MOV R18, R90 ;  /* 0x0000005a00127202 */ /* 0x000fe20000000f00 */
[----:B------:R-:W-:Y:S02]  /*9eac0*/  IMAD.MOV.U32 R23, RZ, RZ, R89 ;  /* 0x000000ffff177224 */ /* 0x000fe400078e0059 */
[----:B------:R-:W-:Y:S02]  /*9ead0*/  IMAD.MOV.U32 R19, RZ, RZ, R91 ;  /* 0x000000ffff137224 */ /* 0x000fe400078e005b */
[C---:B------:R-:W-:Y:S08]  /*9eae0*/  HMMA.1688.F32.TF32 R88, R84.reuse, R20, R100 ;  /* 0x000000145458723c */ /* 0x040ff00000081064 */
[----:B------:R-:W-:Y:S08]  /*9eaf0*/  HMMA.1688.F32.TF32 R84, R84, R16, R96 ;  /* 0x000000105454723c */ /* 0x000ff00000081060 */
[C---:B------:R-:W-:Y:S03]  /*9eb00*/  HMMA.1688.F32.TF32 R96, R80.reuse, R8, R148 ;  /* 0x000000085060723c */ /* 0x040fe60000081094 */
[----:B------:R-:W-:Y:S04]  /*9eb10*/  STL.64 [R1+0x690], R88 ;  /* 0x0006905801007387 */ /* 0x000fe80000100a00 */
[----:B------:R1:W-:Y:S02]  /*9eb20*/  STL.64 [R1+0x698], R90 ;  /* 0x0006985a01007387 */ /* 0x0003e40000100a00 */
[C---:B-1----:R-:W-:Y:S02]  /*9eb30*/  HMMA.1688.F32.TF32 R88, R80.reuse, R12, R144 ;  /* 0x0000000c5058723c */ /* 0x042fe40000081090 */
[----:B------:R-:W-:Y:S04]  /*9eb40*/  STL.64 [R1+0x670], R84 ;  /* 0x0006705401007387 */ /* 0x000fe80000100a00 */
[----:B------:R-:W-:Y:S04]  /*9eb50*/  STL.64 [R1+0x678], R86 ;  /* 0x0006785601007387 */ /* 0x000fe80000100a00 */
[----:B------:R-:W-:Y:S01]  /*9eb60*/  STL.64 [R1+0x680], R96 ;  /* 0x0006806001007387 */ /* 0x000fe20000100a00 */
[----:B------:R-:W-:Y:S03]  /*9eb70*/  HMMA.1688.F32.TF32 R92, R80, R36, R92 ;  /* 0x00000024505c723c */ /* 0x000fe6000008105c */
[----:B------:R-:W-:Y:S04]  /*9eb80*/  STL.64 [R1+0x688], R98 ;  /* 0x0006886201007387 */ /* 0x000fe80000100a00 */
[----:B------:R-:W-:Y:S04]  /*9eb90*/  LDS R84, [R0+UR12+0x18100] ;  /* 0x0181000c00547984 */ /* 0x000fe80008000800 */
[----:B------:R-:W-:Y:S04]  /*9eba0*/  STL.64 [R1+0x660], R88 ;  /* 0x0006605801007387 */ /* 0x000fe80000100a00 */
[----:B------:R1:W-:Y:S01]  /*9ebb0*/  STL.64 [R1+0x668], R90 ;  /* 0x0006685a01007387 */ /* 0x0003e20000100a00 */
[----:B------:R-:W-:Y:S03]  /*9ebc0*/  HMMA.1688.F32.TF32 R40, R76, R20, R40 ;  /* 0x000000144c28723c */ /* 0x000fe60000081028 */
[----:B------:R-:W-:Y:S04]  /*9ebd0*/  LDS R86, [R0+UR12+0x1a100] ;  /* 0x01a1000c00567984 */ /* 0x000fe80008000800 */
[----:B------:R-:W-:Y:S01]  /*9ebe0*/  LDS R85, [R2+UR12+0x18100] ;  /* 0x0181000c02557984 */ /* 0x000fe20008000800 */
[C---:B-1----:R-:W-:Y:S03]  /*9ebf0*/  HMMA.1688.F32.TF32 R88, R80.reuse, R32, R112 ;  /* 0x000000205058723c */ /* 0x042fe60000081070 */
[----:B------:R-:W-:Y:S04]  /*9ec00*/  STL.64 [R1+0x650], R92 ;  /* 0x0006505c01007387 */ /* 0x000fe80000100a00 */
[----:B------:R1:W-:Y:S01]  /*9ec10*/  STL.64 [R1+0x658], R94 ;  /* 0x0006585e01007387 */ /* 0x0003e20000100a00 */
[C---:B------:R-:W-:Y:S03]  /*9ec20*/  HMMA.1688.F32.TF32 R96, R80.reuse, R28, R204 ;  /* 0x0000001c5060723c */ /* 0x040fe600000810cc */
[----:B------:R-:W-:Y:S05]  /*9ec30*/  LDS R87, [R2+UR12+0x1a100] ;  /* 0x01a1000c02577984 */ /* 0x000fea0008000800 */
[C---:B-1----:R-:W-:Y:S03]  /*9ec40*/  HMMA.1688.F32.TF32 R92, R80.reuse, R24, R116 ;  /* 0x00000018505c723c */ /* 0x042fe60000081074 */
[----:B------:R-:W-:Y:S04]  /*9ec50*/  STL.64 [R1+0x640], R88 ;  /* 0x0006405801007387 */ /* 0x000fe80000100a00 */
[----:B------:R1:W-:Y:S02]  /*9ec60*/  STL.64 [R1+0x648], R90 ;  /* 0x0006485a01007387 */ /* 0x0003e40000100a00 */
[C---:B-1----:R-:W-:Y:S02]  /*9ec70*/  HMMA.1688.F32.TF32 R88, R80.reuse, R20, R172 ;  /* 0x000000145058723c */ /* 0x042fe400000810ac */
[----:B------:R-:W-:Y:S04]  /*9ec80*/  STL.64 [R1+0x630], R96 ;  /* 0x0006306001007387 */ /* 0x000fe80000100a00 */
[----:B------:R-:W-:Y:S02]  /*9ec90*/  STL.64 [R1+0x638], R98 ;  /* 0x0006386201007387 */ /* 0x000fe40000100a00 */
[----:B------:R-:W-:Y:S02]  /*9eca0*/  HMMA.1688.F32.TF32 R80, R80, R16, R208 ;  /* 0x000000105050723c */ /* 0x000fe400000810d0 */
[----:B------:R-:W-:Y:S04]  /*9ecb0*/  STL.64 [R1+0x620], R92 ;  /* 0x0006205c01007387 */ /* 0x000fe80000100a00 */
[----:B------:R1:W-:Y:S05]  /*9ecc0*/  STL.64 [R1+0x628], R94 ;  /* 0x0006285e01007387 */ /* 0x0003ea0000100a00 */
[----:B------:R-:W-:Y:S04]  /*9ecd0*/  STL.64 [R1+0x610], R88 ;  /* 0x0006105801007387 */ /* 0x000fe80000100a00 */
[----:B------:R4:W-:Y:S01]  /*9ece0*/  STL.64 [R1+0x618], R90 ;  /* 0x0006185a01007387 */ /* 0x0009e20000100a00 */
[C---:B-1----:R-:W-:Y:S08]  /*9ecf0*/  HMMA.1688.F32.TF32 R92, R76.reuse, R8, R200 ;  /* 0x000000084c5c723c */ /* 0x042ff000000810c8 */
[C---:B----4-:R-:W-:Y:S01]  /*9ed00*/  HMMA.1688.F32.TF32 R88, R76.reuse, R12, R196 ;  /* 0x0000000c4c58723c */ /* 0x050fe200000810c4 */
[----:B------:R-:W-:Y:S04]  /*9ed10*/  STL.64 [R1+0x600], R80 ;  /* 0x0006005001007387 */ /* 0x000fe80000100a00 */
[----:B------:R-:W-:Y:S06]  /*9ed20*/  STL.64 [R1+0x608], R82 ;  /* 0x0006085201007387 */ /* 0x000fec0000100a00 */
[----:B------:R-:W-:Y:S04]  /*9ed30*/  STL.64 [R1+0x6a0], R92 ;  /* 0x0006a05c01007387 */ /* 0x000fe80000100a00 */
[----:B------:R-:W-:Y:S01]  /*9ed40*/  STL.64 [R1+0x6a8], R94 ;  /* 0x0006a85e01007387 */ /* 0x000fe20000100a00 */
[C---:B---3--:R-:W-:Y:S03]  /*9ed50*/  HMMA.1688.F32.TF32 R96, R76.reuse, R32, R192 ;  /* 0x000000204c60723c */ /* 0x048fe600000810c0 */
[----:B------:R-:W-:Y:S04]  /*9ed60*/  LDS R80, [R3+UR12+0x18100] ;  /* 0x0181000c03507984 */ /* 0x000fe80008000800 */
[----:B------:R-:W-:Y:S04]  /*9ed70*/  STL.64 [R1+0x5f0], R88 ;  /* 0x0005f05801007387 */ /* 0x000fe80000100a00 */
[----:B------:R2:W-:Y:S04]  /*9ed80*/  STL.64 [R1+0x5f8], R90 ;  /* 0x0005f85a01007387 */ /* 0x0005e80000100a00 */
[----:B------:R-:W-:Y:S04]  /*9ed90*/  LDS R82, [R3+UR12+0x1a100] ;  /* 0x01a1000c03527984 */ /* 0x000fe80008000800 */
[----:B------:R-:W-:Y:S01]  /*9eda0*/  LDS R81, [R252+UR12+0x18100] ;  /* 0x0181000cfc517984 */ /* 0x000fe20008000800 */
[C---:B--2---:R-:W-:Y:S03]  /*9edb0*/  HMMA.1688.F32.TF32 R88, R76.reuse, R36, R212 ;  /* 0x000000244c58723c */ /* 0x044fe600000810d4 */
[----:B------:R-:W-:Y:S05]  /*9edc0*/  LDS R83, [R252+UR12+0x1a100] ;  /* 0x01a1000cfc537984 */ /* 0x000fea0008000800 */
[----:B------:R-:W-:Y:S01]  /*9edd0*/  HMMA.1688.F32.TF32 R92, R76, R28, R248 ;  /* 0x0000001c4c5c723c */ /* 0x000fe200000810f8 */
[----:B------:R-:W-:Y:S01]  /*9ede0*/  IMAD.MOV.U32 R192, RZ, RZ, R48 ;  /* 0x000000ffffc07224 */ /* 0x000fe200078e0030 */
[----:B------:R-:W-:Y:S01]  /*9edf0*/  MOV R194, R51 ;  /* 0x0000003300c27202 */ /* 0x000fe20000000f00 */
[----:B------:R-:W-:Y:S01]  /*9ee00*/  IMAD.MOV.U32 R193, RZ, RZ, R49 ;  /* 0x000000ffffc17224 */ /* 0x000fe200078e0031 */
[----:B------:R-:W-:Y:S01]  /*9ee10*/  LDS R248, [R0+UR12+0x18300] ;  /* 0x0183000c00f87984 */ /* 0x000fe20008000800 */
[----:B------:R-:W-:-:S03]  /*9ee20*/  IMAD.MOV.U32 R195, RZ, RZ, R50 ;  /* 0x000000ffffc37224 */ /* 0x000fc600078e0032 */
[----:B------:R-:W-:Y:S04]  /*9ee30*/  LDS R250, [R0+UR12+0x1a300] ;  /* 0x01a3000c00fa7984 */ /* 0x000fe80008000800 */
[----:B------:R-:W-:Y:S04]  /*9ee40*/  STL.64 [R1+0x5e0], R88 ;  /* 0x0005e05801007387 */ /* 0x000fe80000100a00 */
[----:B------:R1:W-:Y:S04]  /*9ee50*/  STL.64 [R1+0x5e8], R90 ;  /* 0x0005e85a01007387 */ /* 0x0003e80000100a00 */
[----:B------:R-:W-:Y:S04]  /*9ee60*/  LDS R249, [R2+UR12+0x18300] ;  /* 0x0183000c02f97984 */ /* 0x000fe80008000800 */
[----:B------:R-:W-:Y:S01]  /*9ee70*/  LDS R251, [R2+UR12+0x1a300] ;  /* 0x01a3000c02fb7984 */ /* 0x000fe20008000800 */
[C---:B-1----:R-:W-:Y:S08]  /*9ee80*/  HMMA.1688.F32.TF32 R88, R76.reuse, R24, R4 ;  /* 0x000000184c58723c */ /* 0x042ff00000081004 */
[----:B------:R-:W-:Y:S01]  /*9ee90*/  HMMA.1688.F32.TF32 R4, R76, R16, R44 ;  /* 0x000000104c04723c */ /* 0x000fe2000008102c */
        /* <DEDUP_REMOVED lines=26> */
[----:B---3--:R-:W-:Y:S01]  /*9f040*/  IMAD.MOV.U32 R199, RZ, RZ, R48 ;  /* 0x000000ffffc77224 */ /* 0x008fe200078e0030 */
[----:B----4-:R-:W-:Y:S01]  /*9f050*/  MOV R198, R49 ;  /* 0x0000003100c67202 */ /* 0x010fe20000000f00 */
[----:B--2---:R-:W-:-:S02]  /*9f060*/  IMAD.MOV.U32 R196, RZ, RZ, R51 ;  /* 0x000000ffffc47224 */ /* 0x004fc400078e0033 */
        /* <DEDUP_REMOVED lines=77> */
[----:B--2---:R-:W-:Y:S01]  /*9f540*/  IMAD.MOV.U32 R211, RZ, RZ, R51 ;  /* 0x000000ffffd37224 */ /* 0x004fe200078e0033 */
[----:B---3--:R-:W-:Y:S01]  /*9f550*/  MOV R210, R50 ;  /* 0x0000003200d27202 */ /* 0x008fe20000000f00 */
[----:B----4-:R-:W-:-:S02]  /*9f560*/  IMAD.MOV.U32 R209, RZ, RZ, R49 ;  /* 0x000000ffffd17224 */ /* 0x010fc400078e0031 */
[----:B------:R-:W-:Y:S02]  /*9f570*/  IMAD.MOV.U32 R208, RZ, RZ, R48 ;  /* 0x000000ffffd07224 */ /* 0x000fe400078e0030 */
[----:B------:R-:W2:Y:S04]  /*9f580*/  LDL.LU R48, [R1+0x7a50] ;  /* 0x007a500001307983 */ /* 0x000ea80000300800 */
[----:B------:R-:W2:Y:S04]  /*9f590*/  LDL.LU R49, [R1+0x7a4c] ;  /* 0x007a4c0001317983 */ /* 0x000ea80000300800 */
[----:B------:R-:W2:Y:S04]  /*9f5a0*/  LDL.LU R50, [R1+0x7a48] ;  /* 0x007a480001327983 */ /* 0x000ea80000300800 */
[----:B------:R-:W2:Y:S01]  /*9f5b0*/  LDL.LU R51, [R1+0x7a44] ;  /* 0x007a440001337983 */ /* 0x000ea20000300800 */
[----:B------:R-:W-:Y:S08]  /*9f5c0*/  HMMA.1688.F32.TF32 R52, R40, R16, R52 ;  /* 0x000000102834723c */ /* 0x000ff00000081034 */
[C---:B------:R-:W-:Y:S08]  /*9f5d0*/  HMMA.1688.F32.TF32 R76, R84.reuse, R32, R120 ;  /* 0x00000020544c723c */ /* 0x040ff00000081078 */
[C---:B------:R-:W-:Y:S08]  /*9f5e0*/  HMMA.1688.F32.TF32 R4, R84.reuse, R8, R132 ;  /* 0x000000085404723c */ /* 0x040ff00000081084 */
[C---:B------:R-:W-:Y:S11]  /*9f5f0*/  HMMA.1688.F32.TF32 R88, R84.reuse, R12, R128 ;  /* 0x0000000c5458723c */ /* 0x040ff60000081080 */
[----:B------:R-:W-:Y:S04]  /*9f600*/  STL.64 [R1+0x510], R4 ;  /* 0x0005100401007387 */ /* 0x000fe80000100a00 */
[----:B------:R1:W-:Y:S02]  /*9f610*/  STL.64 [R1+0x518], R6 ;  /* 0x0005180601007387 */ /* 0x0003e40000100a00 */
[C---:B-1----:R-:W-:Y:S02]  /*9f620*/  HMMA.1688.F32.TF32 R4, R84.reuse, R36, R124 ;  /* 0x000000245404723c */ /* 0x042fe4000008107c */
[----:B------:R-:W-:Y:S04]  /*9f630*/  STL.64 [R1+0x500], R88 ;  /* 0x0005005801007387 */ /* 0x000fe80000100a00 */
[----:B------:R1:W-:Y:S02]  /*9f640*/  STL.64 [R1+0x508], R90 ;  /* 0x0005085a01007387 */ /* 0x0003e40000100a00 */
[C---:B-1----:R-:W-:Y:S11]  /*9f650*/  HMMA.1688.F32.TF32 R88, R84.reuse, R28, R180 ;  /* 0x0000001c5458723c */ /* 0x042ff600000810b4 */
[----:B------:R-:W-:Y:S04]  /*9f660*/  STL.64 [R1+0x4f0], R4 ;  /* 0x0004f00401007387 */ /* 0x000fe80000100a00 */
[----:B------:R1:W-:Y:S04]  /*9f670*/  STL.64 [R1+0x4f8], R6 ;  /* 0x0004f80601007387 */ /* 0x0003e80000100a00 */
[----:B------:R-:W-:Y:S04]  /*9f680*/  STL.64 [R1+0x4e0], R76 ;  /* 0x0004e04c01007387 */ /* 0x000fe80000100a00 */
[----:B------:R3:W-:Y:S01]  /*9f690*/  STL.64 [R1+0x4e8], R78 ;  /* 0x0004e84e01007387 */ /* 0x0007e20000100a00 */
[C---:B-1----:R-:W-:Y:S08]  /*9f6a0*/  HMMA.1688.F32.TF32 R4, R84.reuse, R24, R176 ;  /* 0x000000185404723c */ /* 0x042ff000000810b0 */
[C---:B---3--:R-:W-:Y:S01]  /*9f6b0*/  HMMA.1688.F32.TF32 R76, R84.reuse, R20, R108 ;  /* 0x00000014544c723c */ /* 0x048fe2000008106c */
[----:B------:R-:W-:Y:S04]  /*9f6c0*/  STL.64 [R1+0x4d0], R88 ;  /* 0x0004d05801007387 */ /* 0x000fe80000100a00 */
[----:B------:R-:W-:Y:S06]  /*9f6d0*/  STL.64 [R1+0x4d8], R90 ;  /* 0x0004d85a01007387 */ /* 0x000fec0000100a00 */
[----:B------:R-:W-:Y:S04]  /*9f6e0*/  STL.64 [R1+0x4c0], R4 ;  /* 0x0004c00401007387 */ /* 0x000fe80000100a00 */
[----:B------:R-:W-:Y:S01]  /*9f6f0*/  STL.64 [R1+0x4c8], R6 ;  /* 0x0004c80601007387 */ /* 0x000fe20000100a00 */
[----:B--2---:R-:W-:Y:S03]  /*9f700*/  HMMA.1688.F32.TF32 R48, R84, R16, R48 ;  /* 0x000000105430723c */ /* 0x004fe60000081030 */
[----:B------:R-:W-:Y:S04]  /*9f710*/  STL.64 [R1+0x4b0], R76 ;  /* 0x0004b04c01007387 */ /* 0x000fe80000100a00 */
[----:B------:R1:W-:Y:S04]  /*9f720*/  STL.64 [R1+0x4b8], R78 ;  /* 0x0004b84e01007387 */ /* 0x0003e80000100a00 */
[----:B------:R-:W-:Y:S04]  /*9f730*/  LDS R4, [R0+UR12+0x18200] ;  /* 0x0182000c00047984 */ /* 0x000fe80008000800 */
[----:B------:R-:W-:Y:S01]  /*9f740*/  LDS R6, [R0+UR12+0x1a200] ;  /* 0x01a2000c00067984 */ /* 0x000fe20008000800 */
[C---:B-1----:R-:W-:Y:S03]  /*9f750*/  HMMA.1688.F32.TF32 R76, R80.reuse, R8, R104 ;  /* 0x00000008504c723c */ /* 0x042fe60000081068 */
[----:B------:R-:W-:Y:S04]  /*9f760*/  LDS R5, [R2+UR12+0x18200] ;  /* 0x0182000c02057984 */ /* 0x000fe80008000800 */
[----:B------:R-:W-:Y:S04]  /*9f770*/  STL.64 [R1+0x1d0], R48 ;  /* 0x0001d03001007387 */ /* 0x000fe80000100a00 */
[----:B------:R1:W-:Y:S04]  /*9f780*/  STL.64 [R1+0x1d8], R50 ;  /* 0x0001d83201007387 */ /* 0x0003e80000100a00 */
[----:B------:R-:W2:Y:S01]  /*9f790*/  LDS R7, [R2+UR12+0x1a200] ;  /* 0x01a2000c02077984 */ /* 0x000ea20008000800 */
[C---:B-1----:R-:W-:Y:S03]  /*9f7a0*/  HMMA.1688.F32.TF32 R48, R80.reuse, R12, R100 ;  /* 0x0000000c5030723c */ /* 0x042fe60000081064 */
[----:B------:R-:W-:Y:S04]  /*9f7b0*/  STL.64 [R1+0x1c0], R76 ;  /* 0x0001c04c01007387 */ /* 0x000fe80000100a00 */
[----:B------:R1:W-:Y:S01]  /*9f7c0*/  STL.64 [R1+0x1c8], R78 ;  /* 0x0001c84e01007387 */ /* 0x0003e20000100a00 */
[C---:B------:R-:W-:Y:S08]  /*9f7d0*/  HMMA.1688.F32.TF32 R84, R80.reuse, R32, R148 ;  /* 0x000000205054723c */ /* 0x040ff00000081094 */
[C---:B-1----:R-:W-:Y:S03]  /*9f7e0*/  HMMA.1688.F32.TF32 R76, R80.reuse, R36, R96 ;  /* 0x00000024504c723c */ /* 0x042fe60000081060 */
[----:B------:R-:W-:Y:S04]  /*9f7f0*/  STL.64 [R1+0x1b0], R48 ;  /* 0x0001b03001007387 */ /* 0x000fe80000100a00 */
[----:B------:R1:W-:Y:S02]  /*9f800*/  STL.64 [R1+0x1b8], R50 ;  /* 0x0001b83201007387 */ /* 0x0003e40000100a00 */
[C---:B-1----:R-:W-:Y:S10]  /*9f810*/  HMMA.1688.F32.TF32 R48, R80.reuse, R28, R144 ;  /* 0x0000001c5030723c */ /* 0x042ff40000081090 */
[----:B------:R-:W-:Y:S04]  /*9f820*/  STL.64 [R1+0x430], R76 ;  /* 0x0004304c01007387 */ /* 0x000fe80000100a00 */
[----:B------:R1:W-:Y:S04]  /*9f830*/  STL.64 [R1+0x438], R78 ;  /* 0x0004384e01007387 */ /* 0x0003e80000100a00 */
[----:B------:R-:W-:Y:S04]  /*9f840*/  STL.64 [R1+0x420], R84 ;  /* 0x0004205401007387 */ /* 0x000fe80000100a00 */
[----:B------:R3:W-:Y:S01]  /*9f850*/  STL.64 [R1+0x428], R86 ;  /* 0x0004285601007387 */ /* 0x0007e20000100a00 */
[C---:B-1----:R-:W-:Y:S03]  /*9f860*/  HMMA.1688.F32.TF32 R76, R80.reuse, R24, R92 ;  /* 0x00000018504c723c */ /* 0x042fe6000008105c */
[----:B------:R-:W-:Y:S04]  /*9f870*/  STL.64 [R1+0x410], R48 ;  /* 0x0004103001007387 */ /* 0x000fe80000100a00 */
[----:B------:R1:W-:Y:S01]  /*9f880*/  STL.64 [R1+0x418], R50 ;  /* 0x0004183201007387 */ /* 0x0003e20000100a00 */
[C---:B---3--:R-:W-:Y:S08]  /*9f890*/  HMMA.1688.F32.TF32 R84, R80.reuse, R20, R112 ;  /* 0x000000145054723c */ /* 0x048ff00000081070 */
[----:B-1----:R-:W-:Y:S03]  /*9f8a0*/  HMMA.1688.F32.TF32 R48, R80, R16, R204 ;  /* 0x000000105030723c */ /* 0x002fe600000810cc */
[----:B------:R-:W-:Y:S04]  /*9f8b0*/  STL.64 [R1+0x400], R76 ;  /* 0x0004004c01007387 */ /* 0x000fe80000100a00 */
[----:B------:R1:W-:Y:S04]  /*9f8c0*/  STL.64 [R1+0x408], R78 ;  /* 0x0004084e01007387 */ /* 0x0003e80000100a00 */
[----:B------:R-:W-:Y:S01]  /*9f8d0*/  STL.64 [R1+0x3f0], R84 ;  /* 0x0003f05401007387 */ /* 0x000fe20000100a00 */
[C---:B------:R-:W-:Y:S03]  /*9f8e0*/  HMMA.1688.F32.TF32 R80, R40.reuse, R12, R172 ;  /* 0x0000000c2850723c */ /* 0x040fe600000810ac */
[----:B------:R-:W-:Y:S05]  /*9f8f0*/  STL.64 [R1+0x3f8], R86 ;  /* 0x0003f85601007387 */ /* 0x000fea0000100a00 */
        /* <DEDUP_REMOVED lines=12> */
[C---:B-1----:R-:W-:Y:S03]  /*9f9c0*/  HMMA.1688.F32.TF32 R48, R40.reuse, R24, R212 ;  /* 0x000000182830723c */ /* 0x042fe600000810d4 */
[----:B------:R-:W-:Y:S04]  /*9f9d0*/  STL.64 [R1+0x570], R76 ;  /* 0x0005704c01007387 */ /* 0x000fe80000100a00 */
[----:B------:R1:W-:Y:S04]  /*9f9e0*/  STL.64 [R1+0x578], R78 ;  /* 0x0005784e01007387 */ /* 0x0003e80000100a00 */
[----:B------:R-:W-:Y:S04]  /*9f9f0*/  STL.64 [R1+0x560], R80 ;  /* 0x0005605001007387 */ /* 0x000fe80000100a00 */
[----:B------:R-:W-:Y:S01]  /*9fa00*/  STL.64 [R1+0x568], R82 ;  /* 0x0005685201007387 */ /* 0x000fe20000100a00 */
[----:B-1----:R-:W-:Y:S03]  /*9fa10*/  HMMA.1688.F32.TF32 R76, R40, R20, R192 ;  /* 0x00000014284c723c */ /* 0x002fe600000810c0 */
[----:B------:R-:W-:Y:S04]  /*9fa20*/  STL.64 [R1+0x550], R48 ;  /* 0x0005503001007387 */ /* 0x000fe80000100a00 */
[----:B------:R1:W-:Y:S01]  /*9fa30*/  STL.64 [R1+0x558], R50 ;  /* 0x0005583201007387 */ /* 0x0003e20000100a00 */
[C---:B------:R-:W-:Y:S08]  /*9fa40*/  HMMA.1688.F32.TF32 R40, R44.reuse, R12, R60 ;  /* 0x0000000c2c28723c */ /* 0x040ff0000008103c */
[----:B-1----:R-:W-:Y:S03]  /*9fa50*/  HMMA.1688.F32.TF32 R48, R44, R8, R56 ;  /* 0x000000082c30723c */ /* 0x002fe60000081038 */
[----:B------:R-:W-:Y:S04]  /*9fa60*/  STL.64 [R1+0x540], R76 ;  /* 0x0005404c01007387 */ /* 0x000fe80000100a00 */
        /* <DEDUP_REMOVED lines=10> */
[----:B------:R-:W3:Y:S04]  /*9fb10*/  LDL.LU R203, [R1+0x18c] ;  /* 0x00018c0001cb7983 */ /* 0x000ee80000300800 */
[----:B------:R-:W4:Y:S04]  /*9fb20*/  LDL.LU R208, [R1+0xff0] ;  /* 0x000ff00001d07983 */ /* 0x000f280000300800 */
[----:B------:R-:W4:Y:S04]  /*9fb30*/  LDL.LU R209, [R1+0xff4] ;  /* 0x000ff40001d17983 */ /* 0x000f280000300800 */
[----:B------:R-:W4:Y:S04]  /*9fb40*/  LDL R210, [R1+0xff8] ;  /* 0x000ff80001d27983 */ /* 0x000f280000100800 */
[----:B------:R-:W4:Y:S04]  /*9fb50*/  LDL R211, [R1+0xffc] ;  /* 0x000ffc0001d37983 */ /* 0x000f280000100800 */
        /* <DEDUP_REMOVED lines=36> */
[----:B------:R-:W-:-:S03]  /*9fda0*/  MOV R194, R74 ;  /* 0x0000004a00c27202 */ /* 0x000fc60000000f00 */
[----:B------:R-:W4:Y:S01]  /*9fdb0*/  LDL.LU R118, [R1+0x1018] ;  /* 0x0010180001767983 */ /* 0x000f220000300800 */
[----:B------:R-:W-:-:S03]  /*9fdc0*/  IMAD.MOV.U32 R195, RZ, RZ, R75 ;  /* 0x000000ffffc37224 */ /* 0x000fc600078e004b */
        /* <DEDUP_REMOVED lines=24> */
[----:B------:R-:W1:Y:S02]  /*9ff50*/  LDS R43, [R252+UR12+0x1a200] ;  /* 0x01a2000cfc2b7984 */ /* 0x000e640008000800 */
[C---:B-1----:R-:W-:Y:S08]  /*9ff60*/  HMMA.1688.F32.TF32 R48, R44.reuse, R32, R96 ;  /* 0x000000202c30723c */ /* 0x042ff00000081060 */
[C---:B--2---:R-:W-:Y:S08]  /*9ff70*/  HMMA.1688.F32.TF32 R52, R44.reuse, R36, R100 ;  /* 0x000000242c34723c */ /* 0x044ff00000081064 */
[C---:B---3--:R-:W-:Y:S11]  /*9ff80*/  HMMA.1688.F32.TF32 R56, R44.reuse, R28, R148 ;  /* 0x0000001c2c38723c */ /* 0x048ff60000081094 */
[----:B------:R-:W-:Y:S04]  /*9ff90*/  STL.64 [R1+0x2f0], R52 ;  /* 0x0002f03401007387 */ /* 0x000fe80000100a00 */
[----:B------:R1:W-:Y:S04]  /*9ffa0*/  STL.64 [R1+0x2f8], R54 ;  /* 0x0002f83601007387 */ /* 0x0003e80000100a00 */
[----:B------:R-:W-:Y:S04]  /*9ffb0*/  STL.64 [R1+0x2e0], R48 ;  /* 0x0002e03001007387 */ /* 0x000fe80000100a00 */
[----:B------:R2:W-:Y:S01]  /*9ffc0*/  STL.64 [R1+0x2e8], R50 ;  /* 0x0002e83201007387 */ /* 0x0005e20000100a00 */
[C---:B-1----:R-:W-:Y:S08]  /*9ffd0*/  HMMA.1688.F32.TF32 R52, R44.reuse, R24, R144 ;  /* 0x000000182c34723c */ /* 0x042ff00000081090 */
[----:B--2---:R-:W-:Y:S01]  /*9ffe0*/  HMMA.1688.F32.TF32 R48, R44, R20, R92 ;  /* 0x000000142c30723c */ /* 0x004fe2000008105c */
[----:B------:R-:W-:Y:S04]  /*9fff0*/  STL.64 [R1+0x2d0], R56 ;  /* 0x0002d03801007387 */ /* 0x000fe80000100a00 */
[----:B------:R-:W-:Y:S06]  /*a0000*/  STL.64 [R1+0x2d8], R58 ;  /* 0x0002d83a01007387 */ /* 0x000fec0000100a00 */
[----:B------:R-:W-:Y:S04]  /*a0010*/  STL.64 [R1+0x2c0], R52 ;  /* 0x0002c03401007387 */ /* 0x000fe80000100a00 */
[----:B------:R-:W-:Y:S04]  /*a0020*/  STL.64 [R1+0x2c8], R54 ;  /* 0x0002c83601007387 */ /* 0x000fe80000100a00 */
[----:B------:R-:W-:Y:S04]  /*a0030*/  STL.64 [R1+0x2b0], R48 ;  /* 0x0002b03001007387 */ /* 0x000fe80000100a00 */
[----:B------:R4:W-:Y:S02]  /*a0040*/  STL.64 [R1+0x2b8], R50 ;  /* 0x0002b83201007387 */ /* 0x0009e40000100a00 */
[C---:B----4-:R-:W-:Y:S08]  /*a0050*/  HMMA.1688.F32.TF32 R48, R4.reuse, R12, R72 ;  /* 0x0000000c0430723c */ /* 0x050ff00000081048 */
[----:B------:R-:W-:Y:S08]  /*a0060*/  HMMA.1688.F32.TF32 R52, R4, R8, R68 ;  /* 0x000000080434723c */ /* 0x000ff00000081044 */
[----:B------:R-:W-:Y:S01]  /*a0070*/  HMMA.1688.F32.TF32 R44, R44, R16, R64 ;  /* 0x000000102c2c723c */ /* 0x000fe20000081040 */
[----:B------:R-:W-:Y:S04]  /*a0080*/  LDS R64, [R3+UR12+0x18380] ;  /* 0x0183800c03407984 */ /* 0x000fe80008000800 */
[----:B------:R-:W-:Y:S03]  /*a0090*/  LDS R66, [R3+UR12+0x1a380] ;  /* 0x01a3800c03427984 */ /* 0x000fe60008000800 */
[C---:B------:R-:W-:Y:S01]  /*a00a0*/  HMMA.1688.F32.TF32 R56, R4.reuse, R24, R172 ;  /* 0x000000180438723c */ /* 0x040fe200000810ac */
[----:B------:R-:W-:Y:S04]  /*a00b0*/  LDS R65, [R252+UR12+0x18380] ;  /* 0x0183800cfc417984 */ /* 0x000fe80008000800 */
[----:B------:R-:W-:Y:S06]  /*a00c0*/  LDS R67, [R252+UR12+0x1a380] ;  /* 0x01a3800cfc437984 */ /* 0x000fec0008000800 */
        /* <DEDUP_REMOVED lines=11> */
[C---:B------:R-:W-:Y:S11]  /*a0180*/  HMMA.1688.F32.TF32 R52, R4.reuse, R32, R204 ;  /* 0x000000200434723c */ /* 0x040ff600000810cc */
[----:B------:R-:W-:Y:S04]  /*a0190*/  STL.64 [R1+0xf0], R48 ;  /* 0x0000f03001007387 */ /* 0x000fe80000100a00 */
[----:B------:R2:W-:Y:S02]  /*a01a0*/  STL.64 [R1+0xf8], R50 ;  /* 0x0000f83201007387 */ /* 0x0005e40000100a00 */
[C---:B--2---:R-:W-:Y:S02]  /*a01b0*/  HMMA.1688.F32.TF32 R48, R4.reuse, R28, R116 ;  /* 0x0000001c0430723c */ /* 0x044fe40000081074 */
[----:B------:R-:W-:Y:S04]  /*a01c0*/  STL.64 [R1+0xe0], R52 ;  /* 0x0000e03401007387 */ /* 0x000fe80000100a00 */
[----:B------:R2:W-:Y:S02]  /*a01d0*/  STL.64 [R1+0xe8], R54 ;  /* 0x0000e83601007387 */ /* 0x0005e40000100a00 */
[C---:B--2---:R-:W-:Y:S11]  /*a01e0*/  HMMA.1688.F32.TF32 R52, R4.reuse, R20, R208 ;  /* 0x000000140434723c */ /* 0x044ff600000810d0 */
[----:B------:R-:W-:Y:S04]  /*a01f0*/  STL.64 [R1+0xd0], R48 ;  /* 0x0000d03001007387 */ /* 0x000fe80000100a00 */
[----:B------:R2:W-:Y:S02]  /*a0200*/  STL.64 [R1+0xd8], R50 ;  /* 0x0000d83201007387 */ /* 0x0005e40000100a00 */
[----:B--2---:R-:W-:Y:S02]  /*a0210*/  HMMA.1688.F32.TF32 R48, R4, R16, R200 ;  /* 0x000000100430723c */ /* 0x004fe400000810c8 */
        /* <DEDUP_REMOVED lines=11> */
[C---:B------:R-:W-:Y:S11]  /*a02d0*/  HMMA.1688.F32.TF32 R52, R40.reuse, R12, R212 ;  /* 0x0000000c2834723c */ /* 0x040ff600000810d4 */
[----:B------:R-:W-:Y:S04]  /*a02e0*/  STL.64 [R1+0x90], R48 ;  /* 0x0000903001007387 */ /* 0x000fe80000100a00 */
[----:B------:R3:W-:Y:S04]  /*a02f0*/  STL.64 [R1+0x98], R50 ;  /* 0x0000983201007387 */ /* 0x0007e80000100a00 */
[----:B------:R-:W4:Y:S01]  /*a0300*/  LDL.LU R196, [R1+0x490] ;  /* 0x0004900001c47983 */ /* 0x000f220000300800 */
[----:B---3--:R-:W-:Y:S03]  /*a0310*/  HMMA.1688.F32.TF32 R48, R40, R36, R192 ;  /* 0x000000242830723c */ /* 0x008fe600000810c0 */
[----:B------:R-:W-:Y:S04]  /*a0320*/  STL.64 [R1+0x80], R52 ;  /* 0x0000803401007387 */ /* 0x000fe80000100a00 */
[----:B------:R-:W-:-:S12]  /*a0330*/  STL.64 [R1+0x88], R54 ;  /* 0x0000883601007387 */ /* 0x000fd80000100a00 */
        /* <DEDUP_REMOVED lines=31> */
[----:B------:R-:W2:Y:S04]  /*a0530*/  LDL R150, [R1+0xfd8] ;  /* 0x000fd80001967983 */ /* 0x000ea80000100800 */
[----:B------:R-:W2:Y:S04]  /*a0540*/  LDL R151, [R1+0xfdc] ;  /* 0x000fdc0001977983 */ /* 0x000ea80000100800 */
        /* <DEDUP_REMOVED lines=50> */
[----:B------:R-:W4:Y:S04]  /*a0870*/  LDL R94, [R1+0xfb8] ;  /* 0x000fb800015e7983 */ /* 0x000f280000100800 */
[----:B------:R-:W4:Y:S04]  /*a0880*/  LDL R95, [R1+0xfbc] ;  /* 0x000fbc00015f7983 */ /* 0x000f280000100800 */
        /* <DEDUP_REMOVED lines=13> */
[C---:B--2---:R-:W-:Y:S08]  /*a0960*/  HMMA.1688.F32.TF32 R52, R40.reuse, R32, R140 ;  /* 0x000000202834723c */ /* 0x044ff0000008108c */
[C---:B----4-:R-:W-:Y:S11]  /*a0970*/  HMMA.1688.F32.TF32 R56, R40.reuse, R24, R132 ;  /* 0x000000182838723c */ /* 0x050ff60000081084 */
[----:B------:R-:W-:Y:S04]  /*a0980*/  STL.64 [R1+0x60], R52 ;  /* 0x0000603401007387 */ /* 0x000fe80000100a00 */
[----:B------:R2:W-:Y:S04]  /*a0990*/  STL.64 [R1+0x68], R54 ;  /* 0x0000683601007387 */ /* 0x0005e80000100a00 */
[----:B------:R-:W-:Y:S04]  /*a09a0*/  STL.64 [R1+0x50], R48 ;  /* 0x0000503001007387 */ /* 0x000fe80000100a00 */
[----:B------:R3:W-:Y:S01]  /*a09b0*/  STL.64 [R1+0x58], R50 ;  /* 0x0000583201007387 */ /* 0x0007e20000100a00 */
[C---:B--2---:R-:W-:Y:S08]  /*a09c0*/  HMMA.1688.F32.TF32 R52, R40.reuse, R20, R128 ;  /* 0x000000142834723c */ /* 0x044ff00000081080 */
[----:B---3--:R-:W-:Y:S01]  /*a09d0*/  HMMA.1688.F32.TF32 R48, R40, R16, R124 ;  /* 0x000000102830723c */ /* 0x008fe2000008107c */
        /* <DEDUP_REMOVED lines=11> */
[----:B------:R-:W1:Y:S04]  /*a0a90*/  LDS R43, [R252+UR12+0x1a300] ;  /* 0x01a3000cfc2b7984 */ /* 0x000e680008000800 */
[----:B------:R-:W-:Y:S01]  /*a0aa0*/  LDS R128, [R3+UR12+0x18400] ;  /* 0x0184000c03807984 */ /* 0x000fe20008000800 */
[C---:B------:R-:W-:Y:S03]  /*a0ab0*/  HMMA.1688.F32.TF32 R56, R44.reuse, R36, R176 ;  /* 0x000000242c38723c */ /* 0x040fe600000810b0 */
[----:B------:R-:W-:Y:S04]  /*a0ac0*/  LDS R130, [R3+UR12+0x1a400] ;  /* 0x01a4000c03827984 */ /* 0x000fe80008000800 */
[----:B------:R-:W-:Y:S04]  /*a0ad0*/  STL.64 [R1+0x10], R52 ;  /* 0x0000103401007387 */ /* 0x000fe80000100a00 */
[----:B------:R2:W-:Y:S04]  /*a0ae0*/  STL.64 [R1+0x18], R54 ;  /* 0x0000183601007387 */ /* 0x0005e80000100a00 */
[----:B------:R-:W-:Y:S04]  /*a0af0*/  STL.64 [R1], R48 ;  /* 0x0000003001007387 */ /* 0x000fe80000100a00 */
[----:B------:R3:W-:Y:S01]  /*a0b00*/  STL.64 [R1+0x8], R50 ;  /* 0x0000083201007387 */ /* 0x0007e20000100a00 */
[C---:B--2---:R-:W-:Y:S03]  /*a0b10*/  HMMA.1688.F32.TF32 R52, R44.reuse, R32, R108 ;  /* 0x000000202c34723c */ /* 0x044fe6000008106c */
[----:B------:R-:W-:Y:S04]  /*a0b20*/  LDS R129, [R252+UR12+0x18400] ;  /* 0x0184000cfc817984 */ /* 0x000fe80008000800 */
[----:B------:R-:W-:Y:S01]  /*a0b30*/  LDS R131, [R252+UR12+0x1a400] ;  /* 0x01a4000cfc837984 */ /* 0x000fe20008000800 */
[C---:B---3--:R-:W-:Y:S03]  /*a0b40*/  HMMA.1688.F32.TF32 R48, R44.reuse, R28, R104 ;  /* 0x0000001c2c30723c */ /* 0x048fe60000081068 */
        /* <DEDUP_REMOVED lines=8> */
[----:B--2---:R-:W-:Y:S08]  /*a0bd0*/  HMMA.1688.F32.TF32 R48, R44, R16, R148 ;  /* 0x000000102c30723c */ /* 0x004ff00000081094 */
        /* <DEDUP_REMOVED lines=11> */
[C---:B--2---:R-:W-:Y:S03]  /*a0c90*/  HMMA.1688.F32.TF32 R44, R4.reuse, R32, R204 ;  /* 0x00000020042c723c */ /* 0x044fe600000810cc */
        /* <DEDUP_REMOVED lines=10> */
[----:B------:R-:W-:Y:S01]  /*a0d40*/  STL.64 [R1+0x218], R54 ;  /* 0x0002183601007387 */ /* 0x000fe20000100a00 */
        /* <DEDUP_REMOVED lines=16> */
[----:B--2---:R-:W-:Y:S03]  /*a0e50*/  HMMA.1688.F32.TF32 R44, R248, R36, R192 ;  /* 0x00000024f82c723c */ /* 0x004fe600000810c0 */
[----:B------:R-:W2:Y:S04]  /*a0e60*/  LDL.LU R192, [R1+0x1260] ;  /* 0x0012600001c07983 */ /* 0x000ea80000300800 */
[----:B------:R-:W3:-:S12]  /*a0e70*/  LDS R7, [R2+UR12+0x1a380] ;  /* 0x01a3800c02077984 */ /* 0x000ed80008000800 */
        /* <DEDUP_REMOVED lines=39> */
[----:B------:R-:W3:Y:S04]  /*a10f0*/  LDL.LU R110, [R1+0xf48] ;  /* 0x000f4800016e7983 */ /* 0x000ee80000300800 */
[----:B------:R-:W3:Y:S04]  /*a1100*/  LDL.LU R111, [R1+0xf4c] ;  /* 0x000f4c00016f7983 */ /* 0x000ee80000300800 */
[----:B------:R-:W1:Y:S04]  /*a1110*/  LDL.LU R148, [R1+0x3a0] ;  /* 0x0003a00001947983 */ /* 0x000e680000300800 */
[----:B------:R-:W1:Y:S04]  /*a1120*/  LDL.LU R149, [R1+0x3a4] ;  /* 0x0003a40001957983 */ /* 0x000e680000300800 */
[----:B------:R-:W1:Y:S04]  /*a1130*/  LDL.LU R150, [R1+0x3a8] ;  /* 0x0003a80001967983 */ /* 0x000e680000300800 */
[----:B------:R-:W1:Y:S04]  /*a1140*/  LDL.LU R151, [R1+0x3ac] ;  /* 0x0003ac0001977983 */ /* 0x000e680000300800 */
        /* <DEDUP_REMOVED lines=24> */
[C---:B----4-:R-:W-:Y:S08]  /*a12d0*/  HMMA.1688.F32.TF32 R44, R248.reuse, R32, R176 ;  /* 0x00000020f82c723c */ /* 0x050ff000000810b0 */
[C---:B--2---:R-:W-:Y:S08]  /*a12e0*/  HMMA.1688.F32.TF32 R48, R248.reuse, R24, R104 ;  /* 0x00000018f830723c */ /* 0x044ff00000081068 */
[C---:B---3--:R-:W-:Y:S03]  /*a12f0*/  HMMA.1688.F32.TF32 R52, R248.reuse, R28, R108 ;  /* 0x0000001cf834723c */ /* 0x048fe6000008106c */
[----:B------:R-:W-:Y:S04]  /*a1300*/  STL.64 [R1+0x270], R44 ;  /* 0x0002702c01007387 */ /* 0x000fe80000100a00 */
[----:B------:R2:W-:Y:S02]  /*a1310*/  STL.64 [R1+0x278], R46 ;  /* 0x0002782e01007387 */ /* 0x0005e40000100a00 */
[C---:B--2---:R-:W-:Y:S10]  /*a1320*/  HMMA.1688.F32.TF32 R44, R248.reuse, R20, R100 ;  /* 0x00000014f82c723c */ /* 0x044ff40000081064 */
[----:B------:R-:W-:Y:S01]  /*a1330*/  STL.64 [R1+0x260], R52 ;  /* 0x0002603401007387 */ /* 0x000fe20000100a00 */
[----:B------:R-:W-:Y:S03]  /*a1340*/  HMMA.1688.F32.TF32 R248, R248, R16, R96 ;  /* 0x00000010f8f8723c */ /* 0x000fe60000081060 */
[----:B------:R-:W-:Y:S04]  /*a1350*/  STL.64 [R1+0x268], R54 ;  /* 0x0002683601007387 */ /* 0x000fe80000100a00 */
[----:B------:R-:W-:Y:S04]  /*a1360*/  STL.64 [R1+0x250], R48 ;  /* 0x0002503001007387 */ /* 0x000fe80000100a00 */
[----:B------:R1:W-:Y:S04]  /*a1370*/  STL.64 [R1+0x258], R50 ;  /* 0x0002583201007387 */ /* 0x0003e80000100a00 */
[----:B------:R-:W-:Y:S04]  /*a1380*/  LDS R100, [R0+UR12+0x18400] ;  /* 0x0184000c00647984 */ /* 0x000fe80008000800 */
[----:B------:R-:W-:Y:S04]  /*a1390*/  LDS R102, [R0+UR12+0x1a400] ;  /* 0x01a4000c00667984 */ /* 0x000fe80008000800 */
[----:B------:R-:W-:Y:S01]  /*a13a0*/  STL.64 [R1+0x7898], R250 ;  /* 0x007898fa01007387 */ /* 0x000fe20000100a00 */
[C---:B-1----:R-:W-:Y:S03]  /*a13b0*/  HMMA.1688.F32.TF32 R48, R40.reuse, R8, R148 ;  /* 0x000000082830723c */ /* 0x042fe60000081094 */
[----:B------:R-:W-:Y:S04]  /*a13c0*/  STL.64 [R1+0x240], R44 ;  /* 0x0002402c01007387 */ /* 0x000fe80000100a00 */
[----:B------:R1:W-:Y:S04]  /*a13d0*/  STL.64 [R1+0x248], R46 ;  /* 0x0002482e01007387 */ /* 0x0003e80000100a00 */
[----:B------:R-:W-:Y:S04]  /*a13e0*/  LDS R101, [R2+UR12+0x18400] ;  /* 0x0184000c02657984 */ /* 0x000fe80008000800 */
[----:B------:R-:W2:Y:S01]  /*a13f0*/  LDS R103, [R2+UR12+0x1a400] ;  /* 0x01a4000c02677984 */ /* 0x000ea20008000800 */
[C---:B-1----:R-:W-:Y:S03]  /*a1400*/  HMMA.1688.F32.TF32 R44, R40.reuse, R12, R144 ;  /* 0x0000000c282c723c */ /* 0x042fe60000081090 */
[----:B------:R-:W-:Y:S04]  /*a1410*/  STL.64 [R1+0x7890], R248 ;  /* 0x007890f801007387 */ /* 0x000fe80000100a00 */
[----:B------:R-:W-:Y:S04]  /*a1420*/  STL.64 [R1+0x4a0], R48 ;  /* 0x0004a03001007387 */ /* 0x000fe80000100a00 */
[----:B------:R1:W-:Y:S08]  /*a1430*/  STL.64 [R1+0x4a8], R50 ;  /* 0x0004a83201007387 */ /* 0x0003f00000100a00 */
[----:B------:R-:W-:Y:S01]  /*a1440*/  STL.64 [R1+0x490], R44 ;  /* 0x0004902c01007387 */ /* 0x000fe20000100a00 */
[C---:B-1----:R-:W-:Y:S03]  /*a1450*/  HMMA.1688.F32.TF32 R48, R40.reuse, R36, R92 ;  /* 0x000000242830723c */ /* 0x042fe6000008105c */
[----:B------:R1:W-:Y:S05]  /*a1460*/  STL.64 [R1+0x498], R46 ;  /* 0x0004982e01007387 */ /* 0x0003ea0000100a00 */
[C---:B-1----:R-:W-:Y:S11]  /*a1470*/  HMMA.1688.F32.TF32 R44, R40.reuse, R32, R112 ;  /* 0x00000020282c723c */ /* 0x042ff60000081070 */
[----:B------:R-:W-:Y:S01]  /*a1480*/  STL.64 [R1+0x480], R48 ;  /* 0x0004803001007387 */ /* 0x000fe20000100a00 */
[C---:B------:R-:W-:Y:S03]  /*a1490*/  HMMA.1688.F32.TF32 R52, R40.reuse, R28, R204 ;  /* 0x0000001c2834723c */ /* 0x040fe600000810cc */
[----:B------:R1:W-:Y:S04]  /*a14a0*/  STL.64 [R1+0x488], R50 ;  /* 0x0004883201007387 */ /* 0x0003e80000100a00 */
[----:B------:R-:W-:Y:S01]  /*a14b0*/  STL.64 [R1+0x470], R44 ;  /* 0x0004702c01007387 */ /* 0x000fe20000100a00 */
[C---:B-1----:R-:W-:Y:S03]  /*a14c0*/  HMMA.1688.F32.TF32 R48, R40.reuse, R24, R116 ;  /* 0x000000182830723c */ /* 0x042fe60000081074 */
[----:B------:R1:W-:Y:S05]  /*a14d0*/  STL.64 [R1+0x478], R46 ;  /* 0x0004782e01007387 */ /* 0x0003ea0000100a00 */
        /* <DEDUP_REMOVED lines=11> */
[C---:B------:R-:W-:Y:S08]  /*a1590*/  HMMA.1688.F32.TF32 R48, R4.reuse, R12, R196 ;  /* 0x0000000c0430723c */ /* 0x040ff000000810c4 */
[C---:B------:R-:W-:Y:S03]  /*a15a0*/  HMMA.1688.F32.TF32 R44, R4.reuse, R36, R212 ;  /* 0x00000024042c723c */ /* 0x040fe600000810d4 */
[----:B------:R-:W-:Y:S04]  /*a15b0*/  STL.64 [R1+0x3a0], R40 ;  /* 0x0003a02801007387 */ /* 0x000fe80000100a00 */
[----:B------:R1:W-:Y:S02]  /*a15c0*/  STL.64 [R1+0x3a8], R42 ;  /* 0x0003a82a01007387 */ /* 0x0003e40000100a00 */
[----:B-1----:R-:W-:Y:S02]  /*a15d0*/  HMMA.1688.F32.TF32 R40, R4, R32, R192 ;  /* 0x000000200428723c */ /* 0x002fe400000810c0 */
        /* <DEDUP_REMOVED lines=58> */
[-C--:B---3--:R-:W-:Y:S08]  /*a1980*/  HMMA.1688.F32.TF32 R56, R64, R24.reuse, R200 ;  /* 0x000000184038723c */ /* 0x088ff000000810c8 */
[C---:B-1----:R-:W-:Y:S08]  /*a1990*/  HMMA.1688.F32.TF32 R44, R4.reuse, R24, R148 ;  /* 0x00000018042c723c */ /* 0x042ff00000081094 */
[C---:B--2---:R-:W-:Y:S08]  /*a19a0*/  HMMA.1688.F32.TF32 R48, R4.reuse, R28, R96 ;  /* 0x0000001c0430723c */ /* 0x044ff00000081060 */
[C---:B----4-:R-:W-:Y:S08]  /*a19b0*/  HMMA.1688.F32.TF32 R40, R4.reuse, R20, R144 ;  /* 0x000000140428723c */ /* 0x050ff00000081090 */
[----:B------:R-:W-:Y:S03]  /*a19c0*/  HMMA.1688.F32.TF32 R4, R4, R16, R92 ;  /* 0x000000100404723c */ /* 0x000fe6000008105c */
[----:B------:R-:W-:Y:S04]  /*a19d0*/  STL.64 [R1+0x360], R48 ;  /* 0x0003603001007387 */ /* 0x000fe80000100a00 */
[----:B------:R-:W-:Y:S04]  /*a19e0*/  STL.64 [R1+0x368], R50 ;  /* 0x0003683201007387 */ /* 0x000fe80000100a00 */
[----:B------:R-:W-:Y:S04]  /*a19f0*/  STL.64 [R1+0x350], R44 ;  /* 0x0003502c01007387 */ /* 0x000fe80000100a00 */
[----:B------:R1:W-:Y:S04]  /*a1a00*/  STL.64 [R1+0x358], R46 ;  /* 0x0003582e01007387 */ /* 0x0003e80000100a00 */
[----:B------:R-:W-:Y:S04]  /*a1a10*/  STL.64 [R1+0x340], R40 ;  /* 0x0003402801007387 */ /* 0x000fe80000100a00 */
[----:B------:R2:W-:Y:S04]  /*a1a20*/  STL.64 [R1+0x348], R42 ;  /* 0x0003482a01007387 */ /* 0x0005e80000100a00 */
[----:B------:R-:W-:Y:S04]  /*a1a30*/  STL.64 [R1+0x320], R4 ;  /* 0x0003200401007387 */ /* 0x000fe80000100a00 */
[----:B------:R3:W-:Y:S01]  /*a1a40*/  STL.64 [R1+0x328], R6 ;  /* 0x0003280601007387 */ /* 0x0007e20000100a00 */
[C---:B-1----:R-:W-:Y:S08]  /*a1a50*/  HMMA.1688.F32.TF32 R44, R64.reuse, R36, R116 ;  /* 0x00000024402c723c */ /* 0x042ff00000081074 */
[C---:B--2---:R-:W-:Y:S08]  /*a1a60*/  HMMA.1688.F32.TF32 R40, R64.reuse, R12, R204 ;  /* 0x0000000c4028723c */ /* 0x044ff000000810cc */
[C---:B---3--:R-:W-:Y:S08]  /*a1a70*/  HMMA.1688.F32.TF32 R4, R64.reuse, R8, R112 ;  /* 0x000000084004723c */ /* 0x048ff00000081070 */
[C---:B------:R-:W-:Y:S08]  /*a1a80*/  HMMA.1688.F32.TF32 R48, R64.reuse, R32, R172 ;  /* 0x000000204030723c */ /* 0x040ff000000810ac */
[C---:B------:R-:W-:Y:S03]  /*a1a90*/  HMMA.1688.F32.TF32 R52, R64.reuse, R28, R208 ;  /* 0x0000001c4034723c */ /* 0x040fe600000810d0 */
[----:B------:R-:W-:Y:S05]  /*a1aa0*/  STL.64 [R1+0x310], R4 ;  /* 0x0003100401007387 */ /* 0x000fea0000100a00 */
[----:B------:R-:W-:Y:S01]  /*a1ab0*/  HMMA.1688.F32.TF32 R60, R64, R20, R196 ;  /* 0x00000014403c723c */ /* 0x000fe200000810c4 */
[----:B------:R-:W-:Y:S04]  /*a1ac0*/  STL.64 [R1+0x318], R6 ;  /* 0x0003180601007387 */ /* 0x000fe80000100a00 */
[----:B------:R-:W-:Y:S01]  /*a1ad0*/  STL.64 [R1+0x77a8], R42 ;  /* 0x0077a82a01007387 */ /* 0x000fe20000100a00 */
[----:B------:R-:W-:Y:S01]  /*a1ae0*/  IMAD.MOV.U32 R250, RZ, RZ, R237 ;  /* 0x000000fffffa7224 */ /* 0x000fe200078e00ed */
[----:B------:R-:W-:-:S02]  /*a1af0*/  MOV R251, R236 ;  /* 0x000000ec00fb7202 */ /* 0x000fc40000000f00 */
[----:B------:R-:W-:Y:S04]  /*a1b00*/  LDS R4, [R0+UR12+0x18580] ;  /* 0x0185800c00047984 */ /* 0x000fe80008000800 */
[----:B------:R-:W-:Y:S01]  /*a1b10*/  LDS R5, [R2+UR12+0x18580] ;  /* 0x0185800c02057984 */ /* 0x000fe20008000800 */
[----:B------:R-:W-:Y:S03]  /*a1b20*/  HMMA.1688.F32.TF32 R64, R64, R16, R212 ;  /* 0x000000104040723c */ /* 0x000fe600000810d4 */
        /* <DEDUP_REMOVED lines=55> */
[----:B------:R-:W-:Y:S04]  /*a1ea0*/  STL.64 [R1+0x7810], R68 ;  /* 0x0078104401007387 */ /* 0x000fe80000100a00 */
[----:B------:R-:W-:Y:S04]  /*a1eb0*/  LDS R236, [R3+UR12+0x18500] ;  /* 0x0185000c03ec7984 */ /* 0x000fe80008000800 */
[----:B------:R-:W1:Y:S04]  /*a1ec0*/  LDS R237, [R252+UR12+0x18500] ;  /* 0x0185000cfced7984 */ /* 0x000e680008000800 */
[----:B------:R-:W-:Y:S04]  /*a1ed0*/  LDS R6, [R0+UR12+0x1a580] ;  /* 0x01a5800c00067984 */ /* 0x000fe80008000800 */
[----:B------:R-:W-:Y:S01]  /*a1ee0*/  LDS R7, [R2+UR12+0x1a580] ;  /* 0x01a5800c02077984 */ /* 0x000fe20008000800 */
[C---:B---3--:R-:W-:Y:S08]  /*a1ef0*/  HMMA.1688.F32.TF32 R76, R100.reuse, R36, R112 ;  /* 0x00000024644c723c */ /* 0x048ff00000081070 */
[C---:B----4-:R-:W-:Y:S08]  /*a1f00*/  HMMA.1688.F32.TF32 R72, R100.reuse, R12, R92 ;  /* 0x0000000c6448723c */ /* 0x050ff0000008105c */
[C---:B--2---:R-:W-:Y:S08]  /*a1f10*/  HMMA.1688.F32.TF32 R92, R100.reuse, R20, R208 ;  /* 0x00000014645c723c */ /* 0x044ff000000810d0 */
[C---:B------:R-:W-:Y:S03]  /*a1f20*/  HMMA.1688.F32.TF32 R80, R100.reuse, R32, R204 ;  /* 0x000000206450723c */ /* 0x040fe600000810cc */
[----:B------:R-:W-:Y:S05]  /*a1f30*/  STL.64 [R1+0x7828], R74 ;  /* 0x0078284a01007387 */ /* 0x000fea0000100a00 */
[C---:B------:R-:W-:Y:S01]  /*a1f40*/  HMMA.1688.F32.TF32 R84, R100.reuse, R28, R116 ;  /* 0x0000001c6454723c */ /* 0x040fe20000081074 */
[----:B------:R-:W-:Y:S07]  /*a1f50*/  STL.64 [R1+0x7820], R72 ;  /* 0x0078204801007387 */ /* 0x000fee0000100a00 */
        /* <DEDUP_REMOVED lines=16> */
[----:B------:R-:W-:Y:S03]  /*a2060*/  HMMA.1688.F32.TF32 R108, R128, R36, R212 ;  /* 0x00000024806c723c */ /* 0x000fe600000810d4 */
[----:B------:R-:W-:Y:S04]  /*a2070*/  STL.64 [R1+0x78a8], R98 ;  /* 0x0078a86201007387 */ /* 0x000fe80000100a00 */
[----:B------:R-:W-:Y:S04]  /*a2080*/  STL.64 [R1+0x78a0], R96 ;  /* 0x0078a06001007387 */ /* 0x000fe80000100a00 */
[----:B------:R-:W-:Y:S04]  /*a2090*/  STL.64 [R1+0x78b8], R106 ;  /* 0x0078b86a01007387 */ /* 0x000fe80000100a00 */
[----:B------:R-:W-:Y:S04]  /*a20a0*/  STL.64 [R1+0x78b0], R104 ;  /* 0x0078b06801007387 */ /* 0x000fe80000100a00 */
[----:B------:R-:W2:Y:S04]  /*a20b0*/  LDL.LU R212, [R1+0x750] ;  /* 0x0007500001d47983 */ /* 0x000ea80000300800 */
[----:B------:R-:W2:Y:S01]  /*a20c0*/  LDL.LU R213, [R1+0x754] ;  /* 0x0007540001d57983 */ /* 0x000ea20000300800 */
[----:B------:R-:W-:-:S03]  /*a20d0*/  IMAD.MOV.U32 R198, RZ, RZ, R224 ;  /* 0x000000ffffc67224 */ /* 0x000fc600078e00e0 */
[----:B------:R-:W2:Y:S01]  /*a20e0*/  LDL.LU R214, [R1+0x758] ;  /* 0x0007580001d67983 */ /* 0x000ea20000300800 */
[----:B------:R-:W-:-:S03]  /*a20f0*/  IMAD.MOV.U32 R199, RZ, RZ, R225 ;  /* 0x000000ffffc77224 */ /* 0x000fc600078e00e1 */
[----:B------:R-:W2:Y:S04]  /*a2100*/  LDL.LU R215, [R1+0x75c] ;  /* 0x00075c0001d77983 */ /* 0x000ea80000300800 */
[----:B------:R-:W3:Y:S04]  /*a2110*/  LDL.LU R196, [R1+0xda0] ;  /* 0x000da00001c47983 */ /* 0x000ee80000300800 */
[----:B------:R-:W3:Y:S04]  /*a2120*/  LDL.LU R197, [R1+0xda4] ;  /* 0x000da40001c57983 */ /* 0x000ee80000300800 */
        /* <DEDUP_REMOVED lines=45> */
[----:B------:R-:W-:Y:S01]  /*a2400*/  STL.64 [R1+0x78c0], R108 ;  /* 0x0078c06c01007387 */ /* 0x000fe20000100a00 */
[----:B-1----:R-:W-:Y:S01]  /*a2410*/  IMAD.MOV.U32 R40, RZ, RZ, R241 ;  /* 0x000000ffff287224 */ /* 0x002fe200078e00f1 */
[-C--:B------:R-:W-:Y:S02]  /*a2420*/  HMMA.1688.F32.TF32 R232, R236, R12.reuse, R232 ;  /* 0x0000000cece8723c */ /* 0x080fe400000810e8 */
[----:B------:R-:W-:Y:S04]  /*a2430*/  LDS R192, [R3+UR12+0x18480] ;  /* 0x0184800c03c07984 */ /* 0x000fe80008000800 */
[----:B------:R-:W-:Y:S04]  /*a2440*/  LDS R194, [R3+UR12+0x1a480] ;  /* 0x01a4800c03c27984 */ /* 0x000fe80008000800 */
[----:B------:R-:W-:Y:S04]  /*a2450*/  LDS R193, [R252+UR12+0x18480] ;  /* 0x0184800cfcc17984 */ /* 0x000fe80008000800 */
[----:B------:R-:W-:Y:S01]  /*a2460*/  LDS R195, [R252+UR12+0x1a480] ;  /* 0x01a4800cfcc37984 */ /* 0x000fe20008000800 */
[----:B--2---:R-:W-:Y:S08]  /*a2470*/  HMMA.1688.F32.TF32 R136, R160, R12, R144 ;  /* 0x0000000ca088723c */ /* 0x004ff00000081090 */
[C---:B---3--:R-:W-:Y:S08]  /*a2480*/  HMMA.1688.F32.TF32 R120, R128.reuse, R24, R120 ;  /* 0x000000188078723c */ /* 0x048ff00000081078 */
[C---:B----4-:R-:W-:Y:S08]  /*a2490*/  HMMA.1688.F32.TF32 R112, R128.reuse, R32, R112 ;  /* 0x000000208070723c */ /* 0x050ff00000081070 */
[C---:B------:R-:W-:Y:S11]  /*a24a0*/  HMMA.1688.F32.TF32 R116, R128.reuse, R28, R116 ;  /* 0x0000001c8074723c */ /* 0x040ff60000081074 */
[----:B------:R-:W-:Y:S01]  /*a24b0*/  STL.64 [R1+0x78d8], R114 ;  /* 0x0078d87201007387 */ /* 0x000fe20000100a00 */
[C---:B------:R-:W-:Y:S03]  /*a24c0*/  HMMA.1688.F32.TF32 R124, R128.reuse, R20, R180 ;  /* 0x00000014807c723c */ /* 0x040fe600000810b4 */
[----:B------:R-:W-:Y:S05]  /*a24d0*/  STL.64 [R1+0x78d0], R112 ;  /* 0x0078d07001007387 */ /* 0x000fea0000100a00 */
[----:B------:R-:W-:Y:S01]  /*a24e0*/  HMMA.1688.F32.TF32 R128, R128, R16, R176 ;  /* 0x000000108080723c */ /* 0x000fe200000810b0 */
        /* <DEDUP_REMOVED lines=14> */
[----:B------:R-:W3:Y:S04]  /*a25d0*/  LDL.LU R217, [R1+0x7a04] ;  /* 0x007a040001d97983 */ /* 0x000ee80000300800 */
[----:B------:R-:W3:Y:S04]  /*a25e0*/  LDL.LU R216, [R1+0x7a00] ;  /* 0x007a000001d87983 */ /* 0x000ee80000300800 */
[----:B------:R-:W4:Y:S04]  /*a25f0*/  LDL.LU R240, [R1+0x79fc] ;  /* 0x0079fc0001f07983 */ /* 0x000f280000300800 */
[----:B------:R-:W2:Y:S04]  /*a2600*/  LDL.LU R241, [R1+0x79f8] ;  /* 0x0079f80001f17983 */ /* 0x000ea80000300800 */
[----:B------:R-:W3:Y:S04]  /*a2610*/  LDL.LU R41, [R1+0xd84] ;  /* 0x000d840001297983 */ /* 0x000ee80000300800 */
[----:B------:R-:W3:Y:S04]  /*a2620*/  LDL R42, [R1+0xd88] ;  /* 0x000d8800012a7983 */ /* 0x000ee80000100800 */
[----:B------:R-:W3:Y:S01]  /*a2630*/  LDL R43, [R1+0xd8c] ;  /* 0x000d8c00012b7983 */ /* 0x000ee20000100800 */
[----:B----4-:R-:W-:-:S03]  /*a2640*/  IMAD.MOV.U32 R218, RZ, RZ, R240 ;  /* 0x000000ffffda7224 */ /* 0x010fc600078e00f0 */
[----:B------:R-:W4:Y:S01]  /*a2650*/  LDL.LU R240, [R1+0x79f4] ;  /* 0x0079f40001f07983 */ /* 0x000f220000300800 */
[----:B--2---:R-:W-:-:S03]  /*a2660*/  MOV R219, R241 ;  /* 0x000000f100db7202 */ /* 0x004fc60000000f00 */
[----:B------:R-:W2:Y:S01]  /*a2670*/  LDL.LU R241, [R1+0x79f0] ;  /* 0x0079f00001f17983 */ /* 0x000ea20000300800 */
[----:B------:R-:W-:Y:S01]  /*a2680*/  MOV R210, R225 ;  /* 0x000000e100d27202 */ /* 0x000fe20000000f00 */
[----:B------:R-:W-:Y:S01]  /*a2690*/  IMAD.MOV.U32 R211, RZ, RZ, R224 ;  /* 0x000000ffffd37224 */ /* 0x000fe200078e00e0 */
[C---:B------:R-:W-:Y:S01]  /*a26a0*/  HMMA.1688.F32.TF32 R140, R160.reuse, R36, R204 ;  /* 0x00000024a08c723c */ /* 0x040fe200000810cc */
[----:B------:R-:W-:Y:S04]  /*a26b0*/  LDS R224, [R0+UR12+0x18500] ;  /* 0x0185000c00e07984 */ /* 0x000fe80008000800 */
[----:B------:R-:W1:Y:S03]  /*a26c0*/  LDS R225, [R2+UR12+0x18500] ;  /* 0x0185000c02e17984 */ /* 0x000e660008000800 */
[C---:B------:R-:W-:Y:S08]  /*a26d0*/  HMMA.1688.F32.TF32 R144, R160.reuse, R32, R172 ;  /* 0x00000020a090723c */ /* 0x040ff000000810ac */
[C---:B------:R-:W-:Y:S08]  /*a26e0*/  HMMA.1688.F32.TF32 R148, R160.reuse, R28, R208 ;  /* 0x0000001ca094723c */ /* 0x040ff000000810d0 */
[C---:B------:R-:W-:Y:S08]  /*a26f0*/  HMMA.1688.F32.TF32 R152, R160.reuse, R24, R200 ;  /* 0x00000018a098723c */ /* 0x040ff000000810c8 */
[C---:B------:R-:W-:Y:S08]  /*a2700*/  HMMA.1688.F32.TF32 R156, R160.reuse, R20, R196 ;  /* 0x00000014a09c723c */ /* 0x040ff000000810c4 */
[----:B------:R-:W-:Y:S01]  /*a2710*/  HMMA.1688.F32.TF32 R160, R160, R16, R212 ;  /* 0x00000010a0a0723c */ /* 0x000fe200000810d4 */
[----:B------:R-:W1:Y:S04]  /*a2720*/  LDL.LU R212, [R1+0x1100] ;  /* 0x0011000001d47983 */ /* 0x000e680000300800 */
[----:B------:R-:W1:Y:S04]  /*a2730*/  LDL.LU R213, [R1+0x1104] ;  /* 0x0011040001d57983 */ /* 0x000e680000300800 */
[----:B------:R-:W1:Y:S04]  /*a2740*/  LDL.LU R214, [R1+0x1108] ;  /* 0x0011080001d67983 */ /* 0x000e680000300800 */
[----:B------:R-:W1:Y:S04]  /*a2750*/  LDL.LU R215, [R1+0x110c] ;  /* 0x00110c0001d77983 */ /* 0x000e680000300800 */
[----:B------:R-:W3:Y:S01]  /*a2760*/  LDL.LU R208, [R1+0x1110] ;  /* 0x0011100001d07983 */ /* 0x000ee20000300800 */
[----:B----4-:R-:W-:-:S02]  /*a2770*/  IMAD.MOV.U32 R210, RZ, RZ, R240 ;  /* 0x000000ffffd27224 */ /* 0x010fc400078e00f0 */
[----:B--2---:R-:W-:Y:S02]  /*a2780*/  IMAD.MOV.U32 R209, RZ, RZ, R241 ;  /* 0x000000ffffd17224 */ /* 0x004fe400078e00f1 */
[----:B------:R-:W2:Y:S04]  /*a2790*/  LDL.LU R241, [R1+0x79ec] ;  /* 0x0079ec0001f17983 */ /* 0x000ea80000300800 */
[----:B------:R-:W2:Y:S04]  /*a27a0*/  LDL.LU R240, [R1+0x79e8] ;  /* 0x0079e80001f07983 */ /* 0x000ea80000300800 */
        /* <DEDUP_REMOVED lines=47> */
[C---:B-1----:R-:W-:Y:S03]  /*a2aa0*/  HMMA.1688.F32.TF32 R212, R224.reuse, R28, R212 ;  /* 0x0000001ce0d4723c */ /* 0x042fe600000810d4 */
[----:B------:R-:W-:Y:S04]  /*a2ab0*/  STL [R1+0x7798], R232 ;  /* 0x007798e801007387 */ /* 0x000fe80000100800 */
[----:B------:R-:W-:Y:S01]  /*a2ac0*/  STL [R1+0x7794], R233 ;  /* 0x007794e901007387 */ /* 0x000fe20000100800 */
[C---:B---3--:R-:W-:Y:S03]  /*a2ad0*/  HMMA.1688.F32.TF32 R216, R224.reuse, R24, R216 ;  /* 0x00000018e0d8723c */ /* 0x048fe600000810d8 */
[----:B------:R-:W-:Y:S04]  /*a2ae0*/  STL [R1+0x7790], R234 ;  /* 0x007790ea01007387 */ /* 0x000fe80000100800 */
[----:B------:R-:W-:Y:S01]  /*a2af0*/  STL [R1+0x778c], R235 ;  /* 0x00778ceb01007387 */ /* 0x000fe20000100800 */
[C---:B----4-:R-:W-:Y:S08]  /*a2b00*/  HMMA.1688.F32.TF32 R208, R224.reuse, R32, R208 ;  /* 0x00000020e0d0723c */ /* 0x050ff000000810d0 */
[C---:B--2---:R-:W-:Y:S08]  /*a2b10*/  HMMA.1688.F32.TF32 R200, R224.reuse, R12, R200 ;  /* 0x0000000ce0c8723c */ /* 0x044ff000000810c8 */
[C---:B------:R-:W-:Y:S08]  /*a2b20*/  HMMA.1688.F32.TF32 R196, R224.reuse, R8, R196 ;  /* 0x00000008e0c4723c */ /* 0x040ff000000810c4 */
[-C--:B------:R-:W-:Y:S08]  /*a2b30*/  HMMA.1688.F32.TF32 R204, R224, R36.reuse, R204 ;  /* 0x00000024e0cc723c */ /* 0x080ff000000810cc */
[----:B------:R-:W-:Y:S08]  /*a2b40*/  HMMA.1688.F32.TF32 R44, R236, R36, R248 ;  /* 0x00000024ec2c723c */ /* 0x000ff000000810f8 */
[C---:B------:R-:W-:Y:S08]  /*a2b50*/  HMMA.1688.F32.TF32 R220, R224.reuse, R20, R220 ;  /* 0x00000014e0dc723c */ /* 0x040ff000000810dc */
[----:B------:R-:W-:Y:S01]  /*a2b60*/  HMMA.1688.F32.TF32 R224, R224, R16, R40 ;  /* 0x00000010e0e0723c */ /* 0x000fe20000081028 */
[----:B------:R-:W2:Y:S04]  /*a2b70*/  LDL.LU R40, [R1+0xc10] ;  /* 0x000c100001287983 */ /* 0x000ea80000300800 */
        /* <DEDUP_REMOVED lines=43> */
[----:B------:R-:W4:Y:S04]  /*a2e30*/  LDL R110, [R1+0xd58] ;  /* 0x000d5800016e7983 */ /* 0x000f280000100800 */
[----:B------:R-:W4:Y:S04]  /*a2e40*/  LDL R111, [R1+0xd5c] ;  /* 0x000d5c00016f7983 */ /* 0x000f280000100800 */
[----:B------:R-:W4:Y:S04]  /*a2e50*/  LDL R104, [R1+0xd40] ;  /* 0x000d400001687983 */ /* 0x000f280000100800 */
[----:B------:R-:W4:Y:S04]  /*a2e60*/  LDL R105, [R1+0xd44] ;  /* 0x000d440001697983 */ /* 0x000f280000100800 */
        /* <DEDUP_REMOVED lines=32> */
[C---:B------:R-:W-:Y:S08]  /*a3070*/  HMMA.1688.F32.TF32 R172, R192.reuse, R36, R172 ;  /* 0x00000024c0ac723c */ /* 0x040ff000000810ac */
[C---:B------:R-:W-:Y:S08]  /*a3080*/  HMMA.1688.F32.TF32 R176, R192.reuse, R32, R176 ;  /* 0x00000020c0b0723c */ /* 0x040ff000000810b0 */
[C---:B------:R-:W-:Y:S08]  /*a3090*/  HMMA.1688.F32.TF32 R180, R192.reuse, R28, R180 ;  /* 0x0000001cc0b4723c */ /* 0x040ff000000810b4 */
        /* <DEDUP_REMOVED lines=12> */
[C---:B------:R-:W-:Y:S08]  /*a3160*/  HMMA.1688.F32.TF32 R108, R236.reuse, R32, R108 ;  /* 0x00000020ec6c723c */ /* 0x040ff0000008106c */
[----:B------:R-:W-:Y:S11]  /*a3170*/  HMMA.1688.F32.TF32 R104, R236, R28, R104 ;  /* 0x0000001cec68723c */ /* 0x000ff60000081068 */
[----:B------:R-:W-:Y:S08]  /*a3180*/  STL.64 [R1+0x750], R108 ;  /* 0x0007506c01007387 */ /* 0x000ff00000100a00 */
[----:B------:R-:W-:Y:S01]  /*a3190*/  IMAD.MOV.U32 R234, RZ, RZ, R104 ;  /* 0x000000ffffea7224 */ /* 0x000fe200078e0068 */
[----:B------:R2:W-:Y:S01]  /*a31a0*/  STL.64 [R1+0x828], R106 ;  /* 0x0008286a01007387 */ /* 0x0005e20000100a00 */
[----:B------:R-:W-:-:S02]  /*a31b0*/  MOV R235, R105 ;  /* 0x0000006900eb7202 */ /* 0x000fc40000000f00 */
[C---:B--2---:R-:W-:Y:S08]  /*a31c0*/  HMMA.1688.F32.TF32 R104, R236.reuse, R24, R96 ;  /* 0x00000018ec68723c */ /* 0x044ff00000081060 */
        /* <DEDUP_REMOVED lines=10> */
[C---:B-1----:R-:W-:Y:S01]  /*a3270*/  HMMA.1688.F32.TF32 R56, R240.reuse, R8, R56 ;  /* 0x00000008f038723c */ /* 0x042fe20000081038 */
        /* <DEDUP_REMOVED lines=25> */
[----:B-1----:R-:W-:Y:S08]  /*a3410*/  HMMA.1688.F32.TF32 R52, R240, R32, R44 ;  /* 0x00000020f034723c */ /* 0x002ff0000008102c */
[----:B------:R-:W-:Y:S01]  /*a3420*/  HMMA.1688.F32.TF32 R228, R236, R8, R228 ;  /* 0x00000008ece4723c */ /* 0x000fe200000810e4 */
[----:B------:R-:W-:Y:S04]  /*a3430*/  LDS R236, [R0+UR12+0x18600] ;  /* 0x0186000c00ec7984 */ /* 0x000fe80008000800 */
[----:B------:R-:W-:Y:S03]  /*a3440*/  LDS R238, [R0+UR12+0x1a600] ;  /* 0x01a6000c00ee7984 */ /* 0x000fe60008000800 */
[----:B--2---:R-:W-:Y:S01]  /*a3450*/  HMMA.1688.F32.TF32 R48, R240, R28, R40 ;  /* 0x0000001cf030723c */ /* 0x004fe20000081028 */
[----:B------:R-:W-:Y:S01]  /*a3460*/  IMAD.MOV.U32 R232, RZ, RZ, R110 ;  /* 0x000000ffffe87224 */ /* 0x000fe200078e006e */
[----:B------:R-:W-:Y:S01]  /*a3470*/  LDS R237, [R2+UR12+0x18600] ;  /* 0x0186000c02ed7984 */ /* 0x000fe20008000800 */
[----:B------:R-:W-:-:S03]  /*a3480*/  IMAD.MOV.U32 R233, RZ, RZ, R111 ;  /* 0x000000ffffe97224 */ /* 0x000fc600078e006f */
[----:B------:R-:W-:Y:S02]  /*a3490*/  LDS R4, [R3+UR12+0x18600] ;  /* 0x0186000c03047984 */ /* 0x000fe40008000800 */
[----:B------:R-:W-:Y:S02]  /*a34a0*/  HMMA.1688.F32.TF32 R44, R240, R24, R248 ;  /* 0x00000018f02c723c */ /* 0x000fe400000810f8 */
[----:B------:R-:W-:Y:S04]  /*a34b0*/  STL.64 [R1+0xdf0], R52 ;  /* 0x000df03401007387 */ /* 0x000fe80000100a00 */
[----:B------:R-:W-:Y:S04]  /*a34c0*/  STL.64 [R1+0xdf8], R54 ;  /* 0x000df83601007387 */ /* 0x000fe80000100a00 */
[----:B------:R-:W2:Y:S04]  /*a34d0*/  LDL.LU R40, [R1+0xae0] ;  /* 0x000ae00001287983 */ /* 0x000ea80000300800 */
[----:B------:R-:W-:Y:S01]  /*a34e0*/  STL.64 [R1+0xde0], R48 ;  /* 0x000de03001007387 */ /* 0x000fe20000100a00 */
[----:B------:R-:W-:-:S03]  /*a34f0*/  IMAD.MOV.U32 R42, RZ, RZ, R245 ;  /* 0x000000ffff2a7224 */ /* 0x000fc600078e00f5 */
[----:B------:R-:W-:Y:S01]  /*a3500*/  STL.64 [R1+0xde8], R50 ;  /* 0x000de83201007387 */ /* 0x000fe20000100a00 */
[----:B------:R-:W-:-:S03]  /*a3510*/  IMAD.MOV.U32 R43, RZ, RZ, R244 ;  /* 0x000000ffff2b7224 */ /* 0x000fc600078e00f4 */
[----:B------:R1:W-:Y:S04]  /*a3520*/  STL.64 [R1+0xdd0], R44 ;  /* 0x000dd02c01007387 */ /* 0x0003e80000100a00 */
[----:B------:R3:W-:Y:S04]  /*a3530*/  STL.64 [R1+0xdd8], R46 ;  /* 0x000dd82e01007387 */ /* 0x0007e80000100a00 */
[----:B------:R-:W2:Y:S04]  /*a3540*/  LDL.LU R41, [R1+0xae4] ;  /* 0x000ae40001297983 */ /* 0x000ea80000300800 */
[----:B------:R-:W4:Y:S04]  /*a3550*/  LDL.LU R245, [R1+0x79e4] ;  /* 0x0079e40001f57983 */ /* 0x000f280000300800 */
[----:B------:R-:W2:Y:S04]  /*a3560*/  LDL.LU R244, [R1+0x79e0] ;  /* 0x0079e00001f47983 */ /* 0x000ea80000300800 */
[----:B-1----:R-:W2:Y:S04]  /*a3570*/  LDL.LU R44, [R1+0xaf0] ;  /* 0x000af000012c7983 */ /* 0x002ea80000300800 */
[----:B------:R-:W2:Y:S04]  /*a3580*/  LDL.LU R45, [R1+0xaf4] ;  /* 0x000af400012d7983 */ /* 0x000ea80000300800 */
[----:B---3--:R-:W3:Y:S04]  /*a3590*/  LDL.LU R46, [R1+0xaf8] ;  /* 0x000af800012e7983 */ /* 0x008ee80000300800 */
[----:B------:R-:W3:Y:S04]  /*a35a0*/  LDL.LU R47, [R1+0xafc] ;  /* 0x000afc00012f7983 */ /* 0x000ee80000300800 */
[----:B------:R-:W3:Y:S04]  /*a35b0*/  LDL.LU R48, [R1+0xb00] ;  /* 0x000b000001307983 */ /* 0x000ee80000300800 */
[----:B------:R-:W3:Y:S04]  /*a35c0*/  LDL.LU R49, [R1+0xb04] ;  /* 0x000b040001317983 */ /* 0x000ee80000300800 */
[----:B------:R-:W1:Y:S04]  /*a35d0*/  LDS R239, [R2+UR12+0x1a600] ;  /* 0x01a6000c02ef7984 */ /* 0x000e680008000800 */
[----:B------:R-:W-:Y:S04]  /*a35e0*/  LDS R6, [R3+UR12+0x1a600] ;  /* 0x01a6000c03067984 */ /* 0x000fe80008000800 */
[----:B------:R-:W-:Y:S04]  /*a35f0*/  LDS R5, [R252+UR12+0x18600] ;  /* 0x0186000cfc057984 */ /* 0x000fe80008000800 */
[----:B------:R-:W1:Y:S01]  /*a3600*/  LDS R7, [R252+UR12+0x1a600] ;  /* 0x01a6000cfc077984 */ /* 0x000e620008000800 */
[----:B----4-:R-:W-:Y:S01]  /*a3610*/  MOV R51, R245 ;  /* 0x000000f500337202 */ /* 0x010fe20000000f00 */
[----:B--2---:R-:W-:-:S02]  /*a3620*/  IMAD.MOV.U32 R50, RZ, RZ, R244 ;  /* 0x000000ffff327224 */ /* 0x004fc400078e00f4 */
[----:B------:R-:W2:Y:S04]  /*a3630*/  LDL.LU R244, [R1+0x79dc] ;  /* 0x0079dc0001f47983 */ /* 0x000ea80000300800 */
[----:B------:R-:W4:Y:S04]  /*a3640*/  LDL.LU R245, [R1+0x79d8] ;  /* 0x0079d80001f57983 */ /* 0x000f280000300800 */
[----:B------:R-:W3:Y:S04]  /*a3650*/  LDL.LU R56, [R1+0xb20] ;  /* 0x000b200001387983 */ /* 0x000ee80000300800 */
[----:B------:R-:W3:Y:S04]  /*a3660*/  LDL.LU R57, [R1+0xb24] ;  /* 0x000b240001397983 */ /* 0x000ee80000300800 */
[----:B------:R-:W3:Y:S04]  /*a3670*/  LDL.LU R58, [R1+0xb28] ;  /* 0x000b2800013a7983 */ /* 0x000ee80000300800 */
[----:B------:R-:W3:Y:S01]  /*a3680*/  LDL.LU R59, [R1+0xb2c] ;  /* 0x000b2c00013b7983 */ /* 0x000ee20000300800 */
[----:B--2---:R-:W-:-:S03]  /*a3690*/  IMAD.MOV.U32 R60, RZ, RZ, R244 ;  /* 0x000000ffff3c7224 */ /* 0x004fc600078e00f4 */
[----:B------:R-:W2:Y:S01]  /*a36a0*/  LDL.LU R244, [R1+0x79d4] ;  /* 0x0079d40001f47983 */ /* 0x000ea20000300800 */
[----:B----4-:R-:W-:-:S03]  /*a36b0*/  IMAD.MOV.U32 R61, RZ, RZ, R245 ;  /* 0x000000ffff3d7224 */ /* 0x010fc600078e00f5 */
[----:B------:R-:W4:Y:S04]  /*a36c0*/  LDL.LU R245, [R1+0x79d0] ;  /* 0x0079d00001f57983 */ /* 0x000f280000300800 */
[----:B------:R-:W3:Y:S04]  /*a36d0*/  LDL.LU R62, [R1+0xb38] ;  /* 0x000b3800013e7983 */ /* 0x000ee80000300800 */
[----:B------:R-:W3:Y:S04]  /*a36e0*/  LDL.LU R63, [R1+0xb3c] ;  /* 0x000b3c00013f7983 */ /* 0x000ee80000300800 */
[----:B------:R-:W3:Y:S04]  /*a36f0*/  LDL.LU R72, [R1+0xb60] ;  /* 0x000b600001487983 */ /* 0x000ee80000300800 */
[----:B------:R-:W3:Y:S01]  /*a3700*/  LDL.LU R73, [R1+0xb64] ;  /* 0x000b640001497983 */ /* 0x000ee20000300800 */
[----:B--2---:R-:W-:-:S03]  /*a3710*/  IMAD.MOV.U32 R74, RZ, RZ, R244 ;  /* 0x000000ffff4a7224 */ /* 0x004fc600078e00f4 */
[----:B------:R-:W2:Y:S01]  /*a3720*/  LDL.LU R244, [R1+0x79cc] ;  /* 0x0079cc0001f47983 */ /* 0x000ea20000300800 */
[----:B----4-:R-:W-:-:S03]  /*a3730*/  MOV R75, R245 ;  /* 0x000000f5004b7202 */ /* 0x010fc60000000f00 */
[----:B------:R-:W4:Y:S04]  /*a3740*/  LDL.LU R245, [R1+0x79c8] ;  /* 0x0079c80001f57983 */ /* 0x000f280000300800 */
[----:B------:R-:W1:Y:S04]  /*a3750*/  LDL.LU R76, [R1+0xb70] ;  /* 0x000b7000014c7983 */ /* 0x000e680000300800 */
[----:B------:R-:W1:Y:S04]  /*a3760*/  LDL.LU R77, [R1+0xb74] ;  /* 0x000b7400014d7983 */ /* 0x000e680000300800 */
[----:B------:R-:W1:Y:S04]  /*a3770*/  LDL.LU R78, [R1+0xb78] ;  /* 0x000b7800014e7983 */ /* 0x000e680000300800 */
[----:B------:R-:W1:Y:S04]  /*a3780*/  LDL.LU R79, [R1+0xb7c] ;  /* 0x000b7c00014f7983 */ /* 0x000e680000300800 */
[----:B------:R-:W3:Y:S01]  /*a3790*/  LDL.LU R80, [R1+0xb80] ;  /* 0x000b800001507983 */ /* 0x000ee20000300800 */
[----:B--2---:R-:W-:-:S02]  /*a37a0*/  IMAD.MOV.U32 R82, RZ, RZ, R244 ;  /* 0x000000ffff527224 */ /* 0x004fc400078e00f4 */
[----:B----4-:R-:W-:Y:S02]  /*a37b0*/  IMAD.MOV.U32 R81, RZ, RZ, R245 ;  /* 0x000000ffff517224 */ /* 0x010fe400078e00f5 */
        /* <DEDUP_REMOVED lines=47> */
[----:B----4-:R-:W-:Y:S08]  /*a3ab0*/  HMMA.1688.F32.TF32 R80, R236, R24, R80 ;  /* 0x00000018ec50723c */ /* 0x010ff00000081050 */
[C---:B--2---:R-:W-:Y:S08]  /*a3ac0*/  HMMA.1688.F32.TF32 R108, R240.reuse, R20, R104 ;  /* 0x00000014f06c723c */ /* 0x044ff00000081068 */
[----:B------:R-:W-:Y:S01]  /*a3ad0*/  HMMA.1688.F32.TF32 R104, R240, R16, R244 ;  /* 0x00000010f068723c */ /* 0x000fe200000810f4 */
[----:B------:R-:W-:Y:S04]  /*a3ae0*/  LDS R244, [R0+UR12+0x18680] ;  /* 0x0186800c00f47984 */ /* 0x000fe80008000800 */
[----:B------:R-:W-:Y:S03]  /*a3af0*/  LDS R246, [R0+UR12+0x1a680] ;  /* 0x01a6800c00f67984 */ /* 0x000fe60008000800 */
[C---:B------:R-:W-:Y:S01]  /*a3b00*/  HMMA.1688.F32.TF32 R92, R236.reuse, R36, R92 ;  /* 0x00000024ec5c723c */ /* 0x040fe2000008105c */
[----:B------:R-:W-:Y:S04]  /*a3b10*/  LDS R245, [R2+UR12+0x18680] ;  /* 0x0186800c02f57984 */ /* 0x000fe80008000800 */
[----:B------:R-:W-:Y:S04]  /*a3b20*/  STL.64 [R1+0xdc0], R108 ;  /* 0x000dc06c01007387 */ /* 0x000fe80000100a00 */
[----:B------:R-:W-:Y:S04]  /*a3b30*/  STL.64 [R1+0xdc8], R110 ;  /* 0x000dc86e01007387 */ /* 0x000fe80000100a00 */
[----:B------:R-:W-:Y:S04]  /*a3b40*/  STL.64 [R1+0xd90], R104 ;  /* 0x000d906801007387 */ /* 0x000fe80000100a00 */
[----:B------:R1:W-:Y:S01]  /*a3b50*/  STL.64 [R1+0xd98], R106 ;  /* 0x000d986a01007387 */ /* 0x0003e20000100a00 */
[C---:B------:R-:W-:Y:S03]  /*a3b60*/  HMMA.1688.F32.TF32 R88, R236.reuse, R32, R88 ;  /* 0x00000020ec58723c */ /* 0x040fe60000081058 */
[----:B------:R-:W2:Y:S04]  /*a3b70*/  LDS R247, [R2+UR12+0x1a680] ;  /* 0x01a6800c02f77984 */ /* 0x000ea80008000800 */
[----:B------:R-:W-:Y:S01]  /*a3b80*/  LDS R240, [R3+UR12+0x18680] ;  /* 0x0186800c03f07984 */ /* 0x000fe20008000800 */
[C---:B-1----:R-:W-:Y:S03]  /*a3b90*/  HMMA.1688.F32.TF32 R104, R236.reuse, R8, R96 ;  /* 0x00000008ec68723c */ /* 0x042fe60000081060 */
[----:B------:R-:W-:Y:S04]  /*a3ba0*/  LDS R242, [R3+UR12+0x1a680] ;  /* 0x01a6800c03f27984 */ /* 0x000fe80008000800 */
[----:B------:R-:W-:Y:S01]  /*a3bb0*/  LDS R241, [R252+UR12+0x18680] ;  /* 0x0186800cfcf17984 */ /* 0x000fe20008000800 */
[C---:B------:R-:W-:Y:S03]  /*a3bc0*/  HMMA.1688.F32.TF32 R96, R236.reuse, R12, R100 ;  /* 0x0000000cec60723c */ /* 0x040fe60000081064 */
[----:B------:R-:W-:Y:S05]  /*a3bd0*/  LDS R243, [R252+UR12+0x1a680] ;  /* 0x01a6800cfcf37984 */ /* 0x000fea0008000800 */
        /* <DEDUP_REMOVED lines=32> */
[----:B--2---:R-:W-:Y:S01]  /*a3de0*/  HMMA.1688.F32.TF32 R4, R244, R8, R248 ;  /* 0x00000008f404723c */ /* 0x004fe200000810f8 */
        /* <DEDUP_REMOVED lines=107> */
[C---:B-1----:R-:W-:Y:S08]  /*a44a0*/  HMMA.1688.F32.TF32 R60, R236.reuse, R12, R60 ;  /* 0x0000000cec3c723c */ /* 0x042ff0000008103c */
[----:B--2---:R-:W-:Y:S08]  /*a44b0*/  HMMA.1688.F32.TF32 R64, R236, R8, R64 ;  /* 0x00000008ec40723c */ /* 0x004ff00000081040 */
[C---:B---3--:R-:W-:Y:S08]  /*a44c0*/  HMMA.1688.F32.TF32 R72, R240.reuse, R20, R72 ;  /* 0x00000014f048723c */ /* 0x048ff00000081048 */
[C---:B----4-:R-:W-:Y:S08]  /*a44d0*/  HMMA.1688.F32.TF32 R76, R240.reuse, R24, R76 ;  /* 0x00000018f04c723c */ /* 0x050ff0000008104c */
[C---:B------:R-:W-:Y:S08]  /*a44e0*/  HMMA.1688.F32.TF32 R80, R240.reuse, R28, R80 ;  /* 0x0000001cf050723c */ /* 0x040ff00000081050 */
[----:B------:R-:W-:Y:S08]  /*a44f0*/  HMMA.1688.F32.TF32 R92, R240, R12, R92 ;  /* 0x0000000cf05c723c */ /* 0x000ff0000008105c */
[C---:B------:R-:W-:Y:S08]  /*a4500*/  HMMA.1688.F32.TF32 R104, R244.reuse, R20, R104 ;  /* 0x00000014f468723c */ /* 0x040ff00000081068 */
[C---:B------:R-:W-:Y:S08]  /*a4510*/  HMMA.1688.F32.TF32 R108, R244.reuse, R24, R108 ;  /* 0x00000018f46c723c */ /* 0x040ff0000008106c */
[C---:B------:R-:W-:Y:S08]  /*a4520*/  HMMA.1688.F32.TF32 R4, R244.reuse, R12, R124 ;  /* 0x0000000cf404723c */ /* 0x040ff0000008107c */
[C---:B------:R-:W-:Y:S08]  /*a4530*/  HMMA.1688.F32.TF32 R120, R244.reuse, R36, R120 ;  /* 0x00000024f478723c */ /* 0x040ff00000081078 */
[C---:B------:R-:W-:Y:S03]  /*a4540*/  HMMA.1688.F32.TF32 R116, R244.reuse, R32, R116 ;  /* 0x00000020f474723c */ /* 0x040fe60000081074 */
[----:B------:R-:W-:Y:S04]  /*a4550*/  STL.64 [R1+0xac0], R4 ;  /* 0x000ac00401007387 */ /* 0x000fe80000100a00 */
[----:B------:R1:W-:Y:S02]  /*a4560*/  STL.64 [R1+0xac8], R6 ;  /* 0x000ac80601007387 */ /* 0x0003e40000100a00 */
[----:B-1----:R-:W-:Y:S02]  /*a4570*/  HMMA.1688.F32.TF32 R4, R244, R28, R112 ;  /* 0x0000001cf404723c */ /* 0x002fe40000081070 */
[----:B------:R-:W-:Y:S04]  /*a4580*/  STL.64 [R1+0xab0], R120 ;  /* 0x000ab07801007387 */ /* 0x000fe80000100a00 */
[----:B------:R-:W-:Y:S04]  /*a4590*/  STL.64 [R1+0xab8], R122 ;  /* 0x000ab87a01007387 */ /* 0x000fe80000100a00 */
[----:B------:R-:W-:Y:S04]  /*a45a0*/  STL.64 [R1+0xaa0], R116 ;  /* 0x000aa07401007387 */ /* 0x000fe80000100a00 */
[----:B------:R-:W-:Y:S05]  /*a45b0*/  STL.64 [R1+0xaa8], R118 ;  /* 0x000aa87601007387 */ /* 0x000fea0000100a00 */
[----:B------:R-:W-:Y:S04]  /*a45c0*/  STL.64 [R1+0xa90], R4 ;  /* 0x000a900401007387 */ /* 0x000fe80000100a00 */
[----:B------:R1:W-:Y:S01]  /*a45d0*/  STL.64 [R1+0xa98], R6 ;  /* 0x000a980601007387 */ /* 0x0003e20000100a00 */
[----:B------:R-:W-:Y:S08]  /*a45e0*/  HMMA.1688.F32.TF32 R88, R240, R36, R88 ;  /* 0x00000024f058723c */ /* 0x000ff00000081058 */
[----:B-1----:R-:W-:Y:S01]  /*a45f0*/  HMMA.1688.F32.TF32 R4, R244, R16, R96 ;  /* 0x00000010f404723c */ /* 0x002fe20000081060 */
[----:B------:R-:W-:Y:S04]  /*a4600*/  STL.64 [R1+0xa80], R108 ;  /* 0x000a806c01007387 */ /* 0x000fe80000100a00 */
[----:B------:R-:W-:Y:S03]  /*a4610*/  LDS R244, [R3+UR12+0x18780] ;  /* 0x0187800c03f47984 */ /* 0x000fe60008000800 */
[C---:B------:R-:W-:Y:S08]  /*a4620*/  HMMA.1688.F32.TF32 R96, R240.reuse, R8, R100 ;  /* 0x00000008f060723c */ /* 0x040ff00000081064 */
[C---:B------:R-:W-:Y:S01]  /*a4630*/  HMMA.1688.F32.TF32 R84, R240.reuse, R32, R84 ;  /* 0x00000020f054723c */ /* 0x040fe20000081054 */
[----:B------:R-:W-:Y:S04]  /*a4640*/  STL.64 [R1+0xa88], R110 ;  /* 0x000a886e01007387 */ /* 0x000fe80000100a00 */
[----:B------:R-:W-:Y:S03]  /*a4650*/  STL.64 [R1+0xa70], R104 ;  /* 0x000a706801007387 */ /* 0x000fe60000100a00 */
[----:B------:R-:W-:Y:S01]  /*a4660*/  HMMA.1688.F32.TF32 R68, R240, R16, R68 ;  /* 0x00000010f044723c */ /* 0x000fe20000081044 */
        /* <DEDUP_REMOVED lines=37> */
[----:B------:R-:W1:Y:S01]  /*a48c0*/  LDS R243, [R2+UR12+0x1a780] ;  /* 0x01a7800c02f37984 */ /* 0x000e620008000800 */
[-C--:B------:R-:W-:Y:S03]  /*a48d0*/  HMMA.1688.F32.TF32 R44, R236, R16.reuse, R248 ;  /* 0x00000010ec2c723c */ /* 0x080fe600000810f8 */
        /* <DEDUP_REMOVED lines=14> */
[----:B---3--:R-:W1:Y:S04]  /*a49c0*/  LDL.LU R44, [R1+0x830] ;  /* 0x00083000012c7983 */ /* 0x008e680000300800 */
[----:B------:R-:W1:Y:S04]  /*a49d0*/  LDL.LU R45, [R1+0x834] ;  /* 0x00083400012d7983 */ /* 0x000e680000300800 */
[----:B----4-:R-:W1:Y:S04]  /*a49e0*/  LDL.LU R46, [R1+0x838] ;  /* 0x00083800012e7983 */ /* 0x010e680000300800 */
[----:B------:R-:W1:Y:S04]  /*a49f0*/  LDL.LU R47, [R1+0x83c] ;  /* 0x00083c00012f7983 */ /* 0x000e680000300800 */
        /* <DEDUP_REMOVED lines=66> */
[----:B------:R-:W2:Y:S04]  /*a4e20*/  LDS R247, [R252+UR12+0x1a780] ;  /* 0x01a7800cfcf77984 */ /* 0x000ea80008000800 */
[----:B------:R-:W-:Y:S04]  /*a4e30*/  LDS R236, [R0+UR12+0x1c000] ;  /* 0x01c0000c00ec7984 */ /* 0x000fe80008000800 */
[----:B------:R-:W-:Y:S04]  /*a4e40*/  LDS R238, [R0+UR12+0x1e000] ;  /* 0x01e0000c00ee7984 */ /* 0x000fe80008000800 */
[----:B------:R-:W-:Y:S04]  /*a4e50*/  LDS R237, [R2+UR12+0x1c000] ;  /* 0x01c0000c02ed7984 */ /* 0x000fe80008000800 */
[----:B------:R-:W4:Y:S01]  /*a4e60*/  LDS R239, [R2+UR12+0x1e000] ;  /* 0x01e0000c02ef7984 */ /* 0x000f220008000800 */
[----:B-1----:R-:W-:Y:S08]  /*a4e70*/  HMMA.1688.F32.TF32 R44, R240, R16, R44 ;  /* 0x00000010f02c723c */ /* 0x002ff0000008102c */
        /* <DEDUP_REMOVED lines=11> */
[C---:B------:R-:W-:Y:S03]  /*a4f30*/  HMMA.1688.F32.TF32 R96, R4.reuse, R36, R100 ;  /* 0x000000240460723c */ /* 0x040fe60000081064 */
        /* <DEDUP_REMOVED lines=35> */
[----:B------:R-:W-:-:S03]  /*a5170*/  MOV R8, R43 ;  /* 0x0000002b00087202 */ /* 0x000fc60000000f00 */
[----:B------:R-:W-:Y:S04]  /*a5180*/  STL.64 [R1+0x830], R44 ;  /* 0x0008302c01007387 */ /* 0x000fe80000100a00 */
[----:B------:R-:W-:Y:S04]  /*a5190*/  STL.64 [R1+0x838], R46 ;  /* 0x0008382e01007387 */ /* 0x000fe80000100a00 */
[----:B------:R1:W-:Y:S04]  /*a51a0*/  STL.64 [R1+0xfd0], R40 ;  /* 0x000fd02801007387 */ /* 0x0003e80000100a00 */
[----:B------:R-:W-:Y:S04]  /*a51b0*/  LDS R4, [R3+UR12+0x1c000] ;  /* 0x01c0000c03047984 */ /* 0x000fe80008000800 */
[----:B------:R-:W-:Y:S01]  /*a51c0*/  LDS R6, [R3+UR12+0x1e000] ;  /* 0x01e0000c03067984 */ /* 0x000fe20008000800 */
[----:B-1----:R-:W-:Y:S01]  /*a51d0*/  HMMA.1688.F32.TF32 R40, R244, R12, R248 ;  /* 0x0000000cf428723c */ /* 0x002fe200000810f8 */
[----:B------:R-:W-:-:S02]  /*a51e0*/  IMAD.MOV.U32 R248, RZ, RZ, R22 ;  /* 0x000000fffff87224 */ /* 0x000fc400078e0016 */
[----:B------:R-:W-:Y:S01]  /*a51f0*/  LDS R5, [R252+UR12+0x1c000] ;  /* 0x01c0000cfc057984 */ /* 0x000fe20008000800 */
[----:B------:R-:W-:-:S03]  /*a5200*/  IMAD.MOV.U32 R249, RZ, RZ, R23 ;  /* 0x000000fffff97224 */ /* 0x000fc600078e0017 */
[----:B------:R-:W2:Y:S01]  /*a5210*/  LDL.LU R22, [R1+0x79bc] ;  /* 0x0079bc0001167983 */ /* 0x000ea20000300800 */
[----:B------:R-:W-:Y:S01]  /*a5220*/  IMAD.MOV.U32 R250, RZ, RZ, R18 ;  /* 0x000000fffffa7224 */ /* 0x000fe200078e0012 */
[----:B------:R-:W-:Y:S02]  /*a5230*/  MOV R251, R19 ;  /* 0x0000001300fb7202 */ /* 0x000fe40000000f00 */
[----:B------:R-:W1:Y:S04]  /*a5240*/  LDS R7, [R252+UR12+0x1e000] ;  /* 0x01e0000cfc077984 */ /* 0x000e680008000800 */
[----:B------:R-:W-:Y:S04]  /*a5250*/  LDS R240, [R0+UR12+0x1c080] ;  /* 0x01c0800c00f07984 */ /* 0x000fe80008000800 */
[----:B------:R-:W-:Y:S04]  /*a5260*/  LDS R242, [R0+UR12+0x1e080] ;  /* 0x01e0800c00f27984 */ /* 0x000fe80008000800 */
[----:B------:R3:W-:Y:S04]  /*a5270*/  STL.64 [R1+0xfc0], R40 ;  /* 0x000fc02801007387 */ /* 0x0007e80000100a00 */
[----:B------:R4:W-:Y:S04]  /*a5280*/  STL.64 [R1+0xfc8], R42 ;  /* 0x000fc82a01007387 */ /* 0x0009e80000100a00 */
[----:B------:R-:W3:Y:S04]  /*a5290*/  LDL.LU R23, [R1+0x79b8] ;  /* 0x0079b80001177983 */ /* 0x000ee80000300800 */
        /* <DEDUP_REMOVED lines=11> */
[----:B------:R-:W1:Y:S01]  /*a5350*/  LDS R243, [R2+UR12+0x1e080] ;  /* 0x01e0800c02f37984 */ /* 0x000e620008000800 */
[----:B--2---:R-:W-:Y:S01]  /*a5360*/  MOV R55, R22 ;  /* 0x0000001600377202 */ /* 0x004fe20000000f00 */
[----:B---3--:R-:W-:-:S02]  /*a5370*/  IMAD.MOV.U32 R54, RZ, RZ, R23 ;  /* 0x000000ffff367224 */ /* 0x008fc400078e0017 */
[----:B----4-:R-:W-:Y:S02]  /*a5380*/  IMAD.MOV.U32 R52, RZ, RZ, R18 ;  /* 0x000000ffff347224 */ /* 0x010fe400078e0012 */
        /* <DEDUP_REMOVED lines=73> */
[----:B--2---:R-:W-:Y:S01]  /*a5820*/  MOV R75, R23 ;  /* 0x00000017004b7202 */ /* 0x004fe20000000f00 */
[----:B---3--:R-:W-:Y:S02]  /*a5830*/  IMAD.MOV.U32 R74, RZ, RZ, R22 ;  /* 0x000000ffff4a7224 */ /* 0x008fe400078e0016 */
[----:B----4-:R-:W-:Y:S02]  /*a5840*/  IMAD.MOV.U32 R73, RZ, RZ, R19 ;  /* 0x000000ffff497224 */ /* 0x010fe400078e0013 */
[----:B------:R-:W-:Y:S02]  /*a5850*/  IMAD.MOV.U32 R72, RZ, RZ, R18 ;  /* 0x000000ffff487224 */ /* 0x000fe400078e0012 */
[----:B------:R-:W2:Y:S04]  /*a5860*/  LDL.LU R18, [R1+0x797c] ;  /* 0x00797c0001127983 */ /* 0x000ea80000300800 */
[----:B------:R-:W2:Y:S04]  /*a5870*/  LDL.LU R19, [R1+0x7978] ;  /* 0x0079780001137983 */ /* 0x000ea80000300800 */
        /* <DEDUP_REMOVED lines=17> */
[C---:B------:R-:W-:Y:S11]  /*a5990*/  HMMA.1688.F32.TF32 R108, R244.reuse, R32, R108 ;  /* 0x00000020f46c723c */ /* 0x040ff6000008106c */
[----:B------:R-:W-:Y:S01]  /*a59a0*/  STL.64 [R1+0xfb0], R112 ;  /* 0x000fb07001007387 */ /* 0x000fe20000100a00 */
[----:B------:R-:W-:Y:S01]  /*a59b0*/  IMAD.MOV.U32 R25, RZ, RZ, R98 ;  /* 0x000000ffff197224 */ /* 0x000fe200078e0062 */
[----:B------:R-:W-:Y:S01]  /*a59c0*/  MOV R24, R99 ;  /* 0x0000006300187202 */ /* 0x000fe20000000f00 */
[C---:B------:R-:W-:Y:S05]  /*a59d0*/  HMMA.1688.F32.TF32 R92, R244.reuse, R16, R92 ;  /* 0x00000010f45c723c */ /* 0x040fea000008105c */
[----:B------:R-:W-:Y:S04]  /*a59e0*/  STL.64 [R1+0xfa0], R108 ;  /* 0x000fa06c01007387 */ /* 0x000fe80000100a00 */
[----:B------:R-:W-:Y:S04]  /*a59f0*/  STL.64 [R1+0xfa8], R110 ;  /* 0x000fa86e01007387 */ /* 0x000fe80000100a00 */
[----:B------:R-:W-:Y:S04]  /*a5a00*/  STL.64 [R1+0x1000], R104 ;  /* 0x0010006801007387 */ /* 0x000fe80000100a00 */
[----:B------:R-:W-:Y:S04]  /*a5a10*/  STL.64 [R1+0x1008], R106 ;  /* 0x0010086a01007387 */ /* 0x000fe80000100a00 */
[----:B------:R1:W-:Y:S02]  /*a5a20*/  STL.64 [R1+0xff0], R96 ;  /* 0x000ff06001007387 */ /* 0x0003e40000100a00 */
[----:B-1----:R-:W-:Y:S02]  /*a5a30*/  HMMA.1688.F32.TF32 R96, R244, R20, R100 ;  /* 0x00000014f460723c */ /* 0x002fe40000081064 */
[----:B------:R-:W-:Y:S04]  /*a5a40*/  LDS R244, [R0+UR12+0x1c100] ;  /* 0x01c1000c00f47984 */ /* 0x000fe80008000800 */
[----:B------:R-:W-:Y:S04]  /*a5a50*/  LDS R246, [R0+UR12+0x1e100] ;  /* 0x01e1000c00f67984 */ /* 0x000fe80008000800 */
[----:B------:R-:W-:Y:S04]  /*a5a60*/  LDS R245, [R2+UR12+0x1c100] ;  /* 0x01c1000c02f57984 */ /* 0x000fe80008000800 */
[----:B------:R-:W-:Y:S05]  /*a5a70*/  LDS R247, [R2+UR12+0x1e100] ;  /* 0x01e1000c02f77984 */ /* 0x000fea0008000800 */
[----:B------:R-:W-:Y:S04]  /*a5a80*/  STL.64 [R1+0xfe0], R96 ;  /* 0x000fe06001007387 */ /* 0x000fe80000100a00 */
[----:B------:R-:W-:Y:S04]  /*a5a90*/  STL.64 [R1+0xfe8], R98 ;  /* 0x000fe86201007387 */ /* 0x000fe80000100a00 */
[----:B------:R-:W-:Y:S04]  /*a5aa0*/  STL.64 [R1+0xf90], R92 ;  /* 0x000f905c01007387 */ /* 0x000fe80000100a00 */
[----:B------:R-:W-:Y:S01]  /*a5ab0*/  STL.64 [R1+0xf98], R94 ;  /* 0x000f985e01007387 */ /* 0x000fe20000100a00 */
[C---:B--2---:R-:W-:Y:S08]  /*a5ac0*/  HMMA.1688.F32.TF32 R60, R236.reuse, R18, R60 ;  /* 0x00000012ec3c723c */ /* 0x044ff0000008103c */
[C---:B---3--:R-:W-:Y:S08]  /*a5ad0*/  HMMA.1688.F32.TF32 R64, R236.reuse, R22, R64 ;  /* 0x00000016ec40723c */ /* 0x048ff00000081040 */
[C---:B----4-:R-:W-:Y:S08]  /*a5ae0*/  HMMA.1688.F32.TF32 R68, R236.reuse, R26, R68 ;  /* 0x0000001aec44723c */ /* 0x050ff00000081044 */
[C---:B------:R-:W-:Y:S08]  /*a5af0*/  HMMA.1688.F32.TF32 R72, R236.reuse, R30, R72 ;  /* 0x0000001eec48723c */ /* 0x040ff00000081048 */
[C---:B------:R-:W-:Y:S08]  /*a5b00*/  HMMA.1688.F32.TF32 R76, R236.reuse, R34, R76 ;  /* 0x00000022ec4c723c */ /* 0x040ff0000008104c */
[C---:B------:R-:W-:Y:S08]  /*a5b10*/  HMMA.1688.F32.TF32 R80, R236.reuse, R38, R80 ;  /* 0x00000026ec50723c */ /* 0x040ff00000081050 */
[C---:B------:R-:W-:Y:S08]  /*a5b20*/  HMMA.1688.F32.TF32 R84, R236.reuse, R14, R84 ;  /* 0x0000000eec54723c */ /* 0x040ff00000081054 */
[-C--:B------:R-:W-:Y:S01]  /*a5b30*/  HMMA.1688.F32.TF32 R88, R236, R10.reuse, R88 ;  /* 0x0000000aec58723c */ /* 0x080fe20000081058 */
[----:B------:R-:W-:Y:S04]  /*a5b40*/  LDS R236, [R3+UR12+0x1c080] ;  /* 0x01c0800c03ec7984 */ /* 0x000fe80008000800 */
[----:B------:R-:W-:Y:S03]  /*a5b50*/  LDS R238, [R3+UR12+0x1e080] ;  /* 0x01e0800c03ee7984 */ /* 0x000fe60008000800 */
[C---:B------:R-:W-:Y:S01]  /*a5b60*/  HMMA.1688.F32.TF32 R56, R4.reuse, R10, R56 ;  /* 0x0000000a0438723c */ /* 0x040fe20000081038 */
[----:B------:R-:W-:Y:S04]  /*a5b70*/  LDS R237, [R252+UR12+0x1c080] ;  /* 0x01c0800cfced7984 */ /* 0x000fe80008000800 */
[----:B------:R-:W1:Y:S03]  /*a5b80*/  LDS R239, [R252+UR12+0x1e080] ;  /* 0x01e0800cfcef7984 */ /* 0x000e660008000800 */
        /* <DEDUP_REMOVED lines=24> */
[C---:B--2---:R-:W-:Y:S08]  /*a5d10*/  HMMA.1688.F32.TF32 R52, R4.reuse, R34, R44 ;  /* 0x000000220434723c */ /* 0x044ff0000008102c */
[C---:B---3--:R-:W-:Y:S08]  /*a5d20*/  HMMA.1688.F32.TF32 R48, R4.reuse, R30, R40 ;  /* 0x0000001e0430723c */ /* 0x048ff00000081028 */
[----:B------:R-:W-:Y:S03]  /*a5d30*/  HMMA.1688.F32.TF32 R44, R4, R26, R248 ;  /* 0x0000001a042c723c */ /* 0x000fe600000810f8 */
        /* <DEDUP_REMOVED lines=115> */
[----:B-1----:R-:W-:Y:S01]  /*a6470*/  HMMA.1688.F32.TF32 R72, R236, R14, R64 ;  /* 0x0000000eec48723c */ /* 0x002fe20000081040 */
[----:B------:R-:W-:-:S02]  /*a6480*/  IMAD.MOV.U32 R37, RZ, RZ, R114 ;  /* 0x000000ffff257224 */ /* 0x000fc400078e0072 */
[----:B------:R-:W-:Y:S01]  /*a6490*/  LDS R4, [R3+UR12+0x1c100] ;  /* 0x01c1000c03047984 */ /* 0x000fe20008000800 */
[----:B------:R-:W-:-:S03]  /*a64a0*/  IMAD.MOV.U32 R36, RZ, RZ, R115 ;  /* 0x000000ffff247224 */ /* 0x000fc600078e0073 */
        /* <DEDUP_REMOVED lines=10> */
[C---:B------:R-:W-:Y:S08]  /*a6550*/  HMMA.1688.F32.TF32 R56, R236.reuse, R26, R48 ;  /* 0x0000001aec38723c */ /* 0x040ff00000081030 */
[C---:B------:R-:W-:Y:S01]  /*a6560*/  HMMA.1688.F32.TF32 R52, R236.reuse, R22, R44 ;  /* 0x00000016ec34723c */ /* 0x040fe2000008102c */
[----:B------:R-:W-:Y:S07]  /*a6570*/  STL.64 [R1+0x5f0], R72 ;  /* 0x0005f04801007387 */ /* 0x000fee0000100a00 */
        /* <DEDUP_REMOVED lines=109> */
[C---:B-1----:R-:W-:Y:S03]  /*a6c50*/  HMMA.1688.F32.TF32 R60, R240.reuse, R14, R60 ;  /* 0x0000000ef03c723c */ /* 0x042fe6000008103c */
[----:B------:R-:W-:Y:S04]  /*a6c60*/  LDS R236, [R3+UR12+0x1c180] ;  /* 0x01c1800c03ec7984 */ /* 0x000fe80008000800 */
[----:B------:R-:W-:Y:S01]  /*a6c70*/  LDS R238, [R3+UR12+0x1e180] ;  /* 0x01e1800c03ee7984 */ /* 0x000fe20008000800 */
[----:B--2---:R-:W-:Y:S03]  /*a6c80*/  HMMA.1688.F32.TF32 R64, R240, R10, R64 ;  /* 0x0000000af040723c */ /* 0x004fe60000081040 */
[----:B------:R-:W-:Y:S04]  /*a6c90*/  LDS R237, [R252+UR12+0x1c180] ;  /* 0x01c1800cfced7984 */ /* 0x000fe80008000800 */
[----:B------:R-:W-:Y:S01]  /*a6ca0*/  LDS R239, [R252+UR12+0x1e180] ;  /* 0x01e1800cfcef7984 */ /* 0x000fe20008000800 */
[C---:B---3--:R-:W-:Y:S08]  /*a6cb0*/  HMMA.1688.F32.TF32 R72, R4.reuse, R22, R72 ;  /* 0x000000160448723c */ /* 0x048ff00000081048 */
[C---:B----4-:R-:W-:Y:S08]  /*a6cc0*/  HMMA.1688.F32.TF32 R76, R4.reuse, R26, R76 ;  /* 0x0000001a044c723c */ /* 0x050ff0000008104c */
[C---:B------:R-:W-:Y:S08]  /*a6cd0*/  HMMA.1688.F32.TF32 R80, R4.reuse, R30, R80 ;  /* 0x0000001e0450723c */ /* 0x040ff00000081050 */
[-C--:B------:R-:W-:Y:S08]  /*a6ce0*/  HMMA.1688.F32.TF32 R92, R4, R14.reuse, R92 ;  /* 0x0000000e045c723c */ /* 0x080ff0000008105c */
[C---:B------:R-:W-:Y:S08]  /*a6cf0*/  HMMA.1688.F32.TF32 R128, R244.reuse, R14, R124 ;  /* 0x0000000ef480723c */ /* 0x040ff0000008107c */
        /* <DEDUP_REMOVED lines=8> */
[----:B------:R-:W-:Y:S03]  /*a6d80*/  LDS R244, [R3+UR12+0x1c200] ;  /* 0x01c2000c03f47984 */ /* 0x000fe60008000800 */
        /* <DEDUP_REMOVED lines=43> */
[----:B------:R-:W-:Y:S01]  /*a7040*/  LDS R245, [R252+UR12+0x1c200] ;  /* 0x01c2000cfcf57984 */ /* 0x000fe20008000800 */
[C---:B------:R-:W-:Y:S03]  /*a7050*/  HMMA.1688.F32.TF32 R52, R240.reuse, R30, R48 ;  /* 0x0000001ef034723c */ /* 0x040fe60000081030 */
[----:B------:R-:W1:Y:S05]  /*a7060*/  LDS R247, [R252+UR12+0x1e200] ;  /* 0x01e2000cfcf77984 */ /* 0x000e6a0008000800 */
        /* <DEDUP_REMOVED lines=11> */
[----:B------:R-:W2:Y:S04]  /*a7120*/  LDL.LU R248, [R1] ;  /* 0x0000000001f87983 */ /* 0x000ea80000300800 */
        /* <DEDUP_REMOVED lines=109> */
[----:B-1----:R-:W-:Y:S03]  /*a7800*/  HMMA.1688.F32.TF32 R68, R244, R14, R68 ;  /* 0x0000000ef444723c */ /* 0x002fe60000081044 */
        /* <DEDUP_REMOVED lines=14> */
[----:B------:R2:W-:Y:S01]  /*a78f0*/  STL.64 [R1+0x968], R138 ;  /* 0x0009688a01007387 */ /* 0x0005e20000100a00 */
[----:B------:R-:W-:Y:S03]  /*a7900*/  HMMA.1688.F32.TF32 R112, R236, R22, R112 ;  /* 0x00000016ec70723c */ /* 0x000fe60000081070 */
[----:B------:R-:W-:Y:S04]  /*a7910*/  LDS R236, [R3+UR12+0x1c280] ;  /* 0x01c2800c03ec7984 */ /* 0x000fe80008000800 */
[----:B--2---:R-:W2:Y:S04]  /*a7920*/  LDL.LU.64 R138, [R1+0x7938] ;  /* 0x00793800018a7983 */ /* 0x004ea80000300a00 */
[----:B------:R-:W2:Y:S04]  /*a7930*/  LDL.LU.64 R136, [R1+0x7930] ;  /* 0x0079300001887983 */ /* 0x000ea80000300a00 */
[----:B------:R-:W-:Y:S04]  /*a7940*/  STL.64 [R1+0x940], R132 ;  /* 0x0009408401007387 */ /* 0x000fe80000100a00 */
[----:B------:R3:W-:Y:S01]  /*a7950*/  STL.64 [R1+0x948], R134 ;  /* 0x0009488601007387 */ /* 0x0007e20000100a00 */
[C---:B------:R-:W-:Y:S03]  /*a7960*/  HMMA.1688.F32.TF32 R56, R244.reuse, R30, R56 ;  /* 0x0000001ef438723c */ /* 0x040fe60000081038 */
[----:B------:R-:W-:Y:S04]  /*a7970*/  LDS R238, [R3+UR12+0x1e280] ;  /* 0x01e2800c03ee7984 */ /* 0x000fe80008000800 */
[----:B------:R-:W-:Y:S04]  /*a7980*/  LDS R237, [R252+UR12+0x1c280] ;  /* 0x01c2800cfced7984 */ /* 0x000fe80008000800 */
[----:B---3--:R-:W3:Y:S04]  /*a7990*/  LDL.LU.64 R134, [R1+0x7928] ;  /* 0x0079280001867983 */ /* 0x008ee80000300a00 */
[----:B------:R-:W3:Y:S04]  /*a79a0*/  LDL.LU.64 R132, [R1+0x7920] ;  /* 0x0079200001847983 */ /* 0x000ee80000300a00 */
[----:B------:R-:W-:Y:S04]  /*a79b0*/  STL.64 [R1+0x930], R128 ;  /* 0x0009308001007387 */ /* 0x000fe80000100a00 */
[----:B------:R4:W-:Y:S01]  /*a79c0*/  STL.64 [R1+0x938], R130 ;  /* 0x0009388201007387 */ /* 0x0009e20000100a00 */
[----:B------:R-:W-:Y:S03]  /*a79d0*/  HMMA.1688.F32.TF32 R52, R244, R26, R52 ;  /* 0x0000001af434723c */ /* 0x000fe60000081034 */
[----:B------:R-:W1:Y:S04]  /*a79e0*/  LDS R239, [R252+UR12+0x1e280] ;  /* 0x01e2800cfcef7984 */ /* 0x000e680008000800 */
        /* <DEDUP_REMOVED lines=15> */
[----:B------:R-:W-:Y:S04]  /*a7ae0*/  STL.64 [R1+0x8f8], R114 ;  /* 0x0008f87201007387 */ /* 0x000fe80000100a00 */
[----:B------:R-:W-:Y:S04]  /*a7af0*/  STL.64 [R1+0x8e0], R108 ;  /* 0x0008e06c01007387 */ /* 0x000fe80000100a00 */
[----:B------:R1:W-:Y:S02]  /*a7b00*/  STL.64 [R1+0x8e8], R110 ;  /* 0x0008e86e01007387 */ /* 0x0003e40000100a00 */
[C---:B-1----:R-:W-:Y:S08]  /*a7b10*/  HMMA.1688.F32.TF32 R108, R4.reuse, R10, R104 ;  /* 0x0000000a046c723c */ /* 0x042ff00000081068 */
        /* <DEDUP_REMOVED lines=30> */
[C---:B-1----:R-:W-:Y:S02]  /*a7d00*/  HMMA.1688.F32.TF32 R4, R244.reuse, R22, R48 ;  /* 0x00000016f404723c */ /* 0x042fe40000081030 */
        /* <DEDUP_REMOVED lines=8> */
[C---:B-1----:R-:W-:Y:S02]  /*a7d90*/  HMMA.1688.F32.TF32 R4, R240.reuse, R14, R248 ;  /* 0x0000000ef004723c */ /* 0x042fe400000810f8 */
        /* <DEDUP_REMOVED lines=98> */
[C---:B------:R-:W-:Y:S11]  /*a83c0*/  HMMA.1688.F32.TF32 R104, R240.reuse, R30, R104 ;  /* 0x0000001ef068723c */ /* 0x040ff60000081068 */
[----:B------:R-:W-:Y:S04]  /*a83d0*/  STL.64 [R1+0x50], R112 ;  /* 0x0000507001007387 */ /* 0x000fe80000100a00 */
[----:B------:R2:W-:Y:S04]  /*a83e0*/  STL.64 [R1+0x58], R114 ;  /* 0x0000587201007387 */ /* 0x0005e80000100a00 */
[----:B--2---:R-:W2:Y:S04]  /*a83f0*/  LDL.LU.64 R114, [R1+0x78d8] ;  /* 0x0078d80001727983 */ /* 0x004ea80000300a00 */
[----:B------:R-:W2:Y:S04]  /*a8400*/  LDL.LU.64 R112, [R1+0x78d0] ;  /* 0x0078d00001707983 */ /* 0x000ea80000300a00 */
[----:B------:R-:W-:Y:S04]  /*a8410*/  STL.64 [R1+0x40], R108 ;  /* 0x0000406c01007387 */ /* 0x000fe80000100a00 */
[----:B------:R3:W-:Y:S04]  /*a8420*/  STL.64 [R1+0x48], R110 ;  /* 0x0000486e01007387 */ /* 0x0007e80000100a00 */
        /* <DEDUP_REMOVED lines=13> */
[----:B------:R-:W2:Y:S01]  /*a8500*/  LDL.LU.64 R248, [R1+0x7890] ;  /* 0x0078900001f87983 */ /* 0x000ea20000300a00 */
[----:B------:R-:W-:Y:S03]  /*a8510*/  HMMA.1688.F32.TF32 R240, R240, R18, R244 ;  /* 0x00000012f0f0723c */ /* 0x000fe600000810f4 */
[----:B------:R-:W-:Y:S04]  /*a8520*/  LDS R244, [R0+UR12+0x1c400] ;  /* 0x01c4000c00f47984 */ /* 0x000fe80008000800 */
[----:B------:R-:W-:Y:S01]  /*a8530*/  LDS R246, [R0+UR12+0x1e400] ;  /* 0x01e4000c00f67984 */ /* 0x000fe20008000800 */
[C---:B------:R-:W-:Y:S03]  /*a8540*/  HMMA.1688.F32.TF32 R100, R236.reuse, R10, R100 ;  /* 0x0000000aec64723c */ /* 0x040fe60000081064 */
[----:B------:R-:W-:Y:S04]  /*a8550*/  LDS R245, [R2+UR12+0x1c400] ;  /* 0x01c4000c02f57984 */ /* 0x000fe80008000800 */
[----:B------:R-:W-:Y:S01]  /*a8560*/  LDS R247, [R2+UR12+0x1e400] ;  /* 0x01e4000c02f77984 */ /* 0x000fe20008000800 */
[C---:B------:R-:W-:Y:S08]  /*a8570*/  HMMA.1688.F32.TF32 R92, R236.reuse, R14, R92 ;  /* 0x0000000eec5c723c */ /* 0x040ff0000008105c */
[C---:B------:R-:W-:Y:S08]  /*a8580*/  HMMA.1688.F32.TF32 R88, R236.reuse, R38, R88 ;  /* 0x00000026ec58723c */ /* 0x040ff00000081058 */
[C---:B------:R-:W-:Y:S08]  /*a8590*/  HMMA.1688.F32.TF32 R84, R236.reuse, R34, R84 ;  /* 0x00000022ec54723c */ /* 0x040ff00000081054 */
[C---:B------:R-:W-:Y:S01]  /*a85a0*/  HMMA.1688.F32.TF32 R80, R236.reuse, R30, R80 ;  /* 0x0000001eec50723c */ /* 0x040fe20000081050 */
[----:B------:R-:W-:Y:S07]  /*a85b0*/  STL.64 [R1], R240 ;  /* 0x000000f001007387 */ /* 0x000fee0000100a00 */
[C---:B------:R-:W-:Y:S01]  /*a85c0*/  HMMA.1688.F32.TF32 R76, R236.reuse, R26, R76 ;  /* 0x0000001aec4c723c */ /* 0x040fe2000008104c */
[----:B------:R-:W-:Y:S07]  /*a85d0*/  STL.64 [R1+0x8], R242 ;  /* 0x000008f201007387 */ /* 0x000fee0000100a00 */
[C---:B------:R-:W-:Y:S01]  /*a85e0*/  HMMA.1688.F32.TF32 R72, R236.reuse, R22, R72 ;  /* 0x00000016ec48723c */ /* 0x040fe20000081048 */
[----:B------:R-:W-:Y:S07]  /*a85f0*/  STL.64 [R1+0xa50], R100 ;  /* 0x000a506401007387 */ /* 0x000fee0000100a00 */
[----:B------:R-:W-:Y:S01]  /*a8600*/  HMMA.1688.F32.TF32 R68, R236, R18, R68 ;  /* 0x00000012ec44723c */ /* 0x000fe20000081044 */
[----:B------:R-:W-:Y:S07]  /*a8610*/  STL.64 [R1+0xa58], R102 ;  /* 0x000a586601007387 */ /* 0x000fee0000100a00 */
        /* <DEDUP_REMOVED lines=34> */
[----:B-1----:R-:W3:Y:S04]  /*a8840*/  LDL.LU R44, [R1+0x350] ;  /* 0x00035000012c7983 */ /* 0x002ee80000300800 */
[----:B------:R1:W-:Y:S04]  /*a8850*/  STL.64 [R1+0x170], R40 ;  /* 0x0001702801007387 */ /* 0x0003e80000100a00 */
[----:B------:R1:W-:Y:S04]  /*a8860*/  STL.64 [R1+0x178], R42 ;  /* 0x0001782a01007387 */ /* 0x0003e80000100a00 */
[----:B------:R-:W-:Y:S04]  /*a8870*/  LDS R242, [R3+UR12+0x1e300] ;  /* 0x01e3000c03f27984 */ /* 0x000fe80008000800 */
[----:B------:R-:W-:Y:S04]  /*a8880*/  LDS R241, [R252+UR12+0x1c300] ;  /* 0x01c3000cfcf17984 */ /* 0x000fe80008000800 */
[----:B------:R-:W-:Y:S04]  /*a8890*/  LDS R243, [R252+UR12+0x1e300] ;  /* 0x01e3000cfcf37984 */ /* 0x000fe80008000800 */
[----:B------:R-:W-:Y:S04]  /*a88a0*/  LDS R236, [R0+UR12+0x1c380] ;  /* 0x01c3800c00ec7984 */ /* 0x000fe80008000800 */
[----:B------:R-:W-:Y:S04]  /*a88b0*/  LDS R238, [R0+UR12+0x1e380] ;  /* 0x01e3800c00ee7984 */ /* 0x000fe80008000800 */
[----:B------:R-:W-:Y:S04]  /*a88c0*/  LDS R237, [R2+UR12+0x1c380] ;  /* 0x01c3800c02ed7984 */ /* 0x000fe80008000800 */
[----:B------:R-:W3:Y:S01]  /*a88d0*/  LDS R239, [R2+UR12+0x1e380] ;  /* 0x01e3800c02ef7984 */ /* 0x000ee20008000800 */
        /* <DEDUP_REMOVED lines=72> */
[C---:B--2---:R-:W-:Y:S08]  /*a8d60*/  HMMA.1688.F32.TF32 R48, R236.reuse, R30, R48 ;  /* 0x0000001eec30723c */ /* 0x044ff00000081030 */
        /* <DEDUP_REMOVED lines=19> */
[----:B------:R4:W-:Y:S01]  /*a8ea0*/  STL.64 [R1+0x498], R90 ;  /* 0x0004985a01007387 */ /* 0x0009e20000100a00 */
[C---:B------:R-:W-:Y:S03]  /*a8eb0*/  HMMA.1688.F32.TF32 R64, R236.reuse, R10, R64 ;  /* 0x0000000aec40723c */ /* 0x040fe60000081040 */
[----:B----4-:R-:W4:Y:S04]  /*a8ec0*/  LDL.LU.64 R90, [R1+0x7868] ;  /* 0x00786800015a7983 */ /* 0x010f280000300a00 */
[----:B------:R-:W4:Y:S04]  /*a8ed0*/  LDL.LU.64 R88, [R1+0x7860] ;  /* 0x0078600001587983 */ /* 0x000f280000300a00 */
        /* <DEDUP_REMOVED lines=52> */
[----:B-1----:R-:W4:Y:S04]  /*a9220*/  LDL.LU.64 R42, [R1+0x77a8] ;  /* 0x0077a800012a7983 */ /* 0x002f280000300a00 */
[----:B------:R-:W4:Y:S01]  /*a9230*/  LDL.LU.64 R40, [R1+0x77a0] ;  /* 0x0077a00001287983 */ /* 0x000f220000300a00 */
[----:B------:R-:W-:Y:S03]  /*a9240*/  HMMA.1688.F32.TF32 R248, R236, R18, R248 ;  /* 0x00000012ecf8723c */ /* 0x000fe600000810f8 */
[----:B------:R-:W-:Y:S04]  /*a9250*/  LDS R236, [R3+UR12+0x1c400] ;  /* 0x01c4000c03ec7984 */ /* 0x000fe80008000800 */
[----:B------:R-:W-:Y:S04]  /*a9260*/  LDS R238, [R3+UR12+0x1e400] ;  /* 0x01e4000c03ee7984 */ /* 0x000fe80008000800 */
[----:B------:R-:W-:Y:S04]  /*a9270*/  LDS R237, [R252+UR12+0x1c400] ;  /* 0x01c4000cfced7984 */ /* 0x000fe80008000800 */
[----:B------:R-:W1:Y:S01]  /*a9280*/  LDS R239, [R252+UR12+0x1e400] ;  /* 0x01e4000cfcef7984 */ /* 0x000e620008000800 */
[----:B--2---:R-:W-:-:S15]  /*a9290*/  HMMA.1688.F32.TF32 R240, R4, R10, R240 ;  /* 0x0000000a04f0723c */ /* 0x004fde00000810f0 */
[----:B------:R-:W-:-:S04]  /*a92a0*/  NOP ;  /* 0x0000000000007918 */ /* 0x000fc80000000000 */
[----:B------:R-:W-:Y:S04]  /*a92b0*/  STL.64 [R1+0x3b0], R240 ;  /* 0x0003b0f001007387 */ /* 0x000fe80000100a00 */
[----:B------:R3:W-:Y:S02]  /*a92c0*/  STL.64 [R1+0x3b8], R242 ;  /* 0x0003b8f201007387 */ /* 0x0007e40000100a00 */
[C---:B---3--:R-:W-:Y:S08]  /*a92d0*/  HMMA.1688.F32.TF32 R240, R4.reuse, R38, R44 ;  /* 0x0000002604f0723c */ /* 0x048ff0000008102c */
[C---:B----4-:R-:W-:Y:S08]  /*a92e0*/  HMMA.1688.F32.TF32 R40, R4.reuse, R14, R40 ;  /* 0x0000000e0428723c */ /* 0x050ff00000081028 */
[C---:B------:R-:W-:Y:S11]  /*a92f0*/  HMMA.1688.F32.TF32 R44, R4.reuse, R30, R52 ;  /* 0x0000001e042c723c */ /* 0x040ff60000081034 */
[----:B------:R-:W-:Y:S04]  /*a9300*/  STL.64 [R1+0x3a0], R40 ;  /* 0x0003a02801007387 */ /* 0x000fe80000100a00 */
[----:B------:R2:W-:Y:S02]  /*a9310*/  STL.64 [R1+0x3a8], R42 ;  /* 0x0003a82a01007387 */ /* 0x0005e40000100a00 */
[C---:B--2---:R-:W-:Y:S02]  /*a9320*/  HMMA.1688.F32.TF32 R40, R4.reuse, R34, R48 ;  /* 0x000000220428723c */ /* 0x044fe40000081030 */
[----:B------:R-:W-:Y:S04]  /*a9330*/  STL.64 [R1+0xb30], R240 ;  /* 0x000b30f001007387 */ /* 0x000fe80000100a00 */
[----:B------:R-:W-:Y:S02]  /*a9340*/  STL.64 [R1+0xb38], R242 ;  /* 0x000b38f201007387 */ /* 0x000fe40000100a00 */
[C---:B------:R-:W-:Y:S11]  /*a9350*/  HMMA.1688.F32.TF32 R48, R4.reuse, R26, R56 ;  /* 0x0000001a0430723c */ /* 0x040ff60000081038 */
[----:B------:R-:W-:Y:S04]  /*a9360*/  STL.64 [R1+0xb20], R40 ;  /* 0x000b202801007387 */ /* 0x000fe80000100a00 */
[----:B------:R2:W-:Y:S04]  /*a9370*/  STL.64 [R1+0xb28], R42 ;  /* 0x000b282a01007387 */ /* 0x0005e80000100a00 */
[----:B------:R-:W-:Y:S04]  /*a9380*/  STL.64 [R1+0xb10], R44 ;  /* 0x000b102c01007387 */ /* 0x000fe80000100a00 */
[----:B------:R3:W-:Y:S01]  /*a9390*/  STL.64 [R1+0xb18], R46 ;  /* 0x000b182e01007387 */ /* 0x0007e20000100a00 */
[C---:B--2---:R-:W-:Y:S08]  /*a93a0*/  HMMA.1688.F32.TF32 R40, R4.reuse, R22, R60 ;  /* 0x000000160428723c */ /* 0x044ff0000008103c */
[----:B---3--:R-:W-:Y:S08]  /*a93b0*/  HMMA.1688.F32.TF32 R44, R4, R18, R64 ;  /* 0x00000012042c723c */ /* 0x008ff00000081040 */
        /* <DEDUP_REMOVED lines=23> */
[----:B------:R-:W-:Y:S05]  /*a9530*/  LDS R51, [R2+UR12+0x1e500] ;  /* 0x01e5000c02337984 */ /* 0x000fea0008000800 */
[----:B--2---:R-:W-:Y:S03]  /*a9540*/  HMMA.1688.F32.TF32 R4, R244, R22, R92 ;  /* 0x00000016f404723c */ /* 0x004fe6000008105c */
[----:B------:R-:W-:Y:S04]  /*a9550*/  STL.64 [R1+0x250], R40 ;  /* 0x0002502801007387 */ /* 0x000fe80000100a00 */
[----:B------:R-:W-:Y:S04]  /*a9560*/  STL.64 [R1+0x258], R42 ;  /* 0x0002582a01007387 */ /* 0x000fe80000100a00 */
[----:B------:R-:W-:Y:S04]  /*a9570*/  STL.64 [R1+0x240], R44 ;  /* 0x0002402c01007387 */ /* 0x000fe80000100a00 */
[----:B------:R-:W-:Y:S01]  /*a9580*/  STL.64 [R1+0x248], R46 ;  /* 0x0002482e01007387 */ /* 0x000fe20000100a00 */
[C---:B-1----:R-:W-:Y:S03]  /*a9590*/  HMMA.1688.F32.TF32 R52, R236.reuse, R10, R96 ;  /* 0x0000000aec34723c */ /* 0x042fe60000081060 */
[----:B------:R-:W-:Y:S04]  /*a95a0*/  LDS R40, [R0+UR12+0x1c480] ;  /* 0x01c4800c00287984 */ /* 0x000fe80008000800 */
[----:B------:R-:W-:Y:S04]  /*a95b0*/  STL.64 [R1+0x230], R4 ;  /* 0x0002300401007387 */ /* 0x000fe80000100a00 */
[----:B------:R1:W-:Y:S01]  /*a95c0*/  STL.64 [R1+0x238], R6 ;  /* 0x0002380601007387 */ /* 0x0003e20000100a00 */
[----:B------:R-:W-:Y:S03]  /*a95d0*/  HMMA.1688.F32.TF32 R56, R236, R38, R108 ;  /* 0x00000026ec38723c */ /* 0x000fe6000008106c */
[----:B------:R-:W-:Y:S04]  /*a95e0*/  LDS R42, [R0+UR12+0x1e480] ;  /* 0x01e4800c002a7984 */ /* 0x000fe80008000800 */
[----:B------:R-:W-:Y:S01]  /*a95f0*/  LDS R41, [R2+UR12+0x1c480] ;  /* 0x01c4800c02297984 */ /* 0x000fe20008000800 */
[----:B-1----:R-:W-:Y:S03]  /*a9600*/  HMMA.1688.F32.TF32 R4, R244, R18, R100 ;  /* 0x00000012f404723c */ /* 0x002fe60000081064 */
[----:B------:R-:W1:Y:S04]  /*a9610*/  LDS R43, [R2+UR12+0x1e480] ;  /* 0x01e4800c022b7984 */ /* 0x000e680008000800 */
[----:B------:R-:W-:Y:S01]  /*a9620*/  LDS R44, [R3+UR12+0x1c480] ;  /* 0x01c4800c032c7984 */ /* 0x000fe20008000800 */
[C---:B------:R-:W-:Y:S03]  /*a9630*/  HMMA.1688.F32.TF32 R60, R236.reuse, R22, R124 ;  /* 0x00000016ec3c723c */ /* 0x040fe6000008107c */
[----:B------:R-:W-:Y:S04]  /*a9640*/  LDS R46, [R3+UR12+0x1e480] ;  /* 0x01e4800c032e7984 */ /* 0x000fe80008000800 */
[----:B------:R-:W-:Y:S04]  /*a9650*/  LDS R45, [R252+UR12+0x1c480] ;  /* 0x01c4800cfc2d7984 */ /* 0x000fe80008000800 */
[----:B------:R-:W2:Y:S04]  /*a9660*/  LDS R47, [R252+UR12+0x1e480] ;  /* 0x01e4800cfc2f7984 */ /* 0x000ea80008000800 */
[----:B------:R-:W-:Y:S04]  /*a9670*/  STL.64 [R1+0x220], R4 ;  /* 0x0002200401007387 */ /* 0x000fe80000100a00 */
[----:B------:R3:W-:Y:S04]  /*a9680*/  STL.64 [R1+0x228], R6 ;  /* 0x0002280601007387 */ /* 0x0007e80000100a00 */
[----:B------:R-:W-:Y:S04]  /*a9690*/  STL.64 [R1+0xbe0], R52 ;  /* 0x000be03401007387 */ /* 0x000fe80000100a00 */
[----:B------:R4:W-:Y:S01]  /*a96a0*/  STL.64 [R1+0xbe8], R54 ;  /* 0x000be83601007387 */ /* 0x0009e20000100a00 */
[C---:B---3--:R-:W-:Y:S08]  /*a96b0*/  HMMA.1688.F32.TF32 R4, R236.reuse, R14, R104 ;  /* 0x0000000eec04723c */ /* 0x048ff00000081068 */
[C---:B----4-:R-:W-:Y:S11]  /*a96c0*/  HMMA.1688.F32.TF32 R52, R236.reuse, R34, R112 ;  /* 0x00000022ec34723c */ /* 0x050ff60000081070 */
[----:B------:R-:W-:Y:S04]  /*a96d0*/  STL.64 [R1+0xc30], R4 ;  /* 0x000c300401007387 */ /* 0x000fe80000100a00 */
[----:B------:R-:W-:Y:S04]  /*a96e0*/  STL.64 [R1+0xc38], R6 ;  /* 0x000c380601007387 */ /* 0x000fe80000100a00 */
[----:B------:R-:W-:Y:S04]  /*a96f0*/  STL.64 [R1+0xc20], R56 ;  /* 0x000c203801007387 */ /* 0x000fe80000100a00 */
[----:B------:R3:W-:Y:S04]  /*a9700*/  STL.64 [R1+0xc28], R58 ;  /* 0x000c283a01007387 */ /* 0x0007e80000100a00 */
[----:B------:R-:W-:Y:S04]  /*a9710*/  STL.64 [R1+0xc10], R52 ;  /* 0x000c103401007387 */ /* 0x000fe80000100a00 */
[----:B------:R4:W-:Y:S01]  /*a9720*/  STL.64 [R1+0xc18], R54 ;  /* 0x000c183601007387 */ /* 0x0009e20000100a00 */
[----:B---3--:R-:W-:Y:S01]  /*a9730*/  HMMA.1688.F32.TF32 R56, R236, R30, R116 ;  /* 0x0000001eec38723c */ /* 0x008fe20000081074 */
[----:B------:R-:W-:-:S02]  /*a9740*/  IMAD.MOV.U32 R90, RZ, RZ, R232 ;  /* 0x000000ffff5a7224 */ /* 0x000fc400078e00e8 */
[----:B------:R-:W-:Y:S01]  /*a9750*/  IMAD.MOV.U32 R91, RZ, RZ, R233 ;  /* 0x000000ffff5b7224 */ /* 0x000fe200078e00e9 */
[----:B------:R-:W-:Y:S01]  /*a9760*/  MOV R93, R235 ;  /* 0x000000eb005d7202 */ /* 0x000fe20000000f00 */
[----:B------:R-:W-:Y:S01]  /*a9770*/  IMAD.MOV.U32 R92, RZ, RZ, R234 ;  /* 0x000000ffff5c7224 */ /* 0x000fe200078e00ea */
[----:B------:R-:W-:Y:S02]  /*a9780*/  LDS R4, [R3+UR12+0x1c500] ;  /* 0x01c5000c03047984 */ /* 0x000fe40008000800 */
[C---:B----4-:R-:W-:Y:S02]  /*a9790*/  HMMA.1688.F32.TF32 R52, R236.reuse, R26, R120 ;  /* 0x0000001aec34723c */ /* 0x050fe40000081078 */
[----:B------:R-:W-:Y:S04]  /*a97a0*/  LDS R6, [R3+UR12+0x1e500] ;  /* 0x01e5000c03067984 */ /* 0x000fe80008000800 */
[----:B------:R-:W-:Y:S04]  /*a97b0*/  LDS R5, [R252+UR12+0x1c500] ;  /* 0x01c5000cfc057984 */ /* 0x000fe80008000800 */
[----:B------:R-:W3:Y:S04]  /*a97c0*/  LDS R7, [R252+UR12+0x1e500] ;  /* 0x01e5000cfc077984 */ /* 0x000ee80008000800 */
[----:B------:R-:W-:Y:S04]  /*a97d0*/  STL.64 [R1+0xc00], R56 ;  /* 0x000c003801007387 */ /* 0x000fe80000100a00 */
[----:B------:R4:W-:Y:S04]  /*a97e0*/  STL.64 [R1+0xc08], R58 ;  /* 0x000c083a01007387 */ /* 0x0009e80000100a00 */
[----:B------:R-:W-:Y:S04]  /*a97f0*/  STL.64 [R1+0xbf0], R52 ;  /* 0x000bf03401007387 */ /* 0x000fe80000100a00 */
[----:B------:R1:W-:Y:S01]  /*a9800*/  STL.64 [R1+0xbf8], R54 ;  /* 0x000bf83601007387 */ /* 0x0003e20000100a00 */
[----:B----4-:R-:W-:Y:S08]  /*a9810*/  HMMA.1688.F32.TF32 R56, R236, R18, R128 ;  /* 0x00000012ec38723c */ /* 0x010ff00000081080 */
[C---:B-1----:R-:W-:Y:S01]  /*a9820*/  HMMA.1688.F32.TF32 R52, R40.reuse, R10, R132 ;  /* 0x0000000a2834723c */ /* 0x042fe20000081084 */
[----:B------:R-:W-:Y:S04]  /*a9830*/  STL.64 [R1+0xb50], R60 ;  /* 0x000b503c01007387 */ /* 0x000fe80000100a00 */
[----:B------:R1:W-:Y:S06]  /*a9840*/  STL.64 [R1+0xb58], R62 ;  /* 0x000b583e01007387 */ /* 0x0003ec0000100a00 */
[----:B------:R-:W-:Y:S04]  /*a9850*/  STL.64 [R1+0xb40], R56 ;  /* 0x000b403801007387 */ /* 0x000fe80000100a00 */
[----:B------:R4:W-:Y:S01]  /*a9860*/  STL.64 [R1+0xb48], R58 ;  /* 0x000b483a01007387 */ /* 0x0009e20000100a00 */
[C---:B-1----:R-:W-:Y:S03]  /*a9870*/  HMMA.1688.F32.TF32 R60, R40.reuse, R14, R136 ;  /* 0x0000000e283c723c */ /* 0x042fe60000081088 */
[----:B------:R-:W-:Y:S04]  /*a9880*/  STL.64 [R1+0x380], R52 ;  /* 0x0003803401007387 */ /* 0x000fe80000100a00 */
[----:B------:R1:W-:Y:S01]  /*a9890*/  STL.64 [R1+0x388], R54 ;  /* 0x0003883601007387 */ /* 0x0003e20000100a00 */
[C---:B----4-:R-:W-:Y:S08]  /*a98a0*/  HMMA.1688.F32.TF32 R56, R40.reuse, R38, R140 ;  /* 0x000000262838723c */ /* 0x050ff0000008108c */
        /* <DEDUP_REMOVED lines=8> */
[C---:B----4-:R-:W-:Y:S08]  /*a9930*/  HMMA.1688.F32.TF32 R56, R40.reuse, R26, R152 ;  /* 0x0000001a2838723c */ /* 0x050ff00000081098 */
[C---:B-1----:R-:W-:Y:S08]  /*a9940*/  HMMA.1688.F32.TF32 R52, R40.reuse, R22, R156 ;  /* 0x000000162834723c */ /* 0x042ff0000008109c */
[----:B------:R-:W-:Y:S01]  /*a9950*/  HMMA.1688.F32.TF32 R40, R40, R18, R160 ;  /* 0x000000122828723c */ /* 0x000fe200000810a0 */
[----:B------:R-:W-:Y:S04]  /*a9960*/  STL.64 [R1+0x340], R60 ;  /* 0x0003403c01007387 */ /* 0x000fe80000100a00 */
[----:B------:R-:W-:Y:S04]  /*a9970*/  STL.64 [R1+0x348], R62 ;  /* 0x0003483e01007387 */ /* 0x000fe80000100a00 */
[----:B------:R-:W4:Y:S04]  /*a9980*/  LDL R243, [R1+0x14a0] ;  /* 0x0014a00001f37983 */ /* 0x000f280000100800 */
[----:B------:R-:W-:Y:S04]  /*a9990*/  STL.64 [R1+0x330], R56 ;  /* 0x0003303801007387 */ /* 0x000fe80000100a00 */
[----:B------:R2:W-:Y:S04]  /*a99a0*/  STL.64 [R1+0x338], R58 ;  /* 0x0003383a01007387 */ /* 0x0005e80000100a00 */
[----:B------:R-:W-:Y:S04]  /*a99b0*/  STL.64 [R1+0x320], R52 ;  /* 0x0003203401007387 */ /* 0x000fe80000100a00 */
[----:B------:R1:W-:Y:S01]  /*a99c0*/  STL.64 [R1+0x328], R54 ;  /* 0x0003283601007387 */ /* 0x0003e20000100a00 */
[C---:B--2---:R-:W-:Y:S03]  /*a99d0*/  HMMA.1688.F32.TF32 R56, R44.reuse, R14, R168 ;  /* 0x0000000e2c38723c */ /* 0x044fe600000810a8 */
[----:B------:R-:W-:Y:S05]  /*a99e0*/  STL.64 [R1+0x310], R40 ;  /* 0x0003102801007387 */ /* 0x000fea0000100a00 */
[----:B-1----:R-:W-:Y:S01]  /*a99f0*/  HMMA.1688.F32.TF32 R52, R44, R10, R164 ;  /* 0x0000000a2c34723c */ /* 0x002fe200000810a4 */
[----:B------:R1:W-:Y:S04]  /*a9a00*/  STL.64 [R1+0x318], R42 ;  /* 0x0003182a01007387 */ /* 0x0003e80000100a00 */
[----:B------:R-:W-:Y:S03]  /*a9a10*/  LDS R168, [R0+UR12+0x20000] ;  /* 0x0200000c00a87984 */ /* 0x000fe60008000800 */
[----:B------:R-:W-:Y:S01]  /*a9a20*/  HMMA.1688.F32.TF32 R224, R48, R18, R224 ;  /* 0x0000001230e0723c */ /* 0x000fe200000810e0 */
        /* <DEDUP_REMOVED lines=24> */
[----:B------:R-:W-:Y:S05]  /*a9bb0*/  LDS R175, [R2+UR12+0x26000] ;  /* 0x0260000c02af7984 */ /* 0x000fea0008000800 */
        /* <DEDUP_REMOVED lines=18> */
[----:B-1----:R-:W-:Y:S03]  /*a9ce0*/  HMMA.1688.F32.TF32 R40, R48, R22, R220 ;  /* 0x000000163028723c */ /* 0x002fe600000810dc */
[----:B------:R1:W-:Y:S04]  /*a9cf0*/  STL.64 [R1+0x2c0], R52 ;  /* 0x0002c03401007387 */ /* 0x0003e80000100a00 */
[----:B------:R2:W-:Y:S04]  /*a9d00*/  STL.64 [R1+0x2c8], R54 ;  /* 0x0002c83601007387 */ /* 0x0005e80000100a00 */
[----:B-1----:R-:W4:Y:S04]  /*a9d10*/  LDL.LU R52, [R1+0x5c0] ;  /* 0x0005c00001347983 */ /* 0x002f280000300800 */
[----:B------:R-:W-:Y:S04]  /*a9d20*/  STL.64 [R1+0x2b0], R44 ;  /* 0x0002b02c01007387 */ /* 0x000fe80000100a00 */
[----:B------:R-:W-:Y:S04]  /*a9d30*/  STL.64 [R1+0x2b8], R46 ;  /* 0x0002b82e01007387 */ /* 0x000fe80000100a00 */
[----:B------:R-:W-:Y:S04]  /*a9d40*/  STL.64 [R1+0x2a0], R40 ;  /* 0x0002a02801007387 */ /* 0x000fe80000100a00 */
[----:B------:R3:W-:Y:S04]  /*a9d50*/  STL.64 [R1+0x2a8], R42 ;  /* 0x0002a82a01007387 */ /* 0x0007e80000100a00 */
[----:B------:R-:W4:Y:S04]  /*a9d60*/  LDL.LU R53, [R1+0x5c4] ;  /* 0x0005c40001357983 */ /* 0x000f280000300800 */
[----:B--2---:R-:W2:Y:S04]  /*a9d70*/  LDL.LU R54, [R1+0x5c8] ;  /* 0x0005c80001367983 */ /* 0x004ea80000300800 */
        /* <DEDUP_REMOVED lines=10> */
[----:B---3--:R-:W-:-:S15]  /*a9e20*/  HMMA.1688.F32.TF32 R40, R4, R10, R228 ;  /* 0x0000000a0428723c */ /* 0x008fde00000810e4 */
[----:B------:R-:W-:-:S04]  /*a9e30*/  NOP ;  /* 0x0000000000007918 */ /* 0x000fc80000000000 */
[----:B------:R-:W-:Y:S01]  /*a9e40*/  IMAD.MOV.U32 R17, RZ, RZ, R40 ;  /* 0x000000ffff117224 */ /* 0x000fe200078e0028 */
[----:B------:R-:W-:Y:S01]  /*a9e50*/  MOV R12, R43 ;  /* 0x0000002b000c7202 */ /* 0x000fe20000000f00 */
[----:B------:R-:W-:Y:S02]  /*a9e60*/  IMAD.MOV.U32 R16, RZ, RZ, R41 ;  /* 0x000000ffff107224 */ /* 0x000fe400078e0029 */
[----:B------:R-:W-:Y:S01]  /*a9e70*/  IMAD.MOV.U32 R13, RZ, RZ, R42 ;  /* 0x000000ffff0d7224 */ /* 0x000fe200078e002a */
[----:B----4-:R-:W-:Y:S04]  /*a9e80*/  LDSM.16.M88.4 R72, [R243+UR13+0x80100] ;  /* 0x0801000df348783b */ /* 0x010fe80008000200 */
[----:B------:R-:W-:Y:S04]  /*a9e90*/  LDSM.16.M88.4 R76, [R243+UR13+0x81100] ;  /* 0x0811000df34c783b */ /* 0x000fe80008000200 */
[----:B------:R-:W-:Y:S04]  /*a9ea0*/  LDSM.16.M88.4 R80, [R243+UR13+0x82100] ;  /* 0x0821000df350783b */ /* 0x000fe80008000200 */
[----:B------:R-:W1:Y:S04]  /*a9eb0*/  LDSM.16.M88.4 R60, [R243+UR13+0x83100] ;  /* 0x0831000df33c783b */ /* 0x000e680008000200 */
[----:B------:R-:W-:Y:S04]  /*a9ec0*/  LDSM.16.M88.4 R68, [R243+UR13+0x84100] ;  /* 0x0841000df344783b */ /* 0x000fe80008000200 */
[----:B------:R-:W3:Y:S04]  /*a9ed0*/  LDSM.16.M88.4 R140, [R243+UR13+0x85100] ;  /* 0x0851000df38c783b */ /* 0x000ee80008000200 */
[----:B------:R-:W4:Y:S04]  /*a9ee0*/  LDSM.16.M88.4 R100, [R243+UR13+0x86100] ;  /* 0x0861000df364783b */ /* 0x000f280008000200 */
[----:B------:R-:W1:Y:S04]  /*a9ef0*/  LDSM.16.M88.4 R84, [R243+UR13+0x87100] ;  /* 0x0871000df354783b */ /* 0x000e680008000200 */
[----:B------:R-:W-:Y:S04]  /*a9f00*/  LDSM.16.M88.4 R144, [R243+UR13+0x80180] ;  /* 0x0801800df390783b */ /* 0x000fe80008000200 */
[----:B------:R-:W-:Y:S04]  /*a9f10*/  LDSM.16.M88.4 R148, [R243+UR13+0x81180] ;  /* 0x0811800df394783b */ /* 0x000fe80008000200 */
[----:B------:R-:W-:Y:S04]  /*a9f20*/  LDSM.16.M88.4 R164, [R243+UR13+0x82180] ;  /* 0x0821800df3a4783b */ /* 0x000fe80008000200 */
[----:B------:R-:W-:Y:S04]  /*a9f30*/  LDSM.16.M88.4 R156, [R243+UR13+0x83180] ;  /* 0x0831800df39c783b */ /* 0x000fe80008000200 */
[----:B------:R-:W-:Y:S04]  /*a9f40*/  LDSM.16.M88.4 R136, [R243+UR13+0x84180] ;  /* 0x0841800df388783b */ /* 0x000fe80008000200 */
[----:B------:R-:W-:Y:S04]  /*a9f50*/  LDSM.16.M88.4 R96, [R243+UR13+0x85180] ;  /* 0x0851800df360783b */ /* 0x000fe80008000200 */
[----:B------:R-:W-:Y:S04]  /*a9f60*/  LDSM.16.M88.4 R152, [R243+UR13+0x86180] ;  /* 0x0861800df398783b */ /* 0x000fe80008000200 */
[----:B--2---:R-:W-:Y:S04]  /*a9f70*/  LDSM.16.M88.4 R108, [R242+UR13+0x80100] ;  /* 0x0801000df26c783b */ /* 0x004fe80008000200 */
[----:B------:R-:W-:Y:S04]  /*a9f80*/  LDSM.16.M88.4 R132, [R242+UR13+0x80180] ;  /* 0x0801800df284783b */ /* 0x000fe80008000200 */
[----:B------:R-:W-:Y:S04]  /*a9f90*/  LDSM.16.M88.4 R112, [R242+UR13+0x81100] ;  /* 0x0811000df270783b */ /* 0x000fe80008000200 */
[----:B------:R-:W-:Y:S04]  /*a9fa0*/  LDSM.16.M88.4 R64, [R242+UR13+0x81180] ;  /* 0x0811800df240783b */ /* 0x000fe80008000200 */
[----:B------:R-:W-:Y:S04]  /*a9fb0*/  LDSM.16.M88.4 R104, [R242+UR13+0x82100] ;  /* 0x0821000df268783b */ /* 0x000fe80008000200 */
[----:B------:R-:W-:Y:S01]  /*a9fc0*/  LDSM.16.M88.4 R56, [R242+UR13+0x82180] ;  /* 0x0821800df238783b */ /* 0x000fe20008000200 */
[----:B------:R-:W-:Y:S03]  /*a9fd0*/  HMMA.1688.F32.TF32 R40, R4, R14, R232 ;  /* 0x0000000e0428723c */ /* 0x000fe600000810e8 */
[----:B------:R-:W-:Y:S04]  /*a9fe0*/  LDSM.16.M88.4 R124, [R242+UR13+0x83100] ;  /* 0x0831000df27c783b */ /* 0x000fe80008000200 */
[----:B------:R-:W-:Y:S04]  /*a9ff0*/  LDSM.16.M88.4 R116, [R242+UR13+0x84100] ;  /* 0x0841000df274783b */ /* 0x000fe80008000200 */
[----:B------:R-:W-:Y:S04]  /*aa000*/  LDSM.16.M88.4 R48, [R242+UR13+0x84180] ;  /* 0x0841800df230783b */ /* 0x000fe80008000200 */
[----:B------:R-:W-:Y:S04]  /*aa010*/  LDSM.16.M88.4 R160, [R242+UR13+0x85100] ;  /* 0x0851000df2a0783b */ /* 0x000fe80008000200 */
[----:B------:R-:W-:Y:S01]  /*aa020*/  LDSM.16.M88.4 R120, [R242+UR13+0x86100] ;  /* 0x0861000df278783b */ /* 0x000fe20008000200 */
[----:B------:R-:W-:Y:S01]  /*aa030*/  IMAD.MOV.U32 R29, RZ, RZ, R40 ;  /* 0x000000ffff1d7224 */ /* 0x000fe200078e0028 */
[----:B------:R-:W-:Y:S01]  /*aa040*/  MOV R20, R43 ;  /* 0x0000002b00147202 */ /* 0x000fe20000000f00 */
[----:B------:R-:W-:Y:S01]  /*aa050*/  IMAD.MOV.U32 R28, RZ, RZ, R41 ;  /* 0x000000ffff1c7224 */ /* 0x000fe200078e0029 */
[----:B------:R-:W-:Y:S01]  /*aa060*/  LDSM.16.M88.4 R44, [R242+UR13+0x86180] ;  /* 0x0861800df22c783b */ /* 0x000fe20008000200 */
[----:B------:R-:W-:-:S02]  /*aa070*/  IMAD.MOV.U32 R21, RZ, RZ, R42 ;  /* 0x000000ffff157224 */ /* 0x000fc400078e002a */
[C---:B------:R-:W-:Y:S01]  /*aa080*/  HMMA.1688.F32.TF32 R40, R4.reuse, R38, R52 ;  /* 0x000000260428723c */ /* 0x040fe20000081034 */
[----:B------:R-:W-:Y:S04]  /*aa090*/  LDSM.16.M88.4 R52, [R242+UR13+0x83180] ;  /* 0x0831800df234783b */ /* 0x000fe80008000200 */
[----:B------:R-:W-:Y:S03]  /*aa0a0*/  LDSM.16.M88.4 R128, [R242+UR13+0x87100] ;  /* 0x0871000df280783b */ /* 0x000fe60008000200 */
[----:B------:R-:W-:Y:S11]  /*aa0b0*/  HMMA.1688.F32.TF32 R92, R4, R30, R92 ;  /* 0x0000001e045c723c */ /* 0x000ff6000008105c */
[----:B------:R-:W-:Y:S01]  /*aa0c0*/  IMAD.MOV.U32 R33, RZ, RZ, R42 ;  /* 0x000000ffff217224 */ /* 0x000fe200078e002a */
[----:B------:R2:W-:Y:S01]  /*aa0d0*/  STL.64 [R1+0xd80], R40 ;  /* 0x000d802801007387 */ /* 0x0005e20000100a00 */
[----:B------:R-:W-:-:S02]  /*aa0e0*/  IMAD.MOV.U32 R32, RZ, RZ, R43 ;  /* 0x000000ffff207224 */ /* 0x000fc400078e002b */
[----:B--2---:R-:W-:Y:S01]  /*aa0f0*/  HMMA.1688.F32.TF32 R40, R4, R34, R88 ;  /* 0x000000220428723c */ /* 0x004fe20000081058 */
[----:B------:R-:W-:-:S15]  /*aa100*/  LDSM.16.M88.4 R88, [R242+UR13+0x85180] ;  /* 0x0851800df258783b */ /* 0x000fde0008000200 */
[----:B------:R-:W-:-:S03]  /*aa110*/  NOP ;  /* 0x0000000000007918 */ /* 0x000fc60000000000 */
[----:B------:R-:W-:Y:S04]  /*aa120*/  STL.64 [R1+0xd70], R40 ;  /* 0x000d702801007387 */ /* 0x000fe80000100a00 */
[----:B------:R-:W-:Y:S04]  /*aa130*/  STL.64 [R1+0xd78], R42 ;  /* 0x000d782a01007387 */ /* 0x000fe80000100a00 */
[----:B------:R-:W-:Y:S04]  /*aa140*/  STL.64 [R1+0xd60], R92 ;  /* 0x000d605c01007387 */ /* 0x000fe80000100a00 */
[----:B------:R-:W-:Y:S04]  /*aa150*/  STL.64 [R1+0xd68], R94 ;  /* 0x000d685e01007387 */ /* 0x000fe80000100a00 */
[----:B------:R2:W-:Y:S04]  /*aa160*/  LDSM.16.M88.4 R40, [R242+UR13+0x87180] ;  /* 0x0871800df228783b */ /* 0x0005e80008000200 */
[----:B------:R1:W-:Y:S04]  /*aa170*/  LDSM.16.M88.4 R92, [R243+UR13+0x87180] ;  /* 0x0871800df35c783b */ /* 0x0003e80008000200 */
[----:B------:R-:W3:Y:S04]  /*aa180*/  LDL.LU R240, [R1+0x6b0] ;  /* 0x0006b00001f07983 */ /* 0x000ee80000300800 */
[----:B------:R-:W3:Y:S04]  /*aa190*/  LDL.LU R241, [R1+0x6b4] ;  /* 0x0006b40001f17983 */ /* 0x000ee80000300800 */
[----:B--2---:R-:W2:Y:S04]  /*aa1a0*/  LDL.LU R242, [R1+0x6b8] ;  /* 0x0006b80001f27983 */ /* 0x004ea80000300800 */
[----:B-1----:R-:W2:Y:S04]  /*aa1b0*/  LDL.LU R243, [R1+0x6bc] ;  /* 0x0006bc0001f37983 */ /* 0x002ea80000300800 */
        /* <DEDUP_REMOVED lines=48> */
[----:B------:R1:W-:Y:S01]  /*aa4c0*/  STL.64 [R1+0x77a0], R24 ;  /* 0x0077a01801007387 */ /* 0x0003e20000100a00 */
[----:B--2---:R-:W-:Y:S08]  /*aa4d0*/  HMMA.1688.F32.TF32 R188, R168, R60, R188 ;  /* 0x0000003ca8bc723c */ /* 0x004ff000000810bc */
[C---:B---3--:R-:W-:Y:S08]  /*aa4e0*/  HMMA.1688.F32.TF32 R204, R4.reuse, R26, R204 ;  /* 0x0000001a04cc723c */ /* 0x048ff000000810cc */
[C---:B----4-:R-:W-:Y:S11]  /*aa4f0*/  HMMA.1688.F32.TF32 R200, R4.reuse, R22, R200 ;  /* 0x0000001604c8723c */ /* 0x050ff600000810c8 */
[----:B------:R2:W-:Y:S01]  /*aa500*/  STL.64 [R1+0x820], R204 ;  /* 0x000820cc01007387 */ /* 0x0005e20000100a00 */
[----:B-1----:R-:W-:Y:S01]  /*aa510*/  IMAD.MOV.U32 R25, RZ, RZ, R206 ;  /* 0x000000ffff197224 */ /* 0x002fe200078e00ce */
[----:B------:R-:W-:Y:S01]  /*aa520*/  MOV R24, R207 ;  /* 0x000000cf00187202 */ /* 0x000fe20000000f00 */
[----:B------:R-:W-:Y:S05]  /*aa530*/  HMMA.1688.F32.TF32 R4, R4, R18, R196 ;  /* 0x000000120404723c */ /* 0x000fea00000810c4 */
[----:B------:R-:W-:Y:S01]  /*aa540*/  IMAD.MOV.U32 R9, RZ, RZ, R200 ;  /* 0x000000ffff097224 */ /* 0x000fe200078e00c8 */
[----:B------:R-:W-:Y:S01]  /*aa550*/  MOV R36, R203 ;  /* 0x000000cb00247202 */ /* 0x000fe20000000f00 */
[----:B------:R-:W-:-:S02]  /*aa560*/  IMAD.MOV.U32 R8, RZ, RZ, R201 ;  /* 0x000000ffff087224 */ /* 0x000fc400078e00c9 */
[----:B------:R-:W-:Y:S01]  /*aa570*/  IMAD.MOV.U32 R37, RZ, RZ, R202 ;  /* 0x000000ffff257224 */ /* 0x000fe200078e00ca */
[C---:B------:R-:W-:Y:S08]  /*aa580*/  HMMA.1688.F32.TF32 R196, R168.reuse, R140, R236 ;  /* 0x0000008ca8c4723c */ /* 0x040ff000000810ec */
[----:B------:R-:W-:Y:S01]  /*aa590*/  HMMA.1688.F32.TF32 R180, R168, R76, R180 ;  /* 0x0000004ca8b4723c */ /* 0x000fe200000810b4 */
[----:B------:R-:W-:Y:S01]  /*aa5a0*/  IMAD.MOV.U32 R17, RZ, RZ, R4 ;  /* 0x000000ffff117224 */ /* 0x000fe200078e0004 */
[----:B------:R-:W-:Y:S01]  /*aa5b0*/  MOV R12, R7 ;  /* 0x00000007000c7202 */ /* 0x000fe20000000f00 */
[----:B------:R-:W-:-:S02]  /*aa5c0*/  IMAD.MOV.U32 R16, RZ, RZ, R5 ;  /* 0x000000ffff107224 */ /* 0x000fc400078e0005 */
[----:B------:R-:W-:-:S03]  /*aa5d0*/  IMAD.MOV.U32 R13, RZ, RZ, R6 ;  /* 0x000000ffff0d7224 */ /* 0x000fc600078e0006 */
[C---:B------:R-:W-:Y:S08]  /*aa5e0*/  HMMA.1688.F32.TF32 R200, R168.reuse, R100, R244 ;  /* 0x00000064a8c8723c */ /* 0x040ff000000810f4 */
        /* <DEDUP_REMOVED lines=40> */
[C---:B--2---:R-:W-:Y:S03]  /*aa870*/  HMMA.1688.F32.TF32 R204, R172.reuse, R74, R4 ;  /* 0x0000004aaccc723c */ /* 0x044fe60000081004 */
[----:B------:R-:W-:Y:S04]  /*aa880*/  LDS R4, [R0+UR12+0x2c000] ;  /* 0x02c0000c00047984 */ /* 0x000fe80008000800 */
[----:B------:R-:W-:Y:S01]  /*aa890*/  LDS R6, [R0+UR12+0x2e000] ;  /* 0x02e0000c00067984 */ /* 0x000fe20008000800 */
[C---:B------:R-:W-:Y:S03]  /*aa8a0*/  HMMA.1688.F32.TF32 R180, R172.reuse, R78, R180 ;  /* 0x0000004eacb4723c */ /* 0x040fe600000810b4 */
[----:B------:R-:W-:Y:S04]  /*aa8b0*/  LDS R5, [R2+UR12+0x2c000] ;  /* 0x02c0000c02057984 */ /* 0x000fe80008000800 */
[----:B------:R-:W2:Y:S01]  /*aa8c0*/  LDS R7, [R2+UR12+0x2e000] ;  /* 0x02e0000c02077984 */ /* 0x000ea20008000800 */
[C---:B------:R-:W-:Y:S08]  /*aa8d0*/  HMMA.1688.F32.TF32 R184, R172.reuse, R82, R184 ;  /* 0x00000052acb8723c */ /* 0x040ff000000810b8 */
[C---:B------:R-:W-:Y:S08]  /*aa8e0*/  HMMA.1688.F32.TF32 R188, R172.reuse, R62, R188 ;  /* 0x0000003eacbc723c */ /* 0x040ff000000810bc */
[C---:B------:R-:W-:Y:S08]  /*aa8f0*/  HMMA.1688.F32.TF32 R192, R172.reuse, R70, R192 ;  /* 0x00000046acc0723c */ /* 0x040ff000000810c0 */
[C---:B------:R-:W-:Y:S08]  /*aa900*/  HMMA.1688.F32.TF32 R196, R172.reuse, R142, R196 ;  /* 0x0000008eacc4723c */ /* 0x040ff000000810c4 */
[C---:B------:R-:W-:Y:S08]  /*aa910*/  HMMA.1688.F32.TF32 R200, R172.reuse, R102, R200 ;  /* 0x00000066acc8723c */ /* 0x040ff000000810c8 */
[----:B------:R-:W-:Y:S01]  /*aa920*/  HMMA.1688.F32.TF32 R168, R172, R86, R168 ;  /* 0x00000056aca8723c */ /* 0x000fe200000810a8 */
[----:B------:R-:W-:Y:S04]  /*aa930*/  LDS R172, [R0+UR12+0x30000] ;  /* 0x0300000c00ac7984 */ /* 0x000fe80008000800 */
[----:B------:R-:W-:Y:S03]  /*aa940*/  LDS R174, [R0+UR12+0x32000] ;  /* 0x0320000c00ae7984 */ /* 0x000fe60008000800 */
[C---:B-1----:R-:W-:Y:S01]  /*aa950*/  HMMA.1688.F32.TF32 R204, R176.reuse, R108, R204 ;  /* 0x0000006cb0cc723c */ /* 0x042fe200000810cc */
[----:B------:R-:W-:Y:S04]  /*aa960*/  LDS R173, [R2+UR12+0x30000] ;  /* 0x0300000c02ad7984 */ /* 0x000fe80008000800 */
[----:B------:R-:W1:Y:S03]  /*aa970*/  LDS R175, [R2+UR12+0x32000] ;  /* 0x0320000c02af7984 */ /* 0x000e660008000800 */
        /* <DEDUP_REMOVED lines=9> */
[C---:B--2---:R-:W-:Y:S01]  /*aaa10*/  HMMA.1688.F32.TF32 R204, R4.reuse, R110, R204 ;  /* 0x0000006e04cc723c */ /* 0x044fe200000810cc */
[----:B------:R-:W-:Y:S04]  /*aaa20*/  LDS R177, [R2+UR12+0x34000] ;  /* 0x0340000c02b17984 */ /* 0x000fe80008000800 */
[----:B------:R-:W2:Y:S03]  /*aaa30*/  LDS R179, [R2+UR12+0x36000] ;  /* 0x0360000c02b37984 */ /* 0x000ea60008000800 */
        /* <DEDUP_REMOVED lines=11> */
[----:B------:R-:W3:Y:S03]  /*aaaf0*/  LDS R7, [R2+UR12+0x22080] ;  /* 0x0220800c02077984 */ /* 0x000ee60008000800 */
        /* <DEDUP_REMOVED lines=18> */
[----:B------:R-:W-:Y:S08]  /*aac20*/  HMMA.1688.F32.TF32 R168, R176, R94, R168 ;  /* 0x0000005eb0a8723c */ /* 0x000ff000000810a8 */
[C---:B---3--:R-:W-:Y:S01]  /*aac30*/  HMMA.1688.F32.TF32 R176, R4.reuse, R72, R212 ;  /* 0x0000004804b0723c */ /* 0x048fe200000810d4 */
[----:B------:R-:W-:Y:S04]  /*aac40*/  LDS R212, [R0+UR12+0x28080] ;  /* 0x0280800c00d47984 */ /* 0x000fe80008000800 */
[----:B------:R-:W-:Y:S03]  /*aac50*/  LDS R214, [R0+UR12+0x2a080] ;  /* 0x02a0800c00d67984 */ /* 0x000fe60008000800 */
[C---:B------:R-:W-:Y:S01]  /*aac60*/  HMMA.1688.F32.TF32 R232, R4.reuse, R140, R236 ;  /* 0x0000008c04e8723c */ /* 0x040fe200000810ec */
[----:B------:R-:W-:Y:S04]  /*aac70*/  LDS R213, [R2+UR12+0x28080] ;  /* 0x0280800c02d57984 */ /* 0x000fe80008000800 */
[----:B------:R-:W2:Y:S03]  /*aac80*/  LDS R215, [R2+UR12+0x2a080] ;  /* 0x02a0800c02d77984 */ /* 0x000ea60008000800 */
[C---:B------:R-:W-:Y:S08]  /*aac90*/  HMMA.1688.F32.TF32 R208, R4.reuse, R76, R208 ;  /* 0x0000004c04d0723c */ /* 0x040ff000000810d0 */
[C---:B------:R-:W-:Y:S08]  /*aaca0*/  HMMA.1688.F32.TF32 R216, R4.reuse, R80, R216 ;  /* 0x0000005004d8723c */ /* 0x040ff000000810d8 */
[C---:B------:R-:W-:Y:S08]  /*aacb0*/  HMMA.1688.F32.TF32 R220, R4.reuse, R60, R220 ;  /* 0x0000003c04dc723c */ /* 0x040ff000000810dc */
[C---:B------:R-:W-:Y:S08]  /*aacc0*/  HMMA.1688.F32.TF32 R228, R4.reuse, R68, R228 ;  /* 0x0000004404e4723c */ /* 0x040ff000000810e4 */
[C---:B----4-:R-:W-:Y:S01]  /*aacd0*/  HMMA.1688.F32.TF32 R236, R4.reuse, R100, R244 ;  /* 0x0000006404ec723c */ /* 0x050fe200000810f4 */
[----:B------:R-:W-:Y:S04]  /*aace0*/  LDS R244, [R0+UR12+0x20100] ;  /* 0x0201000c00f47984 */ /* 0x000fe80008000800 */
[----:B------:R-:W-:Y:S03]  /*aacf0*/  LDS R246, [R0+UR12+0x22100] ;  /* 0x0221000c00f67984 */ /* 0x000fe60008000800 */
[----:B------:R-:W-:Y:S01]  /*aad00*/  HMMA.1688.F32.TF32 R240, R4, R84, R240 ;  /* 0x0000005404f0723c */ /* 0x000fe200000810f0 */
[----:B------:R-:W-:Y:S04]  /*aad10*/  LDS R4, [R0+UR12+0x38000] ;  /* 0x0380000c00047984 */ /* 0x000fe80008000800 */
[----:B------:R-:W-:Y:S03]  /*aad20*/  LDS R6, [R0+UR12+0x3a000] ;  /* 0x03a0000c00067984 */ /* 0x000fe60008000800 */
[C---:B-1----:R-:W-:Y:S01]  /*aad30*/  HMMA.1688.F32.TF32 R176, R172.reuse, R74, R176 ;  /* 0x0000004aacb0723c */ /* 0x042fe200000810b0 */
[----:B------:R-:W-:Y:S04]  /*aad40*/  LDS R5, [R2+UR12+0x38000] ;  /* 0x0380000c02057984 */ /* 0x000fe80008000800 */
[----:B------:R-:W1:Y:S03]  /*aad50*/  LDS R7, [R2+UR12+0x3a000] ;  /* 0x03a0000c02077984 */ /* 0x000e660008000800 */
[C---:B------:R-:W-:Y:S01]  /*aad60*/  HMMA.1688.F32.TF32 R208, R172.reuse, R78, R208 ;  /* 0x0000004eacd0723c */ /* 0x040fe200000810d0 */
[----:B------:R-:W-:Y:S04]  /*aad70*/  LDS R245, [R2+UR12+0x20100] ;  /* 0x0201000c02f57984 */ /* 0x000fe80008000800 */
[----:B------:R-:W-:Y:S03]  /*aad80*/  LDS R247, [R2+UR12+0x22100] ;  /* 0x0221000c02f77984 */ /* 0x000fe60008000800 */
        /* <DEDUP_REMOVED lines=54> */
[C---:B--2---:R-:W-:Y:S01]  /*ab0f0*/  HMMA.1688.F32.TF32 R212, R4.reuse, R134, R204 ;  /* 0x0000008604d4723c */ /* 0x044fe200000810cc */
[----:B------:R-:W2:Y:S07]  /*ab100*/  LDL.LU R204, [R1+0x4b0] ;  /* 0x0004b00001cc7983 */ /* 0x000eae0000300800 */
[C---:B------:R-:W-:Y:S11]  /*ab110*/  HMMA.1688.F32.TF32 R180, R4.reuse, R66, R180 ;  /* 0x0000004204b4723c */ /* 0x040ff600000810b4 */
        /* <DEDUP_REMOVED lines=8> */
[----:B------:R-:W3:Y:S01]  /*ab1a0*/  LDL.LU R215, [R1+0x1dc] ;  /* 0x0001dc0001d77983 */ /* 0x000ee20000300800 */
[C---:B------:R-:W-:Y:S03]  /*ab1b0*/  HMMA.1688.F32.TF32 R188, R4.reuse, R54, R188 ;  /* 0x0000003604bc723c */ /* 0x040fe600000810bc */
[----:B------:R-:W-:Y:S04]  /*ab1c0*/  STL.64 [R1+0x1670], R180 ;  /* 0x001670b401007387 */ /* 0x000fe80000100a00 */
[----:B------:R4:W-:Y:S02]  /*ab1d0*/  STL.64 [R1+0x1678], R182 ;  /* 0x001678b601007387 */ /* 0x0009e40000100a00 */
[C---:B----4-:R-:W-:Y:S08]  /*ab1e0*/  HMMA.1688.F32.TF32 R180, R4.reuse, R58, R184 ;  /* 0x0000003a04b4723c */ /* 0x050ff000000810b8 */
[C---:B------:R-:W-:Y:S08]  /*ab1f0*/  HMMA.1688.F32.TF32 R184, R4.reuse, R50, R192 ;  /* 0x0000003204b8723c */ /* 0x040ff000000810c0 */
[C---:B------:R-:W-:Y:S03]  /*ab200*/  HMMA.1688.F32.TF32 R196, R4.reuse, R90, R196 ;  /* 0x0000005a04c4723c */ /* 0x040fe600000810c4 */
[----:B------:R4:W-:Y:S04]  /*ab210*/  STL.64 [R1+0x16c0], R180 ;  /* 0x0016c0b401007387 */ /* 0x0009e80000100a00 */
[----:B------:R1:W-:Y:S01]  /*ab220*/  STL.64 [R1+0x16c8], R182 ;  /* 0x0016c8b601007387 */ /* 0x0003e20000100a00 */
[C---:B------:R-:W-:Y:S03]  /*ab230*/  HMMA.1688.F32.TF32 R200, R4.reuse, R46, R200 ;  /* 0x0000002e04c8723c */ /* 0x040fe600000810c8 */
[----:B----4-:R-:W4:Y:S04]  /*ab240*/  LDL.LU R180, [R1+0x500] ;  /* 0x0005000001b47983 */ /* 0x010f280000300800 */
[----:B------:R-:W-:Y:S04]  /*ab250*/  STL.64 [R1+0x16d0], R188 ;  /* 0x0016d0bc01007387 */ /* 0x000fe80000100a00 */
[----:B------:R-:W-:Y:S04]  /*ab260*/  STL.64 [R1+0x16d8], R190 ;  /* 0x0016d8be01007387 */ /* 0x000fe80000100a00 */
[----:B------:R1:W-:Y:S04]  /*ab270*/  STL.64 [R1+0x1710], R184 ;  /* 0x001710b801007387 */ /* 0x0003e80000100a00 */
[----:B------:R1:W-:Y:S04]  /*ab280*/  STL.64 [R1+0x1718], R186 ;  /* 0x001718ba01007387 */ /* 0x0003e80000100a00 */
[----:B------:R-:W4:Y:S04]  /*ab290*/  LDL.LU R181, [R1+0x504] ;  /* 0x0005040001b57983 */ /* 0x000f280000300800 */
[----:B-1----:R-:W4:Y:S04]  /*ab2a0*/  LDL.LU R182, [R1+0x508] ;  /* 0x0005080001b67983 */ /* 0x002f280000300800 */
        /* <DEDUP_REMOVED lines=13> */
[----:B------:R1:W-:Y:S04]  /*ab380*/  STL.64 [R1+0x1730], R196 ;  /* 0x001730c401007387 */ /* 0x0003e80000100a00 */
[----:B------:R1:W-:Y:S04]  /*ab390*/  STL.64 [R1+0x1738], R198 ;  /* 0x001738c601007387 */ /* 0x0003e80000100a00 */
[----:B-1----:R-:W3:Y:S04]  /*ab3a0*/  LDL.LU R196, [R1+0x4c0] ;  /* 0x0004c00001c47983 */ /* 0x002ee80000300800 */
        /* <DEDUP_REMOVED lines=8> */
[----:B------:R-:W3:Y:S01]  /*ab430*/  LDL.LU R203, [R1+0x51c] ;  /* 0x00051c0001cb7983 */ /* 0x000ee20000300800 */
[----:B------:R-:W-:Y:S03]  /*ab440*/  HMMA.1688.F32.TF32 R168, R4, R42, R168 ;  /* 0x0000002a04a8723c */ /* 0x000fe600000810a8 */
[----:B------:R-:W-:Y:S04]  /*ab450*/  LDS R4, [R0+UR12+0x24100] ;  /* 0x0241000c00047984 */ /* 0x000fe80008000800 */
[----:B------:R-:W-:Y:S01]  /*ab460*/  LDS R6, [R0+UR12+0x26100] ;  /* 0x0261000c00067984 */ /* 0x000fe20008000800 */
[C---:B------:R-:W-:Y:S03]  /*ab470*/  HMMA.1688.F32.TF32 R176, R172.reuse, R146, R176 ;  /* 0x00000092acb0723c */ /* 0x040fe600000810b0 */
[----:B------:R-:W-:Y:S04]  /*ab480*/  LDS R5, [R2+UR12+0x24100] ;  /* 0x0241000c02057984 */ /* 0x000fe80008000800 */
[----:B------:R-:W1:Y:S01]  /*ab490*/  LDS R7, [R2+UR12+0x26100] ;  /* 0x0261000c02077984 */ /* 0x000e620008000800 */
[C---:B------:R-:W-:Y:S03]  /*ab4a0*/  HMMA.1688.F32.TF32 R208, R172.reuse, R150, R208 ;  /* 0x00000096acd0723c */ /* 0x040fe600000810d0 */
[----:B------:R-:W-:Y:S04]  /*ab4b0*/  STL.64 [R1+0x1790], R168 ;  /* 0x001790a801007387 */ /* 0x000fe80000100a00 */
[----:B------:R-:W-:Y:S01]  /*ab4c0*/  STL.64 [R1+0x1798], R170 ;  /* 0x001798aa01007387 */ /* 0x000fe20000100a00 */
        /* <DEDUP_REMOVED lines=10> */
[C---:B----4-:R-:W-:Y:S08]  /*ab570*/  HMMA.1688.F32.TF32 R180, R244.reuse, R76, R180 ;  /* 0x0000004cf4b4723c */ /* 0x050ff000000810b4 */
[C---:B--2---:R-:W-:Y:S08]  /*ab580*/  HMMA.1688.F32.TF32 R184, R244.reuse, R80, R184 ;  /* 0x00000050f4b8723c */ /* 0x044ff000000810b8 */
[----:B---3--:R-:W-:-:S12]  /*ab590*/  HMMA.1688.F32.TF32 R188, R244, R60, R188 ;  /* 0x0000003cf4bc723c */ /* 0x008fd800000810bc */
[----:B-1----:R-:W-:Y:S08]  /*ab5a0*/  HMMA.1688.F32.TF32 R184, R4, R82, R184 ;  /* 0x0000005204b8723c */ /* 0x002ff000000810b8 */
[----:B------:R-:W-:Y:S08]  /*ab5b0*/  HMMA.1688.F32.TF32 R192, R244, R68, R192 ;  /* 0x00000044f4c0723c */ /* 0x000ff000000810c0 */
[----:B------:R-:W-:Y:S08]  /*ab5c0*/  HMMA.1688.F32.TF32 R188, R4, R62, R188 ;  /* 0x0000003e04bc723c */ /* 0x000ff000000810bc */
[----:B------:R-:W-:Y:S08]  /*ab5d0*/  HMMA.1688.F32.TF32 R184, R172, R104, R184 ;  /* 0x00000068acb8723c */ /* 0x000ff000000810b8 */
[----:B------:R-:W-:Y:S08]  /*ab5e0*/  HMMA.1688.F32.TF32 R192, R4, R70, R192 ;  /* 0x0000004604c0723c */ /* 0x000ff000000810c0 */
[----:B------:R-:W-:Y:S08]  /*ab5f0*/  HMMA.1688.F32.TF32 R196, R244, R140, R196 ;  /* 0x0000008cf4c4723c */ /* 0x000ff000000810c4 */
[C---:B------:R-:W-:Y:S08]  /*ab600*/  HMMA.1688.F32.TF32 R188, R172.reuse, R124, R188 ;  /* 0x0000007cacbc723c */ /* 0x040ff000000810bc */
[----:B------:R-:W-:Y:S08]  /*ab610*/  HMMA.1688.F32.TF32 R192, R172, R116, R192 ;  /* 0x00000074acc0723c */ /* 0x000ff000000810c0 */
[C---:B------:R-:W-:Y:S08]  /*ab620*/  HMMA.1688.F32.TF32 R168, R244.reuse, R72, R200 ;  /* 0x00000048f4a8723c */ /* 0x040ff000000810c8 */
[C---:B------:R-:W-:Y:S08]  /*ab630*/  HMMA.1688.F32.TF32 R200, R244.reuse, R100, R204 ;  /* 0x00000064f4c8723c */ /* 0x040ff000000810cc */
[----:B------:R-:W-:Y:S01]  /*ab640*/  HMMA.1688.F32.TF32 R244, R244, R84, R212 ;  /* 0x00000054f4f4723c */ /* 0x000fe200000810d4 */
[----:B------:R-:W-:Y:S04]  /*ab650*/  LDS R212, [R0+UR12+0x3c100] ;  /* 0x03c1000c00d47984 */ /* 0x000fe80008000800 */
[----:B------:R-:W-:Y:S03]  /*ab660*/  LDS R214, [R0+UR12+0x3e100] ;  /* 0x03e1000c00d67984 */ /* 0x000fe60008000800 */
[C---:B------:R-:W-:Y:S01]  /*ab670*/  HMMA.1688.F32.TF32 R168, R4.reuse, R74, R168 ;  /* 0x0000004a04a8723c */ /* 0x040fe200000810a8 */
[----:B------:R-:W-:Y:S04]  /*ab680*/  LDS R213, [R2+UR12+0x3c100] ;  /* 0x03c1000c02d57984 */ /* 0x000fe80008000800 */
[----:B------:R-:W-:Y:S03]  /*ab690*/  LDS R215, [R2+UR12+0x3e100] ;  /* 0x03e1000c02d77984 */ /* 0x000fe60008000800 */
[C---:B------:R-:W-:Y:S01]  /*ab6a0*/  HMMA.1688.F32.TF32 R204, R4.reuse, R78, R180 ;  /* 0x0000004e04cc723c */ /* 0x040fe200000810b4 */
[----:B------:R-:W-:Y:S04]  /*ab6b0*/  LDS R180, [R0+UR12+0x2c100] ;  /* 0x02c1000c00b47984 */ /* 0x000fe80008000800 */
[----:B------:R-:W-:Y:S03]  /*ab6c0*/  LDS R182, [R0+UR12+0x2e100] ;  /* 0x02e1000c00b67984 */ /* 0x000fe60008000800 */
[C---:B------:R-:W-:Y:S01]  /*ab6d0*/  HMMA.1688.F32.TF32 R196, R4.reuse, R142, R196 ;  /* 0x0000008e04c4723c */ /* 0x040fe200000810c4 */
[----:B------:R-:W-:Y:S04]  /*ab6e0*/  LDS R181, [R2+UR12+0x2c100] ;  /* 0x02c1000c02b57984 */ /* 0x000fe80008000800 */
[----:B------:R-:W1:Y:S03]  /*ab6f0*/  LDS R183, [R2+UR12+0x2e100] ;  /* 0x02e1000c02b77984 */ /* 0x000e660008000800 */
[C---:B------:R-:W-:Y:S08]  /*ab700*/  HMMA.1688.F32.TF32 R200, R4.reuse, R102, R200 ;  /* 0x0000006604c8723c */ /* 0x040ff000000810c8 */
[----:B------:R-:W-:Y:S01]  /*ab710*/  HMMA.1688.F32.TF32 R244, R4, R86, R244 ;  /* 0x0000005604f4723c */ /* 0x000fe200000810f4 */
[----:B------:R-:W-:Y:S04]  /*ab720*/  LDS R4, [R0+UR12+0x30100] ;  /* 0x0301000c00047984 */ /* 0x000fe80008000800 */
[----:B------:R-:W-:Y:S03]  /*ab730*/  LDS R6, [R0+UR12+0x32100] ;  /* 0x0321000c00067984 */ /* 0x000fe60008000800 */
[C---:B------:R-:W-:Y:S01]  /*ab740*/  HMMA.1688.F32.TF32 R168, R172.reuse, R108, R168 ;  /* 0x0000006caca8723c */ /* 0x040fe200000810a8 */
[----:B------:R-:W-:Y:S04]  /*ab750*/  LDS R5, [R2+UR12+0x30100] ;  /* 0x0301000c02057984 */ /* 0x000fe80008000800 */
[----:B------:R-:W-:Y:S03]  /*ab760*/  LDS R7, [R2+UR12+0x32100] ;  /* 0x0321000c02077984 */ /* 0x000fe60008000800 */
        /* <DEDUP_REMOVED lines=54> */
[----:B--2---:R-:W-:Y:S01]  /*abad0*/  HMMA.1688.F32.TF32 R176, R172, R134, R176 ;  /* 0x00000086acb0723c */ /* 0x004fe200000810b0 */
[----:B------:R-:W-:Y:S04]  /*abae0*/  LDS R181, [R2+UR12+0x20180] ;  /* 0x0201800c02b57984 */ /* 0x000fe80008000800 */
[----:B------:R-:W2:Y:S03]  /*abaf0*/  LDS R183, [R2+UR12+0x22180] ;  /* 0x0221800c02b77984 */ /* 0x000ea60008000800 */
[C---:B-1----:R-:W-:Y:S08]  /*abb00*/  HMMA.1688.F32.TF32 R168, R4.reuse, R132, R168 ;  /* 0x0000008404a8723c */ /* 0x042ff000000810a8 */
        /* <DEDUP_REMOVED lines=8> */
[----:B------:R-:W3:Y:S04]  /*abb90*/  LDL.LU R208, [R1+0x1b0] ;  /* 0x0001b00001d07983 */ /* 0x000ee80000300800 */
[----:B------:R-:W-:Y:S04]  /*abba0*/  STL.64 [R1+0x1570], R176 ;  /* 0x001570b001007387 */ /* 0x000fe80000100a00 */
[----:B------:R1:W-:Y:S01]  /*abbb0*/  STL.64 [R1+0x1578], R178 ;  /* 0x001578b201007387 */ /* 0x0003e20000100a00 */
[C---:B------:R-:W-:Y:S09]  /*abbc0*/  HMMA.1688.F32.TF32 R220, R172.reuse, R54, R220 ;  /* 0x00000036acdc723c */ /* 0x040ff200000810dc */
[----:B------:R-:W-:Y:S01]  /*abbd0*/  STL.64 [R1+0x15d0], R4 ;  /* 0x0015d00401007387 */ /* 0x000fe20000100a00 */
[C---:B-1----:R-:W-:Y:S03]  /*abbe0*/  HMMA.1688.F32.TF32 R176, R172.reuse, R58, R216 ;  /* 0x0000003aacb0723c */ /* 0x042fe600000810d8 */
[----:B------:R-:W-:Y:S04]  /*abbf0*/  STL.64 [R1+0x15d8], R6 ;  /* 0x0015d80601007387 */ /* 0x000fe80000100a00 */
[----:B------:R-:W3:Y:S01]  /*abc00*/  LDL.LU R209, [R1+0x1b4] ;  /* 0x0001b40001d17983 */ /* 0x000ee20000300800 */
[C---:B------:R-:W-:Y:S03]  /*abc10*/  HMMA.1688.F32.TF32 R228, R172.reuse, R50, R228 ;  /* 0x00000032ace4723c */ /* 0x040fe600000810e4 */
[----:B------:R-:W3:Y:S04]  /*abc20*/  LDL.LU R210, [R1+0x1b8] ;  /* 0x0001b80001d27983 */ /* 0x000ee80000300800 */
[----:B------:R-:W3:Y:S04]  /*abc30*/  LDL.LU R211, [R1+0x1bc] ;  /* 0x0001bc0001d37983 */ /* 0x000ee80000300800 */
[----:B------:R-:W2:Y:S01]  /*abc40*/  LDL.LU R216, [R1+0x1c0] ;  /* 0x0001c00001d87983 */ /* 0x000ea20000300800 */
[C---:B------:R-:W-:Y:S03]  /*abc50*/  HMMA.1688.F32.TF32 R232, R172.reuse, R90, R232 ;  /* 0x0000005aace8723c */ /* 0x040fe600000810e8 */
[----:B------:R1:W-:Y:S04]  /*abc60*/  STL.64 [R1+0x15f0], R176 ;  /* 0x0015f0b001007387 */ /* 0x0003e80000100a00 */
[----:B------:R4:W-:Y:S04]  /*abc70*/  STL.64 [R1+0x15f8], R178 ;  /* 0x0015f8b201007387 */ /* 0x0009e80000100a00 */
[----:B------:R-:W2:Y:S04]  /*abc80*/  LDL.LU R217, [R1+0x1c4] ;  /* 0x0001c40001d97983 */ /* 0x000ea80000300800 */
[----:B------:R-:W2:Y:S04]  /*abc90*/  LDL.LU R218, [R1+0x1c8] ;  /* 0x0001c80001da7983 */ /* 0x000ea80000300800 */
[----:B------:R-:W2:Y:S01]  /*abca0*/  LDL.LU R219, [R1+0x1cc] ;  /* 0x0001cc0001db7983 */ /* 0x000ea20000300800 */
[C---:B------:R-:W-:Y:S03]  /*abcb0*/  HMMA.1688.F32.TF32 R236, R172.reuse, R46, R236 ;  /* 0x0000002eacec723c */ /* 0x040fe600000810ec */
[----:B-1----:R-:W3:Y:S04]  /*abcc0*/  LDL.LU R176, [R1+0x400] ;  /* 0x0004000001b07983 */ /* 0x002ee80000300800 */
[----:B------:R1:W-:Y:S04]  /*abcd0*/  STL.64 [R1+0x1630], R220 ;  /* 0x001630dc01007387 */ /* 0x0003e80000100a00 */
[----:B------:R1:W-:Y:S04]  /*abce0*/  STL.64 [R1+0x1638], R222 ;  /* 0x001638de01007387 */ /* 0x0003e80000100a00 */
[----:B------:R-:W3:Y:S04]  /*abcf0*/  LDL.LU R177, [R1+0x404] ;  /* 0x0004040001b17983 */ /* 0x000ee80000300800 */
[----:B----4-:R-:W3:Y:S04]  /*abd00*/  LDL.LU R178, [R1+0x408] ;  /* 0x0004080001b27983 */ /* 0x010ee80000300800 */
[----:B------:R-:W3:Y:S04]  /*abd10*/  LDL.LU R179, [R1+0x40c] ;  /* 0x00040c0001b37983 */ /* 0x000ee80000300800 */
[----:B-1----:R-:W4:Y:S01]  /*abd20*/  LDL.LU R220, [R1+0x3c0] ;  /* 0x0003c00001dc7983 */ /* 0x002f220000300800 */
[----:B------:R-:W-:Y:S03]  /*abd30*/  HMMA.1688.F32.TF32 R172, R172, R42, R240 ;  /* 0x0000002aacac723c */ /* 0x000fe600000810f0 */
[----:B------:R-:W4:Y:S04]  /*abd40*/  LDL.LU R221, [R1+0x3c4] ;  /* 0x0003c40001dd7983 */ /* 0x000f280000300800 */
[----:B------:R-:W4:Y:S04]  /*abd50*/  LDL.LU R222, [R1+0x3c8] ;  /* 0x0003c80001de7983 */ /* 0x000f280000300800 */
[----:B------:R-:W4:Y:S04]  /*abd60*/  LDL.LU R223, [R1+0x3cc] ;  /* 0x0003cc0001df7983 */ /* 0x000f280000300800 */
[----:B------:R1:W-:Y:S04]  /*abd70*/  STL.64 [R1+0x1680], R228 ;  /* 0x001680e401007387 */ /* 0x0003e80000100a00 */
[----:B------:R1:W-:Y:S01]  /*abd80*/  STL.64 [R1+0x1688], R230 ;  /* 0x001688e601007387 */ /* 0x0003e20000100a00 */
[C---:B------:R-:W-:Y:S03]  /*abd90*/  HMMA.1688.F32.TF32 R204, R212.reuse, R66, R204 ;  /* 0x00000042d4cc723c */ /* 0x040fe600000810cc */
[----:B------:R-:W-:Y:S04]  /*abda0*/  LDS R4, [R0+UR12+0x24180] ;  /* 0x0241800c00047984 */ /* 0x000fe80008000800 */
[----:B-1----:R-:W4:Y:S04]  /*abdb0*/  LDL.LU R228, [R1+0x3d0] ;  /* 0x0003d00001e47983 */ /* 0x002f280000300800 */
[----:B------:R-:W4:Y:S04]  /*abdc0*/  LDL.LU R229, [R1+0x3d4] ;  /* 0x0003d40001e57983 */ /* 0x000f280000300800 */
[----:B------:R-:W4:Y:S04]  /*abdd0*/  LDL.LU R230, [R1+0x3d8] ;  /* 0x0003d80001e67983 */ /* 0x000f280000300800 */
[----:B------:R-:W4:Y:S04]  /*abde0*/  LDL.LU R231, [R1+0x3dc] ;  /* 0x0003dc0001e77983 */ /* 0x000f280000300800 */
[----:B------:R1:W-:Y:S04]  /*abdf0*/  STL.64 [R1+0x16f0], R232 ;  /* 0x0016f0e801007387 */ /* 0x0003e80000100a00 */
[----:B------:R1:W-:Y:S04]  /*abe00*/  STL.64 [R1+0x16f8], R234 ;  /* 0x0016f8ea01007387 */ /* 0x0003e80000100a00 */
        /* <DEDUP_REMOVED lines=12> */
[----:B------:R-:W4:Y:S04]  /*abed0*/  LDL.LU R240, [R1+0x410] ;  /* 0x0004100001f07983 */ /* 0x000f280000300800 */
[----:B------:R-:W-:Y:S04]  /*abee0*/  STL.64 [R1+0x1760], R172 ;  /* 0x001760ac01007387 */ /* 0x000fe80000100a00 */
[----:B------:R1:W-:Y:S04]  /*abef0*/  STL.64 [R1+0x1768], R174 ;  /* 0x001768ae01007387 */ /* 0x0003e80000100a00 */
[----:B------:R-:W4:Y:S04]  /*abf00*/  LDL.LU R241, [R1+0x414] ;  /* 0x0004140001f17983 */ /* 0x000f280000300800 */
[----:B------:R-:W4:Y:S04]  /*abf10*/  LDL.LU R242, [R1+0x418] ;  /* 0x0004180001f27983 */ /* 0x000f280000300800 */
[----:B------:R-:W4:Y:S01]  /*abf20*/  LDL.LU R243, [R1+0x41c] ;  /* 0x00041c0001f37983 */ /* 0x000f220000300800 */
[C---:B-1----:R-:W-:Y:S03]  /*abf30*/  HMMA.1688.F32.TF32 R172, R212.reuse, R134, R168 ;  /* 0x00000086d4ac723c */ /* 0x042fe600000810a8 */
[----:B------:R-:W1:Y:S05]  /*abf40*/  LDS R7, [R2+UR12+0x26180] ;  /* 0x0261800c02077984 */ /* 0x000e6a0008000800 */
[C---:B------:R-:W-:Y:S11]  /*abf50*/  HMMA.1688.F32.TF32 R168, R212.reuse, R58, R184 ;  /* 0x0000003ad4a8723c */ /* 0x040ff600000810b8 */
[----:B------:R-:W-:Y:S01]  /*abf60*/  STL.64 [R1+0x1580], R172 ;  /* 0x001580ac01007387 */ /* 0x000fe20000100a00 */
[C---:B------:R-:W-:Y:S03]  /*abf70*/  HMMA.1688.F32.TF32 R184, R212.reuse, R50, R192 ;  /* 0x00000032d4b8723c */ /* 0x040fe600000810c0 */
[----:B------:R1:W-:Y:S05]  /*abf80*/  STL.64 [R1+0x1588], R174 ;  /* 0x001588ae01007387 */ /* 0x0003ea0000100a00 */
[C---:B-1----:R-:W-:Y:S01]  /*abf90*/  HMMA.1688.F32.TF32 R172, R212.reuse, R54, R188 ;  /* 0x00000036d4ac723c */ /* 0x042fe200000810bc */
[----:B------:R-:W-:Y:S04]  /*abfa0*/  STL.64 [R1+0x15e0], R204 ;  /* 0x0015e0cc01007387 */ /* 0x000fe80000100a00 */
[----:B------:R-:W-:Y:S04]  /*abfb0*/  STL.64 [R1+0x15e8], R206 ;  /* 0x0015e8ce01007387 */ /* 0x000fe80000100a00 */
[----:B------:R-:W-:Y:S04]  /*abfc0*/  STL.64 [R1+0x1600], R168 ;  /* 0x001600a801007387 */ /* 0x000fe80000100a00 */
[----:B------:R1:W-:Y:S06]  /*abfd0*/  STL.64 [R1+0x1608], R170 ;  /* 0x001608aa01007387 */ /* 0x0003ec0000100a00 */
[----:B------:R-:W-:Y:S04]  /*abfe0*/  STL.64 [R1+0x1660], R172 ;  /* 0x001660ac01007387 */ /* 0x000fe80000100a00 */
[----:B------:R1:W-:Y:S02]  /*abff0*/  STL.64 [R1+0x1668], R174 ;  /* 0x001668ae01007387 */ /* 0x0003e40000100a00 */
[C---:B-1----:R-:W-:Y:S02]  /*ac000*/  HMMA.1688.F32.TF32 R168, R212.reuse, R90, R196 ;  /* 0x0000005ad4a8723c */ /* 0x042fe400000810c4 */
[----:B------:R-:W-:Y:S04]  /*ac010*/  STL.64 [R1+0x1690], R184 ;  /* 0x001690b801007387 */ /* 0x000fe80000100a00 */
[----:B------:R1:W-:Y:S02]  /*ac020*/  STL.64 [R1+0x1698], R186 ;  /* 0x001698ba01007387 */ /* 0x0003e40000100a00 */
[C---:B------:R-:W-:Y:S08]  /*ac030*/  HMMA.1688.F32.TF32 R172, R212.reuse, R46, R200 ;  /* 0x0000002ed4ac723c */ /* 0x040ff000000810c8 */
[----:B-1----:R-:W-:Y:S03]  /*ac040*/  HMMA.1688.F32.TF32 R184, R212, R42, R244 ;  /* 0x0000002ad4b8723c */ /* 0x002fe600000810f4 */
        /* <DEDUP_REMOVED lines=8> */
[----:B------:R-:W-:Y:S04]  /*ac0d0*/  LDS R174, [R0+UR12+0x2a180] ;  /* 0x02a1800c00ae7984 */ /* 0x000fe80008000800 */
[----:B------:R-:W-:Y:S04]  /*ac0e0*/  LDS R173, [R2+UR12+0x28180] ;  /* 0x0281800c02ad7984 */ /* 0x000fe80008000800 */
[----:B------:R-:W1:Y:S04]  /*ac0f0*/  LDS R175, [R2+UR12+0x2a180] ;  /* 0x02a1800c02af7984 */ /* 0x000e680008000800 */
        /* <DEDUP_REMOVED lines=8> */
[C---:B-1----:R-:W-:Y:S08]  /*ac180*/  HMMA.1688.F32.TF32 R184, R180.reuse, R80, R236 ;  /* 0x00000050b4b8723c */ /* 0x042ff000000810ec */
[C---:B------:R-:W-:Y:S01]  /*ac190*/  HMMA.1688.F32.TF32 R168, R180.reuse, R72, R240 ;  /* 0x00000048b4a8723c */ /* 0x040fe200000810f0 */
        /* <DEDUP_REMOVED lines=38> */
[----:B------:R-:W1:Y:S01]  /*ac400*/  LDS R171, [R2+UR12+0x2e180] ;  /* 0x02e1800c02ab7984 */ /* 0x000e620008000800 */
        /* <DEDUP_REMOVED lines=33> */
[----:B------:R-:W2:Y:S01]  /*ac620*/  LDS R171, [R2+UR12+0x22200] ;  /* 0x0222000c02ab7984 */ /* 0x000ea20008000800 */
        /* <DEDUP_REMOVED lines=29> */
[C---:B----4-:R-:W-:Y:S08]  /*ac800*/  HMMA.1688.F32.TF32 R232, R168.reuse, R140, R232 ;  /* 0x0000008ca8e8723c */ /* 0x050ff000000810e8 */
[C---:B---3--:R-:W-:Y:S08]  /*ac810*/  HMMA.1688.F32.TF32 R236, R168.reuse, R100, R236 ;  /* 0x00000064a8ec723c */ /* 0x048ff000000810ec */
[----:B------:R-:W-:Y:S01]  /*ac820*/  HMMA.1688.F32.TF32 R240, R168, R84, R240 ;  /* 0x00000054a8f0723c */ /* 0x000fe200000810f0 */
[----:B------:R-:W-:Y:S04]  /*ac830*/  LDS R168, [R0+UR12+0x38180] ;  /* 0x0381800c00a87984 */ /* 0x000fe80008000800 */
[----:B------:R-:W-:Y:S04]  /*ac840*/  LDS R170, [R0+UR12+0x3a180] ;  /* 0x03a1800c00aa7984 */ /* 0x000fe80008000800 */
[----:B------:R-:W-:Y:S04]  /*ac850*/  LDS R169, [R2+UR12+0x38180] ;  /* 0x0381800c02a97984 */ /* 0x000fe80008000800 */
[----:B------:R-:W1:Y:S01]  /*ac860*/  LDS R171, [R2+UR12+0x3a180] ;  /* 0x03a1800c02ab7984 */ /* 0x000e620008000800 */
        /* <DEDUP_REMOVED lines=35> */
[----:B------:R-:W3:Y:S01]  /*acaa0*/  LDS R171, [R2+UR12+0x3e180] ;  /* 0x03e1800c02ab7984 */ /* 0x000ee20008000800 */
[C---:B--2---:R-:W-:Y:S08]  /*acab0*/  HMMA.1688.F32.TF32 R172, R4.reuse, R110, R172 ;  /* 0x0000006e04ac723c */ /* 0x044ff000000810ac */
        /* <DEDUP_REMOVED lines=20> */
[----:B------:R-:W2:Y:S07]  /*acc00*/  LDL.LU R204, [R1+0x10] ;  /* 0x0000100001cc7983 */ /* 0x000eae0000300800 */
[C---:B------:R-:W-:Y:S11]  /*acc10*/  HMMA.1688.F32.TF32 R176, R168.reuse, R66, R176 ;  /* 0x00000042a8b0723c */ /* 0x040ff600000810b0 */
[----:B------:R3:W-:Y:S04]  /*acc20*/  STL.64 [R1+0x1480], R212 ;  /* 0x001480d401007387 */ /* 0x0007e80000100a00 */
[----:B------:R4:W-:Y:S04]  /*acc30*/  STL.64 [R1+0x1488], R214 ;  /* 0x001488d601007387 */ /* 0x0009e80000100a00 */
[----:B------:R-:W2:Y:S01]  /*acc40*/  LDL.LU R205, [R1+0x14] ;  /* 0x0000140001cd7983 */ /* 0x000ea20000300800 */
[C---:B------:R-:W-:Y:S03]  /*acc50*/  HMMA.1688.F32.TF32 R184, R168.reuse, R58, R184 ;  /* 0x0000003aa8b8723c */ /* 0x040fe600000810b8 */
[----:B------:R-:W2:Y:S04]  /*acc60*/  LDL.LU R206, [R1+0x18] ;  /* 0x0000180001ce7983 */ /* 0x000ea80000300800 */
[----:B------:R-:W2:Y:S04]  /*acc70*/  LDL.LU R207, [R1+0x1c] ;  /* 0x00001c0001cf7983 */ /* 0x000ea80000300800 */
[----:B---3--:R-:W3:Y:S01]  /*acc80*/  LDL.LU R212, [R1] ;  /* 0x0000000001d47983 */ /* 0x008ee20000300800 */
[C---:B------:R-:W-:Y:S03]  /*acc90*/  HMMA.1688.F32.TF32 R188, R168.reuse, R54, R188 ;  /* 0x00000036a8bc723c */ /* 0x040fe600000810bc */
[----:B------:R-:W3:Y:S04]  /*acca0*/  LDL.LU R213, [R1+0x4] ;  /* 0x0000040001d57983 */ /* 0x000ee80000300800 */
[----:B----4-:R-:W3:Y:S04]  /*accb0*/  LDL.LU R214, [R1+0x8] ;  /* 0x0000080001d67983 */ /* 0x010ee80000300800 */
[----:B------:R-:W3:Y:S04]  /*accc0*/  LDL.LU R215, [R1+0xc] ;  /* 0x00000c0001d77983 */ /* 0x000ee80000300800 */
[----:B------:R-:W-:Y:S04]  /*accd0*/  STL.64 [R1+0x14f0], R176 ;  /* 0x0014f0b001007387 */ /* 0x000fe80000100a00 */
[----:B------:R4:W-:Y:S02]  /*acce0*/  STL.64 [R1+0x14f8], R178 ;  /* 0x0014f8b201007387 */ /* 0x0009e40000100a00 */
[C---:B----4-:R-:W-:Y:S02]  /*accf0*/  HMMA.1688.F32.TF32 R176, R168.reuse, R50, R192 ;  /* 0x00000032a8b0723c */ /* 0x050fe400000810c0 */
[----:B------:R4:W-:Y:S04]  /*acd00*/  STL.64 [R1+0x1540], R184 ;  /* 0x001540b801007387 */ /* 0x0009e80000100a00 */
[----:B------:R1:W-:Y:S02]  /*acd10*/  STL.64 [R1+0x1548], R186 ;  /* 0x001548ba01007387 */ /* 0x0003e40000100a00 */
[C---:B------:R-:W-:Y:S02]  /*acd20*/  HMMA.1688.F32.TF32 R196, R168.reuse, R90, R196 ;  /* 0x0000005aa8c4723c */ /* 0x040fe400000810c4 */
[----:B----4-:R-:W4:Y:S04]  /*acd30*/  LDL.LU R184, [R1+0x50] ;  /* 0x0000500001b87983 */ /* 0x010f280000300800 */
[----:B------:R-:W-:Y:S04]  /*acd40*/  STL.64 [R1+0x1560], R188 ;  /* 0x001560bc01007387 */ /* 0x000fe80000100a00 */
[----:B------:R-:W-:Y:S04]  /*acd50*/  STL.64 [R1+0x1568], R190 ;  /* 0x001568be01007387 */ /* 0x000fe80000100a00 */
[----:B------:R1:W-:Y:S01]  /*acd60*/  STL.64 [R1+0x15b0], R176 ;  /* 0x0015b0b001007387 */ /* 0x0003e20000100a00 */
[C---:B------:R-:W-:Y:S03]  /*acd70*/  HMMA.1688.F32.TF32 R200, R168.reuse, R46, R200 ;  /* 0x0000002ea8c8723c */ /* 0x040fe600000810c8 */
        /* <DEDUP_REMOVED lines=33> */
[C---:B------:R-:W-:Y:S03]  /*acf90*/  HMMA.1688.F32.TF32 R172, R4.reuse, R146, R172 ;  /* 0x0000009204ac723c */ /* 0x040fe600000810ac */
[----:B------:R-:W-:Y:S04]  /*acfa0*/  STL.64 [R1+0x1720], R180 ;  /* 0x001720b401007387 */ /* 0x000fe80000100a00 */
[----:B------:R1:W-:Y:S01]  /*acfb0*/  STL.64 [R1+0x1728], R182 ;  /* 0x001728b601007387 */ /* 0x0003e20000100a00 */
[C---:B------:R-:W-:Y:S08]  /*acfc0*/  HMMA.1688.F32.TF32 R208, R4.reuse, R150, R208 ;  /* 0x0000009604d0723c */ /* 0x040ff000000810d0 */
[C---:B------:R-:W-:Y:S08]  /*acfd0*/  HMMA.1688.F32.TF32 R216, R4.reuse, R166, R216 ;  /* 0x000000a604d8723c */ /* 0x040ff000000810d8 */
[C---:B------:R-:W-:Y:S08]  /*acfe0*/  HMMA.1688.F32.TF32 R220, R4.reuse, R158, R220 ;  /* 0x0000009e04dc723c */ /* 0x040ff000000810dc */
[C---:B------:R-:W-:Y:S08]  /*acff0*/  HMMA.1688.F32.TF32 R228, R4.reuse, R138, R228 ;  /* 0x0000008a04e4723c */ /* 0x040ff000000810e4 */
[C---:B------:R-:W-:Y:S08]  /*ad000*/  HMMA.1688.F32.TF32 R232, R4.reuse, R98, R232 ;  /* 0x0000006204e8723c */ /* 0x040ff000000810e8 */
[C---:B------:R-:W-:Y:S08]  /*ad010*/  HMMA.1688.F32.TF32 R236, R4.reuse, R154, R236 ;  /* 0x0000009a04ec723c */ /* 0x040ff000000810ec */
[----:B------:R-:W-:Y:S08]  /*ad020*/  HMMA.1688.F32.TF32 R240, R4, R94, R240 ;  /* 0x0000005e04f0723c */ /* 0x000ff000000810f0 */
[C---:B----4-:R-:W-:Y:S08]  /*ad030*/  HMMA.1688.F32.TF32 R184, R244.reuse, R80, R184 ;  /* 0x00000050f4b8723c */ /* 0x050ff000000810b8 */
[C---:B--2---:R-:W-:Y:S01]  /*ad040*/  HMMA.1688.F32.TF32 R4, R244.reuse, R72, R176 ;  /* 0x00000048f404723c */ /* 0x044fe200000810b0 */
[----:B------:R-:W-:Y:S04]  /*ad050*/  LDS R176, [R0+UR12+0x28280] ;  /* 0x0282800c00b07984 */ /* 0x000fe80008000800 */
[----:B------:R-:W-:Y:S04]  /*ad060*/  LDS R178, [R0+UR12+0x2a280] ;  /* 0x02a2800c00b27984 */ /* 0x000fe80008000800 */
[----:B------:R-:W-:Y:S04]  /*ad070*/  LDS R177, [R2+UR12+0x28280] ;  /* 0x0282800c02b17984 */ /* 0x000fe80008000800 */
[----:B------:R-:W2:Y:S01]  /*ad080*/  LDS R179, [R2+UR12+0x2a280] ;  /* 0x02a2800c02b37984 */ /* 0x000ea20008000800 */
[C---:B---3--:R-:W-:Y:S08]  /*ad090*/  HMMA.1688.F32.TF32 R188, R244.reuse, R60, R188 ;  /* 0x0000003cf4bc723c */ /* 0x048ff000000810bc */
[C---:B------:R-:W-:Y:S08]  /*ad0a0*/  HMMA.1688.F32.TF32 R192, R244.reuse, R68, R192 ;  /* 0x00000044f4c0723c */ /* 0x040ff000000810c0 */
[C---:B------:R-:W-:Y:S08]  /*ad0b0*/  HMMA.1688.F32.TF32 R196, R244.reuse, R140, R196 ;  /* 0x0000008cf4c4723c */ /* 0x040ff000000810c4 */
[C---:B-1----:R-:W-:Y:S08]  /*ad0c0*/  HMMA.1688.F32.TF32 R180, R244.reuse, R76, R200 ;  /* 0x0000004cf4b4723c */ /* 0x042ff000000810c8 */
        /* <DEDUP_REMOVED lines=22> */
[----:B------:R-:W-:Y:S03]  /*ad230*/  LDS R171, [R2+UR12+0x32280] ;  /* 0x0322800c02ab7984 */ /* 0x000fe60008000800 */
        /* <DEDUP_REMOVED lines=59> */
[----:B------:R-:W1:Y:S03]  /*ad5f0*/  LDS R183, [R2+UR12+0x22300] ;  /* 0x0223000c02b77984 */ /* 0x000e660008000800 */
[C---:B---3--:R-:W-:Y:S08]  /*ad600*/  HMMA.1688.F32.TF32 R4, R168.reuse, R132, R4 ;  /* 0x00000084a804723c */ /* 0x048ff00000081004 */
        /* <DEDUP_REMOVED lines=8> */
[----:B------:R-:W2:Y:S04]  /*ad690*/  LDL.LU R208, [R1+0x160] ;  /* 0x0001600001d07983 */ /* 0x000ea80000300800 */
[----:B------:R-:W-:Y:S04]  /*ad6a0*/  STL.64 [R1+0x1b0], R172 ;  /* 0x0001b0ac01007387 */ /* 0x000fe80000100a00 */
[----:B------:R3:W-:Y:S01]  /*ad6b0*/  STL.64 [R1+0x1b8], R174 ;  /* 0x0001b8ae01007387 */ /* 0x0007e20000100a00 */
[C---:B------:R-:W-:Y:S08]  /*ad6c0*/  HMMA.1688.F32.TF32 R220, R176.reuse, R54, R220 ;  /* 0x00000036b0dc723c */ /* 0x040ff000000810dc */
[C---:B---3--:R-:W-:Y:S01]  /*ad6d0*/  HMMA.1688.F32.TF32 R172, R176.reuse, R58, R216 ;  /* 0x0000003ab0ac723c */ /* 0x048fe200000810d8 */
[----:B------:R-:W-:Y:S04]  /*ad6e0*/  STL.64 [R1+0x1c0], R168 ;  /* 0x0001c0a801007387 */ /* 0x000fe80000100a00 */
[----:B------:R-:W-:Y:S03]  /*ad6f0*/  STL.64 [R1+0x1c8], R170 ;  /* 0x0001c8aa01007387 */ /* 0x000fe60000100a00 */
[C---:B------:R-:W-:Y:S01]  /*ad700*/  HMMA.1688.F32.TF32 R228, R176.reuse, R50, R228 ;  /* 0x00000032b0e4723c */ /* 0x040fe200000810e4 */
[----:B------:R-:W2:Y:S04]  /*ad710*/  LDL.LU R209, [R1+0x164] ;  /* 0x0001640001d17983 */ /* 0x000ea80000300800 */
[----:B------:R-:W2:Y:S04]  /*ad720*/  LDL.LU R210, [R1+0x168] ;  /* 0x0001680001d27983 */ /* 0x000ea80000300800 */
[----:B------:R-:W2:Y:S01]  /*ad730*/  LDL.LU R211, [R1+0x16c] ;  /* 0x00016c0001d37983 */ /* 0x000ea20000300800 */
[C---:B------:R-:W-:Y:S03]  /*ad740*/  HMMA.1688.F32.TF32 R232, R176.reuse, R90, R232 ;  /* 0x0000005ab0e8723c */ /* 0x040fe600000810e8 */
[----:B------:R-:W1:Y:S04]  /*ad750*/  LDL.LU R216, [R1+0x170] ;  /* 0x0001700001d87983 */ /* 0x000e680000300800 */
[----:B------:R3:W-:Y:S04]  /*ad760*/  STL.64 [R1+0x1d0], R172 ;  /* 0x0001d0ac01007387 */ /* 0x0007e80000100a00 */
[----:B------:R4:W-:Y:S04]  /*ad770*/  STL.64 [R1+0x1d8], R174 ;  /* 0x0001d8ae01007387 */ /* 0x0009e80000100a00 */
[----:B------:R-:W1:Y:S04]  /*ad780*/  LDL.LU R217, [R1+0x174] ;  /* 0x0001740001d97983 */ /* 0x000e680000300800 */
[----:B------:R-:W1:Y:S04]  /*ad790*/  LDL.LU R218, [R1+0x178] ;  /* 0x0001780001da7983 */ /* 0x000e680000300800 */
[----:B------:R-:W1:Y:S01]  /*ad7a0*/  LDL.LU R219, [R1+0x17c] ;  /* 0x00017c0001db7983 */ /* 0x000e620000300800 */
[----:B------:R-:W-:Y:S03]  /*ad7b0*/  HMMA.1688.F32.TF32 R236, R176, R46, R236 ;  /* 0x0000002eb0ec723c */ /* 0x000fe600000810ec */
[----:B---3--:R-:W3:Y:S04]  /*ad7c0*/  LDL.LU R172, [R1+0x210] ;  /* 0x0002100001ac7983 */ /* 0x008ee80000300800 */
[----:B------:R4:W-:Y:S04]  /*ad7d0*/  STL.64 [R1+0x14d0], R220 ;  /* 0x0014d0dc01007387 */ /* 0x0009e80000100a00 */
[----:B------:R4:W-:Y:S04]  /*ad7e0*/  STL.64 [R1+0x14d8], R222 ;  /* 0x0014d8de01007387 */ /* 0x0009e80000100a00 */
[----:B------:R-:W3:Y:S04]  /*ad7f0*/  LDL.LU R173, [R1+0x214] ;  /* 0x0002140001ad7983 */ /* 0x000ee80000300800 */
[----:B----4-:R-:W3:Y:S04]  /*ad800*/  LDL.LU R174, [R1+0x218] ;  /* 0x0002180001ae7983 */ /* 0x010ee80000300800 */
[----:B------:R-:W3:Y:S04]  /*ad810*/  LDL.LU R175, [R1+0x21c] ;  /* 0x00021c0001af7983 */ /* 0x000ee80000300800 */
[----:B------:R-:W4:Y:S04]  /*ad820*/  LDL.LU R220, [R1+0x180] ;  /* 0x0001800001dc7983 */ /* 0x000f280000300800 */
[----:B------:R-:W4:Y:S04]  /*ad830*/  LDL.LU R221, [R1+0x184] ;  /* 0x0001840001dd7983 */ /* 0x000f280000300800 */
[----:B------:R-:W4:Y:S04]  /*ad840*/  LDL.LU R222, [R1+0x188] ;  /* 0x0001880001de7983 */ /* 0x000f280000300800 */
[----:B------:R-:W4:Y:S04]  /*ad850*/  LDL.LU R223, [R1+0x18c] ;  /* 0x00018c0001df7983 */ /* 0x000f280000300800 */
[----:B------:R2:W-:Y:S04]  /*ad860*/  STL.64 [R1+0x1510], R228 ;  /* 0x001510e401007387 */ /* 0x0005e80000100a00 */
[----:B------:R2:W-:Y:S01]  /*ad870*/  STL.64 [R1+0x1518], R230 ;  /* 0x001518e601007387 */ /* 0x0005e20000100a00 */
[----:B------:R-:W-:Y:S03]  /*ad880*/  HMMA.1688.F32.TF32 R4, R212, R134, R4 ;  /* 0x00000086d404723c */ /* 0x000fe60000081004 */
[----:B------:R-:W-:Y:S04]  /*ad890*/  LDS R168, [R0+UR12+0x24300] ;  /* 0x0243000c00a87984 */ /* 0x000fe80008000800 */
[----:B--2---:R-:W2:Y:S04]  /*ad8a0*/  LDL.LU R228, [R1+0x1a0] ;  /* 0x0001a00001e47983 */ /* 0x004ea80000300800 */
[----:B------:R-:W2:Y:S04]  /*ad8b0*/  LDL.LU R229, [R1+0x1a4] ;  /* 0x0001a40001e57983 */ /* 0x000ea80000300800 */
[----:B------:R-:W2:Y:S04]  /*ad8c0*/  LDL.LU R230, [R1+0x1a8] ;  /* 0x0001a80001e67983 */ /* 0x000ea80000300800 */
[----:B------:R-:W2:Y:S04]  /*ad8d0*/  LDL.LU R231, [R1+0x1ac] ;  /* 0x0001ac0001e77983 */ /* 0x000ea80000300800 */
[----:B------:R1:W-:Y:S04]  /*ad8e0*/  STL.64 [R1+0x1590], R232 ;  /* 0x001590e801007387 */ /* 0x0003e80000100a00 */
[----:B------:R1:W-:Y:S01]  /*ad8f0*/  STL.64 [R1+0x1598], R234 ;  /* 0x001598ea01007387 */ /* 0x0003e20000100a00 */
[----:B------:R-:W-:Y:S03]  /*ad900*/  HMMA.1688.F32.TF32 R176, R176, R42, R240 ;  /* 0x0000002ab0b0723c */ /* 0x000fe600000810f0 */
[----:B------:R-:W-:Y:S04]  /*ad910*/  LDS R170, [R0+UR12+0x26300] ;  /* 0x0263000c00aa7984 */ /* 0x000fe80008000800 */
[----:B-1----:R-:W2:Y:S04]  /*ad920*/  LDL.LU R232, [R1+0x1e0] ;  /* 0x0001e00001e87983 */ /* 0x002ea80000300800 */
[----:B------:R-:W2:Y:S04]  /*ad930*/  LDL.LU R233, [R1+0x1e4] ;  /* 0x0001e40001e97983 */ /* 0x000ea80000300800 */
[----:B------:R-:W2:Y:S04]  /*ad940*/  LDL.LU R234, [R1+0x1e8] ;  /* 0x0001e80001ea7983 */ /* 0x000ea80000300800 */
[----:B------:R-:W2:Y:S04]  /*ad950*/  LDL.LU R235, [R1+0x1ec] ;  /* 0x0001ec0001eb7983 */ /* 0x000ea80000300800 */
[----:B------:R1:W-:Y:S04]  /*ad960*/  STL.64 [R1+0x1650], R236 ;  /* 0x001650ec01007387 */ /* 0x0003e80000100a00 */
[----:B------:R1:W-:Y:S04]  /*ad970*/  STL.64 [R1+0x1658], R238 ;  /* 0x001658ee01007387 */ /* 0x0003e80000100a00 */
[----:B------:R-:W-:Y:S04]  /*ad980*/  LDS R169, [R2+UR12+0x24300] ;  /* 0x0243000c02a97984 */ /* 0x000fe80008000800 */
[----:B-1----:R-:W2:Y:S04]  /*ad990*/  LDL.LU R236, [R1+0x1f0] ;  /* 0x0001f00001ec7983 */ /* 0x002ea80000300800 */
[----:B------:R-:W2:Y:S04]  /*ad9a0*/  LDL.LU R237, [R1+0x1f4] ;  /* 0x0001f40001ed7983 */ /* 0x000ea80000300800 */
[----:B------:R-:W2:Y:S04]  /*ad9b0*/  LDL.LU R238, [R1+0x1f8] ;  /* 0x0001f80001ee7983 */ /* 0x000ea80000300800 */
[----:B------:R-:W2:Y:S04]  /*ad9c0*/  LDL.LU R239, [R1+0x1fc] ;  /* 0x0001fc0001ef7983 */ /* 0x000ea80000300800 */
[----:B------:R-:W2:Y:S04]  /*ad9d0*/  LDL.LU R240, [R1+0x200] ;  /* 0x0002000001f07983 */ /* 0x000ea80000300800 */
[----:B------:R-:W-:Y:S04]  /*ad9e0*/  STL.64 [R1+0x16a0], R176 ;  /* 0x0016a0b001007387 */ /* 0x000fe80000100a00 */
[----:B------:R1:W-:Y:S04]  /*ad9f0*/  STL.64 [R1+0x16a8], R178 ;  /* 0x0016a8b201007387 */ /* 0x0003e80000100a00 */
[----:B------:R-:W2:Y:S04]  /*ada00*/  LDL.LU R241, [R1+0x204] ;  /* 0x0002040001f17983 */ /* 0x000ea80000300800 */
[----:B------:R-:W2:Y:S04]  /*ada10*/  LDL.LU R242, [R1+0x208] ;  /* 0x0002080001f27983 */ /* 0x000ea80000300800 */
[----:B------:R-:W2:Y:S01]  /*ada20*/  LDL.LU R243, [R1+0x20c] ;  /* 0x00020c0001f37983 */ /* 0x000ea20000300800 */
[C---:B-1----:R-:W-:Y:S03]  /*ada30*/  HMMA.1688.F32.TF32 R176, R212.reuse, R66, R204 ;  /* 0x00000042d4b0723c */ /* 0x042fe600000810cc */
[----:B------:R-:W-:Y:S04]  /*ada40*/  STL.64 [R1+0x400], R4 ;  /* 0x0004000401007387 */ /* 0x000fe80000100a00 */
[----:B------:R1:W-:Y:S04]  /*ada50*/  STL.64 [R1+0x408], R6 ;  /* 0x0004080601007387 */ /* 0x0003e80000100a00 */
[----:B------:R-:W1:Y:S02]  /*ada60*/  LDS R171, [R2+UR12+0x26300] ;  /* 0x0263000c02ab7984 */ /* 0x000e640008000800 */
[C---:B-1----:R-:W-:Y:S06]  /*ada70*/  HMMA.1688.F32.TF32 R4, R212.reuse, R58, R184 ;  /* 0x0000003ad404723c */ /* 0x042fec00000810b8 */
[----:B------:R-:W-:Y:S04]  /*ada80*/  STL.64 [R1+0x410], R176 ;  /* 0x000410b001007387 */ /* 0x000fe80000100a00 */
[----:B------:R1:W-:Y:S01]  /*ada90*/  STL.64 [R1+0x418], R178 ;  /* 0x000418b201007387 */ /* 0x0003e20000100a00 */
[C---:B------:R-:W-:Y:S08]  /*adaa0*/  HMMA.1688.F32.TF32 R184, R212.reuse, R54, R188 ;  /* 0x00000036d4b8723c */ /* 0x040ff000000810bc */
[C---:B-1----:R-:W-:Y:S01]  /*adab0*/  HMMA.1688.F32.TF32 R176, R212.reuse, R50, R192 ;  /* 0x00000032d4b0723c */ /* 0x042fe200000810c0 */
        /* <DEDUP_REMOVED lines=8> */
[----:B-1----:R-:W-:Y:S01]  /*adb40*/  HMMA.1688.F32.TF32 R176, R212, R42, R244 ;  /* 0x0000002ad4b0723c */ /* 0x002fe200000810f4 */
[----:B------:R-:W-:Y:S04]  /*adb50*/  LDS R212, [R0+UR12+0x28380] ;  /* 0x0283800c00d47984 */ /* 0x000fe80008000800 */
[----:B------:R-:W-:Y:S04]  /*adb60*/  STL.64 [R1+0x15a0], R4 ;  /* 0x0015a00401007387 */ /* 0x000fe80000100a00 */
[----:B------:R3:W-:Y:S04]  /*adb70*/  STL.64 [R1+0x15a8], R6 ;  /* 0x0015a80601007387 */ /* 0x0007e80000100a00 */
[----:B------:R-:W-:Y:S04]  /*adb80*/  STL.64 [R1+0x1640], R184 ;  /* 0x001640b801007387 */ /* 0x000fe80000100a00 */
[----:B------:R1:W-:Y:S04]  /*adb90*/  STL.64 [R1+0x1648], R186 ;  /* 0x001648ba01007387 */ /* 0x0003e80000100a00 */
[----:B------:R-:W-:Y:S04]  /*adba0*/  STL.64 [R1+0x16b0], R176 ;  /* 0x0016b0b001007387 */ /* 0x000fe80000100a00 */
[----:B------:R1:W-:Y:S04]  /*adbb0*/  STL.64 [R1+0x16b8], R178 ;  /* 0x0016b8b201007387 */ /* 0x0003e80000100a00 */
[----:B------:R-:W-:Y:S04]  /*adbc0*/  LDS R214, [R0+UR12+0x2a380] ;  /* 0x02a3800c00d67984 */ /* 0x000fe80008000800 */
[----:B------:R-:W-:Y:S04]  /*adbd0*/  LDS R213, [R2+UR12+0x28380] ;  /* 0x0283800c02d57984 */ /* 0x000fe80008000800 */
[----:B------:R-:W-:Y:S01]  /*adbe0*/  LDS R215, [R2+UR12+0x2a380] ;  /* 0x02a3800c02d77984 */ /* 0x000fe20008000800 */
[C---:B------:R-:W-:Y:S08]  /*adbf0*/  HMMA.1688.F32.TF32 R200, R180.reuse, R100, R216 ;  /* 0x00000064b4c8723c */ /* 0x040ff000000810d8 */
[C---:B---3--:R-:W-:Y:S01]  /*adc00*/  HMMA.1688.F32.TF32 R4, R180.reuse, R72, R172 ;  /* 0x00000048b404723c */ /* 0x048fe200000810ac */
[----:B------:R-:W-:Y:S04]  /*adc10*/  LDS R172, [R0+UR12+0x28300] ;  /* 0x0283000c00ac7984 */ /* 0x000fe80008000800 */
[----:B------:R-:W-:Y:S04]  /*adc20*/  LDS R174, [R0+UR12+0x2a300] ;  /* 0x02a3000c00ae7984 */ /* 0x000fe80008000800 */
[----:B------:R-:W-:Y:S04]  /*adc30*/  LDS R173, [R2+UR12+0x28300] ;  /* 0x0283000c02ad7984 */ /* 0x000fe80008000800 */
[----:B------:R-:W3:Y:S01]  /*adc40*/  LDS R175, [R2+UR12+0x2a300] ;  /* 0x02a3000c02af7984 */ /* 0x000ee20008000800 */
[C---:B----4-:R-:W-:Y:S08]  /*adc50*/  HMMA.1688.F32.TF32 R196, R180.reuse, R140, R220 ;  /* 0x0000008cb4c4723c */ /* 0x050ff000000810dc */
[C---:B--2---:R-:W-:Y:S08]  /*adc60*/  HMMA.1688.F32.TF32 R192, R180.reuse, R68, R228 ;  /* 0x00000044b4c0723c */ /* 0x044ff000000810e4 */
[C---:B------:R-:W-:Y:S08]  /*adc70*/  HMMA.1688.F32.TF32 R188, R180.reuse, R60, R232 ;  /* 0x0000003cb4bc723c */ /* 0x040ff000000810e8 */
[C---:B-1----:R-:W-:Y:S01]  /*adc80*/  HMMA.1688.F32.TF32 R184, R180.reuse, R80, R236 ;  /* 0x00000050b4b8723c */ /* 0x042fe200000810ec */
        /* <DEDUP_REMOVED lines=44> */
[C---:B---3--:R-:W-:Y:S01]  /*adf50*/  HMMA.1688.F32.TF32 R204, R172.reuse, R108, R204 ;  /* 0x0000006caccc723c */ /* 0x048fe200000810cc */
        /* <DEDUP_REMOVED lines=25> */
[C---:B---3--:R-:W-:Y:S08]  /*ae0f0*/  HMMA.1688.F32.TF32 R204, R168.reuse, R144, R204 ;  /* 0x00000090a8cc723c */ /* 0x048ff000000810cc */
        /* <DEDUP_REMOVED lines=45> */
[----:B------:R-:W-:Y:S01]  /*ae3d0*/  LDS R169, [R2+UR12+0x2c380] ;  /* 0x02c3800c02a97984 */ /* 0x000fe20008000800 */
[C---:B--2---:R-:W-:Y:S03]  /*ae3e0*/  HMMA.1688.F32.TF32 R204, R4.reuse, R132, R204 ;  /* 0x0000008404cc723c */ /* 0x044fe600000810cc */
[----:B------:R-:W1:Y:S05]  /*ae3f0*/  LDS R171, [R2+UR12+0x2e380] ;  /* 0x02e3800c02ab7984 */ /* 0x000e6a0008000800 */
        /* <DEDUP_REMOVED lines=36> */
[----:B------:R-:W-:Y:S08]  /*ae640*/  HMMA.1688.F32.TF32 R176, R4, R66, R176 ;  /* 0x0000004204b0723c */ /* 0x000ff000000810b0 */
        /* <DEDUP_REMOVED lines=22> */
[----:B------:R-:W-:Y:S04]  /*ae7b0*/  STL.64 [R1+0x13c0], R176 ;  /* 0x0013c0b001007387 */ /* 0x000fe80000100a00 */
[----:B------:R1:W-:Y:S02]  /*ae7c0*/  STL.64 [R1+0x13c8], R178 ;  /* 0x0013c8b201007387 */ /* 0x0003e40000100a00 */
[C---:B-1----:R-:W-:Y:S08]  /*ae7d0*/  HMMA.1688.F32.TF32 R176, R4.reuse, R58, R184 ;  /* 0x0000003a04b0723c */ /* 0x042ff000000810b8 */
[C---:B------:R-:W-:Y:S08]  /*ae7e0*/  HMMA.1688.F32.TF32 R184, R4.reuse, R54, R188 ;  /* 0x0000003604b8723c */ /* 0x040ff000000810bc */
[C---:B------:R-:W-:Y:S03]  /*ae7f0*/  HMMA.1688.F32.TF32 R192, R4.reuse, R50, R192 ;  /* 0x0000003204c0723c */ /* 0x040fe600000810c0 */
[----:B------:R1:W-:Y:S04]  /*ae800*/  STL.64 [R1+0x13f0], R176 ;  /* 0x0013f0b001007387 */ /* 0x0003e80000100a00 */
[----:B------:R1:W-:Y:S01]  /*ae810*/  STL.64 [R1+0x13f8], R178 ;  /* 0x0013f8b201007387 */ /* 0x0003e20000100a00 */
[C---:B------:R-:W-:Y:S03]  /*ae820*/  HMMA.1688.F32.TF32 R196, R4.reuse, R90, R196 ;  /* 0x0000005a04c4723c */ /* 0x040fe600000810c4 */
[----:B-1----:R-:W3:Y:S04]  /*ae830*/  LDL.LU R176, [R1+0x290] ;  /* 0x0002900001b07983 */ /* 0x002ee80000300800 */
[----:B------:R1:W-:Y:S04]  /*ae840*/  STL.64 [R1+0x1410], R184 ;  /* 0x001410b801007387 */ /* 0x0003e80000100a00 */
[----:B------:R1:W-:Y:S04]  /*ae850*/  STL.64 [R1+0x1418], R186 ;  /* 0x001418ba01007387 */ /* 0x0003e80000100a00 */
[----:B------:R-:W3:Y:S04]  /*ae860*/  LDL.LU R177, [R1+0x294] ;  /* 0x0002940001b17983 */ /* 0x000ee80000300800 */
[----:B------:R-:W3:Y:S04]  /*ae870*/  LDL.LU R178, [R1+0x298] ;  /* 0x0002980001b27983 */ /* 0x000ee80000300800 */
[----:B------:R-:W3:Y:S04]  /*ae880*/  LDL.LU R179, [R1+0x29c] ;  /* 0x00029c0001b37983 */ /* 0x000ee80000300800 */
        /* <DEDUP_REMOVED lines=8> */
[----:B------:R1:W-:Y:S04]  /*ae910*/  STL.64 [R1+0x1450], R192 ;  /* 0x001450c001007387 */ /* 0x0003e80000100a00 */
[----:B------:R1:W-:Y:S04]  /*ae920*/  STL.64 [R1+0x1458], R194 ;  /* 0x001458c201007387 */ /* 0x0003e80000100a00 */
[----:B-1----:R-:W4:Y:S04]  /*ae930*/  LDL.LU R192, [R1+0x250] ;  /* 0x0002500001c07983 */ /* 0x002f280000300800 */
        /* <DEDUP_REMOVED lines=14> */
[----:B------:R-:W1:Y:S04]  /*aea20*/  LDS R7, [R2+UR12+0x26400] ;  /* 0x0264000c02077984 */ /* 0x000e680008000800 */
[----:B------:R-:W-:Y:S01]  /*aea30*/  STL.64 [R1+0x1550], R200 ;  /* 0x001550c801007387 */ /* 0x000fe20000100a00 */
[C---:B------:R-:W-:Y:S03]  /*aea40*/  HMMA.1688.F32.TF32 R172, R168.reuse, R146, R172 ;  /* 0x00000092a8ac723c */ /* 0x040fe600000810ac */
[----:B------:R2:W-:Y:S04]  /*aea50*/  STL.64 [R1+0x1558], R202 ;  /* 0x001558ca01007387 */ /* 0x0005e80000100a00 */
[----:B------:R-:W-:Y:S01]  /*aea60*/  STL.64 [R1+0x15c0], R180 ;  /* 0x0015c0b401007387 */ /* 0x000fe20000100a00 */
[C---:B------:R-:W-:Y:S03]  /*aea70*/  HMMA.1688.F32.TF32 R208, R168.reuse, R150, R208 ;  /* 0x00000096a8d0723c */ /* 0x040fe600000810d0 */
[----:B------:R1:W-:Y:S05]  /*aea80*/  STL.64 [R1+0x15c8], R182 ;  /* 0x0015c8b601007387 */ /* 0x0003ea0000100a00 */
[C---:B------:R-:W-:Y:S08]  /*aea90*/  HMMA.1688.F32.TF32 R216, R168.reuse, R166, R216 ;  /* 0x000000a6a8d8723c */ /* 0x040ff000000810d8 */
[C---:B------:R-:W-:Y:S08]  /*aeaa0*/  HMMA.1688.F32.TF32 R220, R168.reuse, R158, R220 ;  /* 0x0000009ea8dc723c */ /* 0x040ff000000810dc */
[C---:B------:R-:W-:Y:S08]  /*aeab0*/  HMMA.1688.F32.TF32 R228, R168.reuse, R138, R228 ;  /* 0x0000008aa8e4723c */ /* 0x040ff000000810e4 */
[C---:B------:R-:W-:Y:S08]  /*aeac0*/  HMMA.1688.F32.TF32 R232, R168.reuse, R98, R232 ;  /* 0x00000062a8e8723c */ /* 0x040ff000000810e8 */
[C---:B------:R-:W-:Y:S08]  /*aead0*/  HMMA.1688.F32.TF32 R236, R168.reuse, R154, R236 ;  /* 0x0000009aa8ec723c */ /* 0x040ff000000810ec */
[----:B------:R-:W-:Y:S08]  /*aeae0*/  HMMA.1688.F32.TF32 R248, R168, R94, R248 ;  /* 0x0000005ea8f8723c */ /* 0x000ff000000810f8 */
[----:B--2---:R-:W-:Y:S01]  /*aeaf0*/  HMMA.1688.F32.TF32 R200, R240, R100, R212 ;  /* 0x00000064f0c8723c */ /* 0x004fe200000810d4 */
[----:B------:R-:W-:Y:S04]  /*aeb00*/  LDS R212, [R0+UR12+0x3c400] ;  /* 0x03c4000c00d47984 */ /* 0x000fe80008000800 */
[----:B------:R-:W-:Y:S04]  /*aeb10*/  LDS R214, [R0+UR12+0x3e400] ;  /* 0x03e4000c00d67984 */ /* 0x000fe80008000800 */
[----:B------:R-:W-:Y:S04]  /*aeb20*/  LDS R213, [R2+UR12+0x3c400] ;  /* 0x03c4000c02d57984 */ /* 0x000fe80008000800 */
[----:B------:R-:W-:Y:S07]  /*aeb30*/  LDS R215, [R2+UR12+0x3e400] ;  /* 0x03e4000c02d77984 */ /* 0x000fee0008000800 */
[----:B-1----:R-:W-:Y:S08]  /*aeb40*/  HMMA.1688.F32.TF32 R200, R4, R102, R200 ;  /* 0x0000006604c8723c */ /* 0x002ff000000810c8 */
[C---:B---3--:R-:W-:Y:S01]  /*aeb50*/  HMMA.1688.F32.TF32 R168, R240.reuse, R72, R176 ;  /* 0x00000048f0a8723c */ /* 0x048fe200000810b0 */
[----:B------:R-:W-:Y:S04]  /*aeb60*/  LDS R176, [R0+UR12+0x28400] ;  /* 0x0284000c00b07984 */ /* 0x000fe80008000800 */
[----:B------:R-:W-:Y:S04]  /*aeb70*/  LDS R178, [R0+UR12+0x2a400] ;  /* 0x02a4000c00b27984 */ /* 0x000fe80008000800 */
[----:B------:R-:W-:Y:S04]  /*aeb80*/  LDS R177, [R2+UR12+0x28400] ;  /* 0x0284000c02b17984 */ /* 0x000fe80008000800 */
[----:B------:R-:W1:Y:S01]  /*aeb90*/  LDS R179, [R2+UR12+0x2a400] ;  /* 0x02a4000c02b37984 */ /* 0x000e620008000800 */
[C---:B----4-:R-:W-:Y:S08]  /*aeba0*/  HMMA.1688.F32.TF32 R184, R240.reuse, R80, R184 ;  /* 0x00000050f0b8723c */ /* 0x050ff000000810b8 */
[C---:B------:R-:W-:Y:S08]  /*aebb0*/  HMMA.1688.F32.TF32 R188, R240.reuse, R60, R188 ;  /* 0x0000003cf0bc723c */ /* 0x040ff000000810bc */
[C---:B------:R-:W-:Y:S08]  /*aebc0*/  HMMA.1688.F32.TF32 R192, R240.reuse, R68, R192 ;  /* 0x00000044f0c0723c */ /* 0x040ff000000810c0 */
[C---:B------:R-:W-:Y:S08]  /*aebd0*/  HMMA.1688.F32.TF32 R180, R240.reuse, R76, R196 ;  /* 0x0000004cf0b4723c */ /* 0x040ff000000810c4 */
[C---:B------:R-:W-:Y:S08]  /*aebe0*/  HMMA.1688.F32.TF32 R196, R240.reuse, R140, R204 ;  /* 0x0000008cf0c4723c */ /* 0x040ff000000810cc */
[----:B------:R-:W-:Y:S01]  /*aebf0*/  HMMA.1688.F32.TF32 R240, R240, R84, R244 ;  /* 0x00000054f0f0723c */ /* 0x000fe200000810f4 */
[----:B------:R-:W2:Y:S07]  /*aec00*/  LDL.LU R244, [R1+0x310] ;  /* 0x0003100001f47983 */ /* 0x000eae0000300800 */
[C---:B------:R-:W-:Y:S01]  /*aec10*/  HMMA.1688.F32.TF32 R204, R4.reuse, R78, R180 ;  /* 0x0000004e04cc723c */ /* 0x040fe200000810b4 */
[----:B------:R-:W-:Y:S04]  /*aec20*/  LDS R180, [R0+UR12+0x2c400] ;  /* 0x02c4000c00b47984 */ /* 0x000fe80008000800 */
[----:B------:R-:W-:Y:S03]  /*aec30*/  LDS R182, [R0+UR12+0x2e400] ;  /* 0x02e4000c00b67984 */ /* 0x000fe60008000800 */
[C---:B------:R-:W-:Y:S01]  /*aec40*/  HMMA.1688.F32.TF32 R168, R4.reuse, R74, R168 ;  /* 0x0000004a04a8723c */ /* 0x040fe200000810a8 */
[----:B------:R-:W-:Y:S04]  /*aec50*/  LDS R181, [R2+UR12+0x2c400] ;  /* 0x02c4000c02b57984 */ /* 0x000fe80008000800 */
[----:B------:R-:W3:Y:S03]  /*aec60*/  LDS R183, [R2+UR12+0x2e400] ;  /* 0x02e4000c02b77984 */ /* 0x000ee60008000800 */
        /* <DEDUP_REMOVED lines=20> */
[----:B------:R-:W4:Y:S01]  /*aedb0*/  LDS R179, [R2+UR12+0x3a380] ;  /* 0x03a3800c02b37984 */ /* 0x000f220008000800 */
        /* <DEDUP_REMOVED lines=22> */
[C---:B----4-:R-:W-:Y:S01]  /*aef20*/  HMMA.1688.F32.TF32 R172, R176.reuse, R132, R172 ;  /* 0x00000084b0ac723c */ /* 0x050fe200000810ac */
        /* <DEDUP_REMOVED lines=34> */
[C---:B------:R-:W-:Y:S11]  /*af150*/  HMMA.1688.F32.TF32 R172, R176.reuse, R58, R216 ;  /* 0x0000003ab0ac723c */ /* 0x040ff600000810d8 */
[----:B------:R-:W-:Y:S04]  /*af160*/  STL.64 [R1+0x630], R4 ;  /* 0x0006300401007387 */ /* 0x000fe80000100a00 */
[----:B------:R3:W-:Y:S01]  /*af170*/  STL.64 [R1+0x638], R6 ;  /* 0x0006380601007387 */ /* 0x0007e20000100a00 */
[C---:B------:R-:W-:Y:S03]  /*af180*/  HMMA.1688.F32.TF32 R220, R176.reuse, R54, R220 ;  /* 0x00000036b0dc723c */ /* 0x040fe600000810dc */
[----:B------:R-:W2:Y:S04]  /*af190*/  LDL.LU R245, [R1+0x314] ;  /* 0x0003140001f57983 */ /* 0x000ea80000300800 */
[----:B------:R-:W2:Y:S01]  /*af1a0*/  LDL.LU R246, [R1+0x318] ;  /* 0x0003180001f67983 */ /* 0x000ea20000300800 */
[C---:B---3--:R-:W-:Y:S03]  /*af1b0*/  HMMA.1688.F32.TF32 R4, R176.reuse, R66, R208 ;  /* 0x00000042b004723c */ /* 0x048fe600000810d0 */
[----:B------:R-:W2:Y:S04]  /*af1c0*/  LDL.LU R247, [R1+0x31c] ;  /* 0x00031c0001f77983 */ /* 0x000ea80000300800 */
[----:B------:R-:W1:Y:S01]  /*af1d0*/  LDL.LU R208, [R1+0x320] ;  /* 0x0003200001d07983 */ /* 0x000e620000300800 */
[C---:B------:R-:W-:Y:S11]  /*af1e0*/  HMMA.1688.F32.TF32 R228, R176.reuse, R50, R228 ;  /* 0x00000032b0e4723c */ /* 0x040ff600000810e4 */
[----:B------:R-:W-:Y:S04]  /*af1f0*/  STL.64 [R1+0x640], R4 ;  /* 0x0006400401007387 */ /* 0x000fe80000100a00 */
[----:B------:R-:W-:Y:S04]  /*af200*/  STL.64 [R1+0x648], R6 ;  /* 0x0006480601007387 */ /* 0x000fe80000100a00 */
[----:B------:R-:W1:Y:S04]  /*af210*/  LDL.LU R209, [R1+0x324] ;  /* 0x0003240001d17983 */ /* 0x000e680000300800 */
[----:B------:R-:W1:Y:S04]  /*af220*/  LDL.LU R210, [R1+0x328] ;  /* 0x0003280001d27983 */ /* 0x000e680000300800 */
[----:B------:R-:W1:Y:S01]  /*af230*/  LDL.LU R211, [R1+0x32c] ;  /* 0x00032c0001d37983 */ /* 0x000e620000300800 */
[C---:B------:R-:W-:Y:S03]  /*af240*/  HMMA.1688.F32.TF32 R232, R176.reuse, R90, R232 ;  /* 0x0000005ab0e8723c */ /* 0x040fe600000810e8 */
[----:B------:R-:W3:Y:S04]  /*af250*/  LDL.LU R216, [R1+0x330] ;  /* 0x0003300001d87983 */ /* 0x000ee80000300800 */
[----:B------:R4:W-:Y:S04]  /*af260*/  STL.64 [R1+0x650], R172 ;  /* 0x000650ac01007387 */ /* 0x0009e80000100a00 */
[----:B------:R4:W-:Y:S04]  /*af270*/  STL.64 [R1+0x658], R174 ;  /* 0x000658ae01007387 */ /* 0x0009e80000100a00 */
[----:B------:R-:W3:Y:S04]  /*af280*/  LDL.LU R217, [R1+0x334] ;  /* 0x0003340001d97983 */ /* 0x000ee80000300800 */
[----:B------:R-:W3:Y:S04]  /*af290*/  LDL.LU R218, [R1+0x338] ;  /* 0x0003380001da7983 */ /* 0x000ee80000300800 */
[----:B------:R-:W3:Y:S01]  /*af2a0*/  LDL.LU R219, [R1+0x33c] ;  /* 0x00033c0001db7983 */ /* 0x000ee20000300800 */
[C---:B------:R-:W-:Y:S03]  /*af2b0*/  HMMA.1688.F32.TF32 R236, R176.reuse, R46, R236 ;  /* 0x0000002eb0ec723c */ /* 0x040fe600000810ec */
[----:B----4-:R-:W4:Y:S04]  /*af2c0*/  LDL.LU R172, [R1+0x380] ;  /* 0x0003800001ac7983 */ /* 0x010f280000300800 */
[----:B------:R-:W4:Y:S04]  /*af2d0*/  LDL.LU R173, [R1+0x384] ;  /* 0x0003840001ad7983 */ /* 0x000f280000300800 */
[----:B------:R-:W4:Y:S04]  /*af2e0*/  LDL.LU R174, [R1+0x388] ;  /* 0x0003880001ae7983 */ /* 0x000f280000300800 */
[----:B------:R-:W4:Y:S04]  /*af2f0*/  LDL.LU R175, [R1+0x38c] ;  /* 0x00038c0001af7983 */ /* 0x000f280000300800 */
[----:B------:R2:W-:Y:S04]  /*af300*/  STL.64 [R1+0x6b0], R220 ;  /* 0x0006b0dc01007387 */ /* 0x0005e80000100a00 */
[----:B------:R2:W-:Y:S04]  /*af310*/  STL.64 [R1+0x6b8], R222 ;  /* 0x0006b8de01007387 */ /* 0x0005e80000100a00 */
[----:B------:R-:W-:Y:S04]  /*af320*/  LDS R4, [R0+UR12+0x24480] ;  /* 0x0244800c00047984 */ /* 0x000fe80008000800 */
[----:B--2---:R-:W2:Y:S04]  /*af330*/  LDL.LU R220, [R1+0x340] ;  /* 0x0003400001dc7983 */ /* 0x004ea80000300800 */
        /* <DEDUP_REMOVED lines=19> */
[----:B------:R-:W1:Y:S04]  /*af470*/  LDS R7, [R2+UR12+0x26480] ;  /* 0x0264800c02077984 */ /* 0x000e680008000800 */
[----:B-1----:R-:W2:Y:S04]  /*af480*/  LDL.LU R236, [R1+0x370] ;  /* 0x0003700001ec7983 */ /* 0x002ea80000300800 */
[----:B------:R-:W2:Y:S04]  /*af490*/  LDL.LU R237, [R1+0x374] ;  /* 0x0003740001ed7983 */ /* 0x000ea80000300800 */
[----:B------:R-:W2:Y:S04]  /*af4a0*/  LDL.LU R238, [R1+0x378] ;  /* 0x0003780001ee7983 */ /* 0x000ea80000300800 */
[----:B------:R-:W2:Y:S01]  /*af4b0*/  LDL.LU R239, [R1+0x37c] ;  /* 0x00037c0001ef7983 */ /* 0x000ea20000300800 */
[----:B------:R-:W-:Y:S08]  /*af4c0*/  HMMA.1688.F32.TF32 R176, R176, R42, R248 ;  /* 0x0000002ab0b0723c */ /* 0x000ff000000810f8 */
[C---:B------:R-:W-:Y:S11]  /*af4d0*/  HMMA.1688.F32.TF32 R248, R212.reuse, R134, R168 ;  /* 0x00000086d4f8723c */ /* 0x040ff600000810a8 */
[----:B------:R-:W-:Y:S04]  /*af4e0*/  STL.64 [R1+0x1520], R176 ;  /* 0x001520b001007387 */ /* 0x000fe80000100a00 */
[----:B------:R1:W-:Y:S02]  /*af4f0*/  STL.64 [R1+0x1528], R178 ;  /* 0x001528b201007387 */ /* 0x0003e40000100a00 */
[C---:B-1----:R-:W-:Y:S02]  /*af500*/  HMMA.1688.F32.TF32 R176, R212.reuse, R66, R204 ;  /* 0x00000042d4b0723c */ /* 0x042fe400000810cc */
[----:B------:R-:W-:Y:S04]  /*af510*/  STL.64 [R1+0x1310], R248 ;  /* 0x001310f801007387 */ /* 0x000fe80000100a00 */
[----:B------:R-:W-:Y:S02]  /*af520*/  STL.64 [R1+0x1318], R250 ;  /* 0x001318fa01007387 */ /* 0x000fe40000100a00 */
[C---:B------:R-:W-:Y:S08]  /*af530*/  HMMA.1688.F32.TF32 R168, R212.reuse, R58, R184 ;  /* 0x0000003ad4a8723c */ /* 0x040ff000000810b8 */
[C---:B------:R-:W-:Y:S03]  /*af540*/  HMMA.1688.F32.TF32 R184, R212.reuse, R54, R188 ;  /* 0x00000036d4b8723c */ /* 0x040fe600000810bc */
[----:B------:R-:W-:Y:S04]  /*af550*/  STL.64 [R1+0x1360], R176 ;  /* 0x001360b001007387 */ /* 0x000fe80000100a00 */
[----:B------:R1:W-:Y:S02]  /*af560*/  STL.64 [R1+0x1368], R178 ;  /* 0x001368b201007387 */ /* 0x0003e40000100a00 */
[C---:B-1----:R-:W-:Y:S02]  /*af570*/  HMMA.1688.F32.TF32 R176, R212.reuse, R50, R192 ;  /* 0x00000032d4b0723c */ /* 0x042fe400000810c0 */
[----:B------:R-:W-:Y:S04]  /*af580*/  STL.64 [R1+0x1370], R168 ;  /* 0x001370a801007387 */ /* 0x000fe80000100a00 */
[----:B------:R1:W-:Y:S04]  /*af590*/  STL.64 [R1+0x1378], R170 ;  /* 0x001378aa01007387 */ /* 0x0003e80000100a00 */
[----:B------:R-:W-:Y:S04]  /*af5a0*/  STL.64 [R1+0x1390], R184 ;  /* 0x001390b801007387 */ /* 0x000fe80000100a00 */
[----:B------:R1:W-:Y:S02]  /*af5b0*/  STL.64 [R1+0x1398], R186 ;  /* 0x001398ba01007387 */ /* 0x0003e40000100a00 */
[C---:B-1----:R-:W-:Y:S03]  /*af5c0*/  HMMA.1688.F32.TF32 R168, R212.reuse, R90, R196 ;  /* 0x0000005ad4a8723c */ /* 0x042fe600000810c4 */
[----:B------:R-:W-:Y:S04]  /*af5d0*/  STL.64 [R1+0x13e0], R176 ;  /* 0x0013e0b001007387 */ /* 0x000fe80000100a00 */
[----:B------:R1:W-:Y:S01]  /*af5e0*/  STL.64 [R1+0x13e8], R178 ;  /* 0x0013e8b201007387 */ /* 0x0003e20000100a00 */
[C---:B------:R-:W-:Y:S08]  /*af5f0*/  HMMA.1688.F32.TF32 R184, R212.reuse, R46, R200 ;  /* 0x0000002ed4b8723c */ /* 0x040ff000000810c8 */
[----:B-1----:R-:W-:Y:S03]  /*af600*/  HMMA.1688.F32.TF32 R176, R212, R42, R240 ;  /* 0x0000002ad4b0723c */ /* 0x002fe600000810f0 */
[----:B------:R-:W-:Y:S04]  /*af610*/  STL.64 [R1+0x1440], R168 ;  /* 0x001440a801007387 */ /* 0x000fe80000100a00 */
[----:B------:R4:W-:Y:S04]  /*af620*/  STL.64 [R1+0x1448], R170 ;  /* 0x001448aa01007387 */ /* 0x0009e80000100a00 */
[----:B------:R-:W-:Y:S04]  /*af630*/  STL.64 [R1+0x14e0], R184 ;  /* 0x0014e0b801007387 */ /* 0x000fe80000100a00 */
[----:B------:R1:W-:Y:S04]  /*af640*/  STL.64 [R1+0x14e8], R186 ;  /* 0x0014e8ba01007387 */ /* 0x0003e80000100a00 */
[----:B------:R-:W-:Y:S04]  /*af650*/  LDS R212, [R0+UR12+0x28500] ;  /* 0x0285000c00d47984 */ /* 0x000fe80008000800 */
[----:B------:R-:W-:Y:S04]  /*af660*/  STL.64 [R1+0x1530], R176 ;  /* 0x001530b001007387 */ /* 0x000fe80000100a00 */
[----:B------:R1:W-:Y:S04]  /*af670*/  STL.64 [R1+0x1538], R178 ;  /* 0x001538b201007387 */ /* 0x0003e80000100a00 */
[----:B------:R-:W-:Y:S04]  /*af680*/  LDS R214, [R0+UR12+0x2a500] ;  /* 0x02a5000c00d67984 */ /* 0x000fe80008000800 */
[----:B------:R-:W-:Y:S04]  /*af690*/  LDS R213, [R2+UR12+0x28500] ;  /* 0x0285000c02d57984 */ /* 0x000fe80008000800 */
[----:B------:R-:W-:Y:S04]  /*af6a0*/  LDS R215, [R2+UR12+0x2a500] ;  /* 0x02a5000c02d77984 */ /* 0x000fe80008000800 */
[----:B------:R-:W-:Y:S01]  /*af6b0*/  LDS R240, [R0+UR12+0x34500] ;  /* 0x0345000c00f07984 */ /* 0x000fe20008000800 */
[C---:B------:R-:W-:Y:S03]  /*af6c0*/  HMMA.1688.F32.TF32 R200, R180.reuse, R100, R208 ;  /* 0x00000064b4c8723c */ /* 0x040fe600000810d0 */
[----:B------:R-:W-:Y:S04]  /*af6d0*/  LDS R242, [R0+UR12+0x36500] ;  /* 0x0365000c00f27984 */ /* 0x000fe80008000800 */
[----:B------:R-:W-:Y:S04]  /*af6e0*/  LDS R241, [R2+UR12+0x34500] ;  /* 0x0345000c02f17984 */ /* 0x000fe80008000800 */
[----:B------:R-:W-:Y:S01]  /*af6f0*/  LDS R243, [R2+UR12+0x36500] ;  /* 0x0365000c02f37984 */ /* 0x000fe20008000800 */
[C---:B---3--:R-:W-:Y:S08]  /*af700*/  HMMA.1688.F32.TF32 R196, R180.reuse, R140, R216 ;  /* 0x0000008cb4c4723c */ /* 0x048ff000000810d8 */
[C---:B----4-:R-:W-:Y:S01]  /*af710*/  HMMA.1688.F32.TF32 R168, R180.reuse, R72, R172 ;  /* 0x00000048b4a8723c */ /* 0x050fe200000810ac */
[----:B------:R-:W-:Y:S04]  /*af720*/  LDS R172, [R0+UR12+0x28480] ;  /* 0x0284800c00ac7984 */ /* 0x000fe80008000800 */
[----:B------:R-:W-:Y:S04]  /*af730*/  LDS R174, [R0+UR12+0x2a480] ;  /* 0x02a4800c00ae7984 */ /* 0x000fe80008000800 */
[----:B------:R-:W-:Y:S04]  /*af740*/  LDS R173, [R2+UR12+0x28480] ;  /* 0x0284800c02ad7984 */ /* 0x000fe80008000800 */
[----:B------:R-:W3:Y:S01]  /*af750*/  LDS R175, [R2+UR12+0x2a480] ;  /* 0x02a4800c02af7984 */ /* 0x000ee20008000800 */
[C---:B--2---:R-:W-:Y:S08]  /*af760*/  HMMA.1688.F32.TF32 R192, R180.reuse, R68, R220 ;  /* 0x00000044b4c0723c */ /* 0x044ff000000810dc */
[C---:B------:R-:W-:Y:S08]  /*af770*/  HMMA.1688.F32.TF32 R188, R180.reuse, R60, R228 ;  /* 0x0000003cb4bc723c */ /* 0x040ff000000810e4 */
[C---:B-1----:R-:W-:Y:S08]  /*af780*/  HMMA.1688.F32.TF32 R184, R180.reuse, R80, R232 ;  /* 0x00000050b4b8723c */ /* 0x042ff000000810e8 */
[C---:B------:R-:W-:Y:S08]  /*af790*/  HMMA.1688.F32.TF32 R176, R180.reuse, R76, R236 ;  /* 0x0000004cb4b0723c */ /* 0x040ff000000810ec */
[----:B------:R-:W-:Y:S01]  /*af7a0*/  HMMA.1688.F32.TF32 R180, R180, R84, R244 ;  /* 0x00000054b4b4723c */ /* 0x000fe200000810f4 */
        /* <DEDUP_REMOVED lines=34> */
[C---:B------:R-:W-:Y:S03]  /*af9d0*/  HMMA.1688.F32.TF32 R184, R4.reuse, R82, R184 ;  /* 0x0000005204b8723c */ /* 0x040fe600000810b8 */
[----:B------:R-:W2:Y:S05]  /*af9e0*/  LDL.LU R248, [R1+0xc70] ;  /* 0x000c700001f87983 */ /* 0x000eaa0000300800 */
        /* <DEDUP_REMOVED lines=53> */
[C---:B--2---:R-:W-:Y:S08]  /*afd40*/  HMMA.1688.F32.TF32 R172, R168.reuse, R72, R236 ;  /* 0x00000048a8ac723c */ /* 0x044ff000000810ec */
[C---:B------:R-:W-:Y:S08]  /*afd50*/  HMMA.1688.F32.TF32 R208, R168.reuse, R76, R208 ;  /* 0x0000004ca8d0723c */ /* 0x040ff000000810d0 */
        /* <DEDUP_REMOVED lines=26> */
[C---:B------:R-:W-:Y:S03]  /*aff00*/  HMMA.1688.F32.TF32 R232, R4.reuse, R142, R232 ;  /* 0x0000008e04e8723c */ /* 0x040fe600000810e8 */
[----:B------:R-:W1:Y:S05]  /*aff10*/  LDS R171, [R2+UR12+0x3e480] ;  /* 0x03e4800c02ab7984 */ /* 0x000e6a0008000800 */
        /* <DEDUP_REMOVED lines=18> */
[----:B-1----:R-:W-:Y:S08]  /*b0040*/  HMMA.1688.F32.TF32 R204, R168, R134, R204 ;  /* 0x00000086a8cc723c */ /* 0x002ff000000810cc */
        /* <DEDUP_REMOVED lines=8> */
[----:B------:R1:W-:Y:S04]  /*b00d0*/  STL.64 [R1+0x1270], R204 ;  /* 0x001270cc01007387 */ /* 0x0003e80000100a00 */
[----:B------:R2:W-:Y:S03]  /*b00e0*/  STL.64 [R1+0x1278], R206 ;  /* 0x001278ce01007387 */ /* 0x0005e60000100a00 */
[C---:B------:R-:W-:Y:S01]  /*b00f0*/  HMMA.1688.F32.TF32 R176, R168.reuse, R66, R176 ;  /* 0x00000042a8b0723c */ /* 0x040fe200000810b0 */
[----:B------:R-:W4:Y:S04]  /*b0100*/  LDL.LU R249, [R1+0xc74] ;  /* 0x000c740001f97983 */ /* 0x000f280000300800 */
[----:B------:R-:W4:Y:S03]  /*b0110*/  LDL.LU R250, [R1+0xc78] ;  /* 0x000c780001fa7983 */ /* 0x000f260000300800 */
[----:B------:R-:W-:Y:S01]  /*b0120*/  HMMA.1688.F32.TF32 R184, R168, R58, R184 ;  /* 0x0000003aa8b8723c */ /* 0x000fe200000810b8 */
[----:B------:R-:W4:Y:S04]  /*b0130*/  LDL.LU R251, [R1+0xc7c] ;  /* 0x000c7c0001fb7983 */ /* 0x000f280000300800 */
[----:B------:R-:W-:Y:S03]  /*b0140*/  LDS R4, [R0+UR12+0x1c580] ;  /* 0x01c5800c00047984 */ /* 0x000fe60008000800 */
[C---:B---3--:R-:W-:Y:S01]  /*b0150*/  HMMA.1688.F32.TF32 R172, R212.reuse, R144, R172 ;  /* 0x00000090d4ac723c */ /* 0x048fe200000810ac */
[----:B------:R-:W-:Y:S04]  /*b0160*/  LDS R6, [R0+UR12+0x1e580] ;  /* 0x01e5800c00067984 */ /* 0x000fe80008000800 */
[----:B------:R-:W-:Y:S03]  /*b0170*/  LDS R5, [R2+UR12+0x1c580] ;  /* 0x01c5800c02057984 */ /* 0x000fe60008000800 */
[C---:B------:R-:W-:Y:S01]  /*b0180*/  HMMA.1688.F32.TF32 R208, R212.reuse, R148, R208 ;  /* 0x00000094d4d0723c */ /* 0x040fe200000810d0 */
[----:B------:R-:W3:Y:S07]  /*b0190*/  LDS R7, [R2+UR12+0x1e580] ;  /* 0x01e5800c02077984 */ /* 0x000eee0008000800 */
[C---:B------:R-:W-:Y:S08]  /*b01a0*/  HMMA.1688.F32.TF32 R216, R212.reuse, R164, R216 ;  /* 0x000000a4d4d8723c */ /* 0x040ff000000810d8 */
[C---:B------:R-:W-:Y:S08]  /*b01b0*/  HMMA.1688.F32.TF32 R220, R212.reuse, R156, R220 ;  /* 0x0000009cd4dc723c */ /* 0x040ff000000810dc */
[C---:B------:R-:W-:Y:S08]  /*b01c0*/  HMMA.1688.F32.TF32 R228, R212.reuse, R136, R228 ;  /* 0x00000088d4e4723c */ /* 0x040ff000000810e4 */
[C---:B------:R-:W-:Y:S08]  /*b01d0*/  HMMA.1688.F32.TF32 R232, R212.reuse, R96, R232 ;  /* 0x00000060d4e8723c */ /* 0x040ff000000810e8 */
[C---:B------:R-:W-:Y:S08]  /*b01e0*/  HMMA.1688.F32.TF32 R236, R212.reuse, R152, R236 ;  /* 0x00000098d4ec723c */ /* 0x040ff000000810ec */
[----:B------:R-:W-:Y:S01]  /*b01f0*/  HMMA.1688.F32.TF32 R224, R212, R92, R224 ;  /* 0x0000005cd4e0723c */ /* 0x000fe200000810e0 */
[----:B------:R-:W3:Y:S04]  /*b0200*/  LDL.LU R212, [R1+0xc80] ;  /* 0x000c800001d47983 */ /* 0x000ee80000300800 */
[----:B------:R-:W3:Y:S03]  /*b0210*/  LDL.LU R213, [R1+0xc84] ;  /* 0x000c840001d57983 */ /* 0x000ee60000300800 */
[C---:B------:R-:W-:Y:S01]  /*b0220*/  HMMA.1688.F32.TF32 R188, R168.reuse, R54, R188 ;  /* 0x00000036a8bc723c */ /* 0x040fe200000810bc */
[----:B------:R-:W3:Y:S04]  /*b0230*/  LDL.LU R214, [R1+0xc88] ;  /* 0x000c880001d67983 */ /* 0x000ee80000300800 */
[----:B------:R-:W3:Y:S04]  /*b0240*/  LDL.LU R215, [R1+0xc8c] ;  /* 0x000c8c0001d77983 */ /* 0x000ee80000300800 */
[----:B-1----:R-:W4:Y:S01]  /*b0250*/  LDL.LU R204, [R1+0xc90] ;  /* 0x000c900001cc7983 */ /* 0x002f220000300800 */
[C---:B------:R-:W-:Y:S03]  /*b0260*/  HMMA.1688.F32.TF32 R192, R168.reuse, R50, R192 ;  /* 0x00000032a8c0723c */ /* 0x040fe600000810c0 */
[----:B------:R-:W4:Y:S04]  /*b0270*/  LDL.LU R205, [R1+0xc94] ;  /* 0x000c940001cd7983 */ /* 0x000f280000300800 */
[----:B--2---:R-:W4:Y:S04]  /*b0280*/  LDL.LU R206, [R1+0xc98] ;  /* 0x000c980001ce7983 */ /* 0x004f280000300800 */
[----:B------:R-:W4:Y:S04]  /*b0290*/  LDL.LU R207, [R1+0xc9c] ;  /* 0x000c9c0001cf7983 */ /* 0x000f280000300800 */
[----:B------:R-:W2:Y:S04]  /*b02a0*/  LDL.LU R244, [R1+0xc60] ;  /* 0x000c600001f47983 */ /* 0x000ea80000300800 */
[----:B------:R-:W2:Y:S01]  /*b02b0*/  LDL.LU R245, [R1+0xc64] ;  /* 0x000c640001f57983 */ /* 0x000ea20000300800 */
[C---:B------:R-:W-:Y:S03]  /*b02c0*/  HMMA.1688.F32.TF32 R196, R168.reuse, R90, R196 ;  /* 0x0000005aa8c4723c */ /* 0x040fe600000810c4 */
[----:B------:R-:W2:Y:S04]  /*b02d0*/  LDL.LU R246, [R1+0xc68] ;  /* 0x000c680001f67983 */ /* 0x000ea80000300800 */
[----:B------:R-:W2:Y:S04]  /*b02e0*/  LDL.LU R247, [R1+0xc6c] ;  /* 0x000c6c0001f77983 */ /* 0x000ea80000300800 */
[----:B------:R-:W-:Y:S04]  /*b02f0*/  STL.64 [R1+0x12a0], R176 ;  /* 0x0012a0b001007387 */ /* 0x000fe80000100a00 */
[----:B------:R-:W-:Y:S04]  /*b0300*/  STL.64 [R1+0x12a8], R178 ;  /* 0x0012a8b201007387 */ /* 0x000fe80000100a00 */
[----:B------:R1:W-:Y:S04]  /*b0310*/  STL.64 [R1+0x12d0], R184 ;  /* 0x0012d0b801007387 */ /* 0x0003e80000100a00 */
[----:B------:R1:W-:Y:S01]  /*b0320*/  STL.64 [R1+0x12d8], R186 ;  /* 0x0012d8ba01007387 */ /* 0x0003e20000100a00 */
[C---:B------:R-:W-:Y:S03]  /*b0330*/  HMMA.1688.F32.TF32 R200, R168.reuse, R46, R200 ;  /* 0x0000002ea8c8723c */ /* 0x040fe600000810c8 */
        /* <DEDUP_REMOVED lines=21> */
[----:B------:R-:W3:Y:S04]  /*b0490*/  LDS R179, [R2+UR12+0x22580] ;  /* 0x0225800c02b37984 */ /* 0x000ee80008000800 */
[----:B-1----:R-:W4:Y:S04]  /*b04a0*/  LDL.LU R196, [R1+0xcd0] ;  /* 0x000cd00001c47983 */ /* 0x002f280000300800 */
[----:B------:R-:W4:Y:S04]  /*b04b0*/  LDL.LU R197, [R1+0xcd4] ;  /* 0x000cd40001c57983 */ /* 0x000f280000300800 */
[----:B------:R-:W4:Y:S04]  /*b04c0*/  LDL.LU R198, [R1+0xcd8] ;  /* 0x000cd80001c67983 */ /* 0x000f280000300800 */
[----:B------:R-:W4:Y:S01]  /*b04d0*/  LDL.LU R199, [R1+0xcdc] ;  /* 0x000cdc0001c77983 */ /* 0x000f220000300800 */
[----:B------:R-:W-:Y:S03]  /*b04e0*/  HMMA.1688.F32.TF32 R168, R168, R42, R180 ;  /* 0x0000002aa8a8723c */ /* 0x000fe600000810b4 */
[----:B------:R-:W-:Y:S04]  /*b04f0*/  STL.64 [R1+0x1420], R200 ;  /* 0x001420c801007387 */ /* 0x000fe80000100a00 */
[----:B------:R3:W-:Y:S04]  /*b0500*/  STL.64 [R1+0x1428], R202 ;  /* 0x001428ca01007387 */ /* 0x0007e80000100a00 */
[----:B------:R-:W-:Y:S04]  /*b0510*/  LDS R180, [R0+UR12+0x24580] ;  /* 0x0245800c00b47984 */ /* 0x000fe80008000800 */
[----:B------:R-:W-:Y:S04]  /*b0520*/  LDS R182, [R0+UR12+0x26580] ;  /* 0x0265800c00b67984 */ /* 0x000fe80008000800 */
[----:B------:R-:W-:Y:S04]  /*b0530*/  STL.64 [R1+0x1460], R168 ;  /* 0x001460a801007387 */ /* 0x000fe80000100a00 */
[----:B------:R1:W-:Y:S04]  /*b0540*/  STL.64 [R1+0x1468], R170 ;  /* 0x001468aa01007387 */ /* 0x0003e80000100a00 */
        /* <DEDUP_REMOVED lines=13> */
[----:B------:R-:W-:Y:S01]  /*b0620*/  LDS R243, [R2+UR12+0x36580] ;  /* 0x0365800c02f37984 */ /* 0x000fe20008000800 */
[----:B---3--:R-:W-:Y:S03]  /*b0630*/  HMMA.1688.F32.TF32 R200, R4, R26, R212 ;  /* 0x0000001a04c8723c */ /* 0x008fe600000810d4 */
[----:B------:R-:W-:Y:S04]  /*b0640*/  LDS R212, [R0+UR12+0x28580] ;  /* 0x0285800c00d47984 */ /* 0x000fe80008000800 */
[----:B------:R-:W-:Y:S04]  /*b0650*/  LDS R214, [R0+UR12+0x2a580] ;  /* 0x02a5800c00d67984 */ /* 0x000fe80008000800 */
[----:B------:R-:W-:Y:S04]  /*b0660*/  LDS R213, [R2+UR12+0x28580] ;  /* 0x0285800c02d57984 */ /* 0x000fe80008000800 */
[----:B------:R-:W-:Y:S05]  /*b0670*/  LDS R215, [R2+UR12+0x2a580] ;  /* 0x02a5800c02d77984 */ /* 0x000fea0008000800 */
[----:B------:R-:W-:Y:S08]  /*b0680*/  HMMA.1688.F32.TF32 R200, R176, R140, R200 ;  /* 0x0000008cb0c8723c */ /* 0x000ff000000810c8 */
[C---:B--2---:R-:W-:Y:S08]  /*b0690*/  HMMA.1688.F32.TF32 R184, R4.reuse, R14, R184 ;  /* 0x0000000e04b8723c */ /* 0x044ff000000810b8 */
[----:B----4-:R-:W-:-:S12]  /*b06a0*/  HMMA.1688.F32.TF32 R188, R4, R38, R188 ;  /* 0x0000002604bc723c */ /* 0x010fd800000810bc */
[----:B------:R-:W-:Y:S08]  /*b06b0*/  HMMA.1688.F32.TF32 R184, R176, R76, R184 ;  /* 0x0000004cb0b8723c */ /* 0x000ff000000810b8 */
[C---:B------:R-:W-:Y:S08]  /*b06c0*/  HMMA.1688.F32.TF32 R192, R4.reuse, R34, R192 ;  /* 0x0000002204c0723c */ /* 0x040ff000000810c0 */
[C---:B-1----:R-:W-:Y:S08]  /*b06d0*/  HMMA.1688.F32.TF32 R168, R4.reuse, R10, R196 ;  /* 0x0000000a04a8723c */ /* 0x042ff000000810c4 */
[C---:B------:R-:W-:Y:S08]  /*b06e0*/  HMMA.1688.F32.TF32 R196, R4.reuse, R30, R204 ;  /* 0x0000001e04c4723c */ /* 0x040ff000000810cc */
[C---:B------:R-:W-:Y:S01]  /*b06f0*/  HMMA.1688.F32.TF32 R204, R4.reuse, R22, R248 ;  /* 0x0000001604cc723c */ /* 0x040fe200000810f8 */
[----:B------:R-:W2:Y:S07]  /*b0700*/  LDL.LU R248, [R1+0xb70] ;  /* 0x000b700001f87983 */ /* 0x000eae0000300800 */
[----:B------:R-:W-:Y:S08]  /*b0710*/  HMMA.1688.F32.TF32 R4, R4, R18, R244 ;  /* 0x000000120404723c */ /* 0x000ff000000810f4 */
        /* <DEDUP_REMOVED lines=13> */
[----:B------:R-:W-:Y:S08]  /*b07f0*/  HMMA.1688.F32.TF32 R192, R180, R62, R192 ;  /* 0x0000003eb4c0723c */ /* 0x000ff000000810c0 */
        /* <DEDUP_REMOVED lines=32> */
[----:B-1----:R-:W-:Y:S08]  /*b0a00*/  HMMA.1688.F32.TF32 R172, R4, R134, R172 ;  /* 0x0000008604ac723c */ /* 0x002ff000000810ac */
        /* <DEDUP_REMOVED lines=8> */
[----:B------:R-:W-:Y:S04]  /*b0a90*/  STL.64 [R1+0x11e0], R172 ;  /* 0x0011e0ac01007387 */ /* 0x000fe80000100a00 */
[----:B------:R1:W-:Y:S03]  /*b0aa0*/  STL.64 [R1+0x11e8], R174 ;  /* 0x0011e8ae01007387 */ /* 0x0003e60000100a00 */
[C---:B------:R-:W-:Y:S01]  /*b0ab0*/  HMMA.1688.F32.TF32 R216, R4.reuse, R58, R216 ;  /* 0x0000003a04d8723c */ /* 0x040fe200000810d8 */
[----:B------:R-:W2:Y:S04]  /*b0ac0*/  LDL.LU R249, [R1+0xb74] ;  /* 0x000b740001f97983 */ /* 0x000ea80000300800 */
[----:B------:R-:W2:Y:S03]  /*b0ad0*/  LDL.LU R250, [R1+0xb78] ;  /* 0x000b780001fa7983 */ /* 0x000ea60000300800 */
[----:B-1----:R-:W-:Y:S01]  /*b0ae0*/  HMMA.1688.F32.TF32 R172, R4, R66, R208 ;  /* 0x0000004204ac723c */ /* 0x002fe200000810d0 */
[----:B------:R-:W2:Y:S04]  /*b0af0*/  LDL.LU R251, [R1+0xb7c] ;  /* 0x000b7c0001fb7983 */ /* 0x000ea80000300800 */
[----:B------:R-:W-:Y:S03]  /*b0b00*/  LDS R176, [R0+UR12+0x1c600] ;  /* 0x01c6000c00b07984 */ /* 0x000fe60008000800 */
[C---:B----4-:R-:W-:Y:S01]  /*b0b10*/  HMMA.1688.F32.TF32 R168, R212.reuse, R144, R168 ;  /* 0x00000090d4a8723c */ /* 0x050fe200000810a8 */
[----:B------:R-:W-:Y:S04]  /*b0b20*/  LDS R178, [R0+UR12+0x1e600] ;  /* 0x01e6000c00b27984 */ /* 0x000fe80008000800 */
[----:B------:R-:W-:Y:S03]  /*b0b30*/  LDS R177, [R2+UR12+0x1c600] ;  /* 0x01c6000c02b17984 */ /* 0x000fe60008000800 */
[C---:B------:R-:W-:Y:S01]  /*b0b40*/  HMMA.1688.F32.TF32 R184, R212.reuse, R148, R184 ;  /* 0x00000094d4b8723c */ /* 0x040fe200000810b8 */
[----:B------:R-:W1:Y:S07]  /*b0b50*/  LDS R179, [R2+UR12+0x1e600] ;  /* 0x01e6000c02b37984 */ /* 0x000e6e0008000800 */
[C---:B------:R-:W-:Y:S08]  /*b0b60*/  HMMA.1688.F32.TF32 R188, R212.reuse, R164, R188 ;  /* 0x000000a4d4bc723c */ /* 0x040ff000000810bc */
[C---:B------:R-:W-:Y:S08]  /*b0b70*/  HMMA.1688.F32.TF32 R192, R212.reuse, R156, R192 ;  /* 0x0000009cd4c0723c */ /* 0x040ff000000810c0 */
[C---:B------:R-:W-:Y:S08]  /*b0b80*/  HMMA.1688.F32.TF32 R196, R212.reuse, R136, R196 ;  /* 0x00000088d4c4723c */ /* 0x040ff000000810c4 */
[C---:B------:R-:W-:Y:S08]  /*b0b90*/  HMMA.1688.F32.TF32 R200, R212.reuse, R96, R200 ;  /* 0x00000060d4c8723c */ /* 0x040ff000000810c8 */
[C---:B------:R-:W-:Y:S08]  /*b0ba0*/  HMMA.1688.F32.TF32 R204, R212.reuse, R152, R204 ;  /* 0x00000098d4cc723c */ /* 0x040ff000000810cc */
[----:B------:R-:W-:Y:S01]  /*b0bb0*/  HMMA.1688.F32.TF32 R180, R212, R92, R180 ;  /* 0x0000005cd4b4723c */ /* 0x000fe200000810b4 */
[----:B------:R-:W1:Y:S04]  /*b0bc0*/  LDL.LU R212, [R1+0xb80] ;  /* 0x000b800001d47983 */ /* 0x000e680000300800 */
[----:B------:R-:W1:Y:S03]  /*b0bd0*/  LDL.LU R213, [R1+0xb84] ;  /* 0x000b840001d57983 */ /* 0x000e660000300800 */
[C---:B------:R-:W-:Y:S01]  /*b0be0*/  HMMA.1688.F32.TF32 R220, R4.reuse, R54, R220 ;  /* 0x0000003604dc723c */ /* 0x040fe200000810dc */
[----:B------:R-:W1:Y:S04]  /*b0bf0*/  LDL.LU R214, [R1+0xb88] ;  /* 0x000b880001d67983 */ /* 0x000e680000300800 */
[----:B------:R-:W1:Y:S04]  /*b0c00*/  LDL.LU R215, [R1+0xb8c] ;  /* 0x000b8c0001d77983 */ /* 0x000e680000300800 */
[----:B------:R-:W3:Y:S01]  /*b0c10*/  LDL.LU R244, [R1+0xb60] ;  /* 0x000b600001f47983 */ /* 0x000ee20000300800 */
[C---:B------:R-:W-:Y:S03]  /*b0c20*/  HMMA.1688.F32.TF32 R228, R4.reuse, R50, R228 ;  /* 0x0000003204e4723c */ /* 0x040fe600000810e4 */
[----:B------:R-:W3:Y:S04]  /*b0c30*/  LDL.LU R245, [R1+0xb64] ;  /* 0x000b640001f57983 */ /* 0x000ee80000300800 */
[----:B------:R-:W3:Y:S04]  /*b0c40*/  LDL.LU R246, [R1+0xb68] ;  /* 0x000b680001f67983 */ /* 0x000ee80000300800 */
[----:B------:R-:W3:Y:S04]  /*b0c50*/  LDL.LU R247, [R1+0xb6c] ;  /* 0x000b6c0001f77983 */ /* 0x000ee80000300800 */
[----:B------:R-:W4:Y:S04]  /*b0c60*/  LDL.LU R208, [R1+0xbc0] ;  /* 0x000bc00001d07983 */ /* 0x000f280000300800 */
[----:B------:R-:W-:Y:S01]  /*b0c70*/  STL.64 [R1+0x1230], R172 ;  /* 0x001230ac01007387 */ /* 0x000fe20000100a00 */
[C---:B------:R-:W-:Y:S03]  /*b0c80*/  HMMA.1688.F32.TF32 R232, R4.reuse, R90, R232 ;  /* 0x0000005a04e8723c */ /* 0x040fe600000810e8 */
[----:B------:R-:W-:Y:S04]  /*b0c90*/  STL.64 [R1+0x1238], R174 ;  /* 0x001238ae01007387 */ /* 0x000fe80000100a00 */
[----:B------:R-:W4:Y:S04]  /*b0ca0*/  LDL.LU R209, [R1+0xbc4] ;  /* 0x000bc40001d17983 */ /* 0x000f280000300800 */
[----:B------:R-:W4:Y:S04]  /*b0cb0*/  LDL.LU R210, [R1+0xbc8] ;  /* 0x000bc80001d27983 */ /* 0x000f280000300800 */
[----:B------:R-:W4:Y:S04]  /*b0cc0*/  LDL.LU R211, [R1+0xbcc] ;  /* 0x000bcc0001d37983 */ /* 0x000f280000300800 */
[----:B------:R2:W-:Y:S04]  /*b0cd0*/  STL.64 [R1+0x1250], R216 ;  /* 0x001250d801007387 */ /* 0x0005e80000100a00 */
[----:B------:R2:W-:Y:S01]  /*b0ce0*/  STL.64 [R1+0x1258], R218 ;  /* 0x001258da01007387 */ /* 0x0005e20000100a00 */
[C---:B------:R-:W-:Y:S03]  /*b0cf0*/  HMMA.1688.F32.TF32 R236, R4.reuse, R46, R236 ;  /* 0x0000002e04ec723c */ /* 0x040fe600000810ec */
        /* <DEDUP_REMOVED lines=8> */
[----:B-1----:R-:W3:Y:S04]  /*b0d80*/  LDL.LU R220, [R1+0xba0] ;  /* 0x000ba00001dc7983 */ /* 0x002ee80000300800 */
[----:B------:R-:W3:Y:S04]  /*b0d90*/  LDL.LU R221, [R1+0xba4] ;  /* 0x000ba40001dd7983 */ /* 0x000ee80000300800 */
[----:B------:R-:W3:Y:S04]  /*b0da0*/  LDL.LU R222, [R1+0xba8] ;  /* 0x000ba80001de7983 */ /* 0x000ee80000300800 */
[----:B------:R-:W3:Y:S04]  /*b0db0*/  LDL.LU R223, [R1+0xbac] ;  /* 0x000bac0001df7983 */ /* 0x000ee80000300800 */
        /* <DEDUP_REMOVED lines=9> */
[----:B------:R-:W1:Y:S04]  /*b0e50*/  LDS R175, [R2+UR12+0x22600] ;  /* 0x0226000c02af7984 */ /* 0x000e680008000800 */
[----:B-1----:R-:W3:Y:S04]  /*b0e60*/  LDL.LU R232, [R1+0xbd0] ;  /* 0x000bd00001e87983 */ /* 0x002ee80000300800 */
[----:B------:R-:W3:Y:S04]  /*b0e70*/  LDL.LU R233, [R1+0xbd4] ;  /* 0x000bd40001e97983 */ /* 0x000ee80000300800 */
[----:B------:R-:W3:Y:S04]  /*b0e80*/  LDL.LU R234, [R1+0xbd8] ;  /* 0x000bd80001ea7983 */ /* 0x000ee80000300800 */
[----:B------:R-:W3:Y:S01]  /*b0e90*/  LDL.LU R235, [R1+0xbdc] ;  /* 0x000bdc0001eb7983 */ /* 0x000ee20000300800 */
[----:B------:R-:W-:Y:S03]  /*b0ea0*/  HMMA.1688.F32.TF32 R4, R4, R42, R224 ;  /* 0x0000002a0404723c */ /* 0x000fe600000810e0 */
[----:B------:R-:W-:Y:S04]  /*b0eb0*/  STL.64 [R1+0x13b0], R236 ;  /* 0x0013b0ec01007387 */ /* 0x000fe80000100a00 */
[----:B------:R-:W-:Y:S01]  /*b0ec0*/  STL.64 [R1+0x13b8], R238 ;  /* 0x0013b8ee01007387 */ /* 0x000fe20000100a00 */
[C---:B------:R-:W-:Y:S03]  /*b0ed0*/  HMMA.1688.F32.TF32 R168, R240.reuse, R146, R168 ;  /* 0x00000092f0a8723c */ /* 0x040fe600000810a8 */
[----:B------:R-:W-:Y:S04]  /*b0ee0*/  LDS R236, [R0+UR12+0x24600] ;  /* 0x0246000c00ec7984 */ /* 0x000fe80008000800 */
[----:B------:R-:W-:Y:S04]  /*b0ef0*/  LDS R238, [R0+UR12+0x26600] ;  /* 0x0266000c00ee7984 */ /* 0x000fe80008000800 */
[----:B------:R-:W-:Y:S04]  /*b0f00*/  STL.64 [R1+0x1400], R4 ;  /* 0x0014000401007387 */ /* 0x000fe80000100a00 */
[----:B------:R1:W-:Y:S01]  /*b0f10*/  STL.64 [R1+0x1408], R6 ;  /* 0x0014080601007387 */ /* 0x0003e20000100a00 */
        /* <DEDUP_REMOVED lines=13> */
[C---:B------:R-:W-:Y:S08]  /*b0ff0*/  HMMA.1688.F32.TF32 R224, R176.reuse, R26, R212 ;  /* 0x0000001ab0e0723c */ /* 0x040ff000000810d4 */
[----:B------:R-:W-:Y:S01]  /*b1000*/  HMMA.1688.F32.TF32 R212, R176, R22, R248 ;  /* 0x00000016b0d4723c */ /* 0x000fe200000810f8 */
[----:B------:R-:W3:Y:S11]  /*b1010*/  LDL.LU R248, [R1+0xa70] ;  /* 0x000a700001f87983 */ /* 0x000ef60000300800 */
[----:B------:R-:W-:Y:S08]  /*b1020*/  HMMA.1688.F32.TF32 R224, R172, R140, R224 ;  /* 0x0000008cace0723c */ /* 0x000ff000000810e0 */
[----:B----4-:R-:W-:Y:S08]  /*b1030*/  HMMA.1688.F32.TF32 R208, R176, R14, R208 ;  /* 0x0000000eb0d0723c */ /* 0x010ff000000810d0 */
[----:B------:R-:W-:Y:S08]  /*b1040*/  HMMA.1688.F32.TF32 R212, R172, R100, R212 ;  /* 0x00000064acd4723c */ /* 0x000ff000000810d4 */
[C---:B--2---:R-:W-:Y:S08]  /*b1050*/  HMMA.1688.F32.TF32 R216, R176.reuse, R38, R216 ;  /* 0x00000026b0d8723c */ /* 0x044ff000000810d8 */
[----:B---3--:R-:W-:-:S12]  /*b1060*/  HMMA.1688.F32.TF32 R220, R176, R34, R220 ;  /* 0x00000022b0dc723c */ /* 0x008fd800000810dc */
[----:B------:R-:W-:Y:S08]  /*b1070*/  HMMA.1688.F32.TF32 R216, R172, R80, R216 ;  /* 0x00000050acd8723c */ /* 0x000ff000000810d8 */
[----:B------:R-:W-:Y:S08]  /*b1080*/  HMMA.1688.F32.TF32 R228, R176, R30, R228 ;  /* 0x0000001eb0e4723c */ /* 0x000ff000000810e4 */
[----:B------:R-:W-:Y:S08]  /*b1090*/  HMMA.1688.F32.TF32 R220, R172, R60, R220 ;  /* 0x0000003cacdc723c */ /* 0x000ff000000810dc */
[C---:B-1----:R-:W-:Y:S08]  /*b10a0*/  HMMA.1688.F32.TF32 R4, R176.reuse, R10, R232 ;  /* 0x0000000ab004723c */ /* 0x042ff000000810e8 */
[----:B------:R-:W-:Y:S08]  /*b10b0*/  HMMA.1688.F32.TF32 R232, R176, R18, R244 ;  /* 0x00000012b0e8723c */ /* 0x000ff000000810f4 */
[C---:B------:R-:W-:Y:S01]  /*b10c0*/  HMMA.1688.F32.TF32 R176, R172.reuse, R76, R208 ;  /* 0x0000004cacb0723c */ /* 0x040fe200000810d0 */
[----:B------:R-:W-:Y:S04]  /*b10d0*/  LDS R208, [R0+UR12+0x28600] ;  /* 0x0286000c00d07984 */ /* 0x000fe80008000800 */
[----:B------:R-:W-:Y:S03]  /*b10e0*/  LDS R210, [R0+UR12+0x2a600] ;  /* 0x02a6000c00d27984 */ /* 0x000fe60008000800 */
[C---:B------:R-:W-:Y:S01]  /*b10f0*/  HMMA.1688.F32.TF32 R4, R172.reuse, R72, R4 ;  /* 0x00000048ac04723c */ /* 0x040fe20000081004 */
[----:B------:R-:W-:Y:S04]  /*b1100*/  LDS R209, [R2+UR12+0x28600] ;  /* 0x0286000c02d17984 */ /* 0x000fe80008000800 */
[----:B------:R-:W-:Y:S03]  /*b1110*/  LDS R211, [R2+UR12+0x2a600] ;  /* 0x02a6000c02d37984 */ /* 0x000fe60008000800 */
[C---:B------:R-:W-:Y:S08]  /*b1120*/  HMMA.1688.F32.TF32 R228, R172.reuse, R68, R228 ;  /* 0x00000044ace4723c */ /* 0x040ff000000810e4 */
[----:B------:R-:W-:Y:S01]  /*b1130*/  HMMA.1688.F32.TF32 R172, R172, R84, R232 ;  /* 0x00000054acac723c */ /* 0x000fe200000810e8 */
[----:B------:R-:W-:Y:S04]  /*b1140*/  LDS R232, [R0+UR12+0x38580] ;  /* 0x0385800c00e87984 */ /* 0x000fe80008000800 */
[----:B------:R-:W-:Y:S04]  /*b1150*/  LDS R234, [R0+UR12+0x3a580] ;  /* 0x03a5800c00ea7984 */ /* 0x000fe80008000800 */
[----:B------:R-:W-:Y:S04]  /*b1160*/  LDS R233, [R2+UR12+0x38580] ;  /* 0x0385800c02e97984 */ /* 0x000fe80008000800 */
[----:B------:R-:W1:Y:S01]  /*b1170*/  LDS R235, [R2+UR12+0x3a580] ;  /* 0x03a5800c02eb7984 */ /* 0x000e620008000800 */
        /* <DEDUP_REMOVED lines=24> */
[----:B-1----:R-:W-:Y:S08]  /*b1300*/  HMMA.1688.F32.TF32 R168, R180, R134, R168 ;  /* 0x00000086b4a8723c */ /* 0x002ff000000810a8 */
        /* <DEDUP_REMOVED lines=11> */
[----:B------:R-:W1:Y:S04]  /*b13c0*/  LDS R239, [R2+UR12+0x32600] ;  /* 0x0326000c02ef7984 */ /* 0x000e680008000800 */
[----:B------:R-:W-:Y:S04]  /*b13d0*/  STL.64 [R1+0xc70], R168 ;  /* 0x000c70a801007387 */ /* 0x000fe80000100a00 */
[----:B------:R3:W-:Y:S01]  /*b13e0*/  STL.64 [R1+0xc78], R170 ;  /* 0x000c78aa01007387 */ /* 0x0007e20000100a00 */
[C---:B--2---:R-:W-:Y:S03]  /*b13f0*/  HMMA.1688.F32.TF32 R4, R172.reuse, R110, R4 ;  /* 0x0000006eac04723c */ /* 0x044fe60000081004 */
[----:B------:R-:W2:Y:S04]  /*b1400*/  LDL.LU R249, [R1+0xa74] ;  /* 0x000a740001f97983 */ /* 0x000ea80000300800 */
[----:B------:R-:W2:Y:S01]  /*b1410*/  LDL.LU R250, [R1+0xa78] ;  /* 0x000a780001fa7983 */ /* 0x000ea20000300800 */
[----:B------:R-:W-:Y:S03]  /*b1420*/  HMMA.1688.F32.TF32 R176, R172, R114, R176 ;  /* 0x00000072acb0723c */ /* 0x000fe600000810b0 */
[----:B------:R-:W2:Y:S04]  /*b1430*/  LDL.LU R251, [R1+0xa7c] ;  /* 0x000a7c0001fb7983 */ /* 0x000ea80000300800 */
[----:B------:R-:W4:Y:S01]  /*b1440*/  LDL.LU R244, [R1+0xa60] ;  /* 0x000a600001f47983 */ /* 0x000f220000300800 */
[----:B---3--:R-:W-:Y:S03]  /*b1450*/  HMMA.1688.F32.TF32 R168, R180, R66, R184 ;  /* 0x00000042b4a8723c */ /* 0x008fe600000810b8 */
[----:B------:R-:W4:Y:S04]  /*b1460*/  LDL.LU R245, [R1+0xa64] ;  /* 0x000a640001f57983 */ /* 0x000f280000300800 */
[----:B------:R-:W4:Y:S01]  /*b1470*/  LDL.LU R246, [R1+0xa68] ;  /* 0x000a680001f67983 */ /* 0x000f220000300800 */
[C---:B------:R-:W-:Y:S03]  /*b1480*/  HMMA.1688.F32.TF32 R216, R172.reuse, R106, R216 ;  /* 0x0000006aacd8723c */ /* 0x040fe600000810d8 */
[----:B------:R-:W4:Y:S04]  /*b1490*/  LDL.LU R247, [R1+0xa6c] ;  /* 0x000a6c0001f77983 */ /* 0x000f280000300800 */
[----:B------:R-:W3:Y:S01]  /*b14a0*/  LDL.LU R184, [R1+0xa80] ;  /* 0x000a800001b87983 */ /* 0x000ee20000300800 */
[C---:B------:R-:W-:Y:S08]  /*b14b0*/  HMMA.1688.F32.TF32 R220, R172.reuse, R126, R220 ;  /* 0x0000007eacdc723c */ /* 0x040ff000000810dc */
[C---:B------:R-:W-:Y:S08]  /*b14c0*/  HMMA.1688.F32.TF32 R228, R172.reuse, R118, R228 ;  /* 0x00000076ace4723c */ /* 0x040ff000000810e4 */
[C---:B------:R-:W-:Y:S08]  /*b14d0*/  HMMA.1688.F32.TF32 R224, R172.reuse, R162, R224 ;  /* 0x000000a2ace0723c */ /* 0x040ff000000810e0 */
[C---:B------:R-:W-:Y:S08]  /*b14e0*/  HMMA.1688.F32.TF32 R212, R172.reuse, R122, R212 ;  /* 0x0000007aacd4723c */ /* 0x040ff000000810d4 */
[----:B------:R-:W-:Y:S08]  /*b14f0*/  HMMA.1688.F32.TF32 R208, R172, R130, R208 ;  /* 0x00000082acd0723c */ /* 0x000ff000000810d0 */
[C---:B------:R-:W-:Y:S01]  /*b1500*/  HMMA.1688.F32.TF32 R188, R180.reuse, R58, R188 ;  /* 0x0000003ab4bc723c */ /* 0x040fe200000810bc */
[----:B------:R-:W-:Y:S07]  /*b1510*/  STL.64 [R1+0xca0], R168 ;  /* 0x000ca0a801007387 */ /* 0x000fee0000100a00 */
[C---:B------:R-:W-:Y:S01]  /*b1520*/  HMMA.1688.F32.TF32 R192, R180.reuse, R54, R192 ;  /* 0x00000036b4c0723c */ /* 0x040fe200000810c0 */
[----:B------:R-:W-:Y:S04]  /*b1530*/  STL.64 [R1+0xca8], R170 ;  /* 0x000ca8aa01007387 */ /* 0x000fe80000100a00 */
[----:B------:R-:W3:Y:S03]  /*b1540*/  LDL.LU R185, [R1+0xa84] ;  /* 0x000a840001b97983 */ /* 0x000ee60000300800 */
[----:B------:R-:W-:Y:S01]  /*b1550*/  HMMA.1688.F32.TF32 R196, R180, R50, R196 ;  /* 0x00000032b4c4723c */ /* 0x000fe200000810c4 */
[----:B------:R-:W3:Y:S04]  /*b1560*/  LDL.LU R186, [R1+0xa88] ;  /* 0x000a880001ba7983 */ /* 0x000ee80000300800 */
[----:B------:R-:W3:Y:S03]  /*b1570*/  LDL.LU R187, [R1+0xa8c] ;  /* 0x000a8c0001bb7983 */ /* 0x000ee60000300800 */
[C---:B-1----:R-:W-:Y:S01]  /*b1580*/  HMMA.1688.F32.TF32 R4, R236.reuse, R144, R4 ;  /* 0x00000090ec04723c */ /* 0x042fe20000081004 */
        /* <DEDUP_REMOVED lines=15> */
[----:B------:R-:W2:Y:S04]  /*b1680*/  LDL.LU R236, [R1+0xac0] ;  /* 0x000ac00001ec7983 */ /* 0x000ea80000300800 */
[----:B------:R-:W2:Y:S03]  /*b1690*/  LDL.LU R237, [R1+0xac4] ;  /* 0x000ac40001ed7983 */ /* 0x000ea60000300800 */
[C---:B------:R-:W-:Y:S01]  /*b16a0*/  HMMA.1688.F32.TF32 R200, R180.reuse, R90, R200 ;  /* 0x0000005ab4c8723c */ /* 0x040fe200000810c8 */
[----:B------:R-:W2:Y:S04]  /*b16b0*/  LDL.LU R238, [R1+0xac8] ;  /* 0x000ac80001ee7983 */ /* 0x000ea80000300800 */
[----:B------:R-:W2:Y:S04]  /*b16c0*/  LDL.LU R239, [R1+0xacc] ;  /* 0x000acc0001ef7983 */ /* 0x000ea80000300800 */
        /* <DEDUP_REMOVED lines=31> */
[----:B------:R-:W-:Y:S04]  /*b18c0*/  STL.64 [R1+0x1350], R204 ;  /* 0x001350cc01007387 */ /* 0x000fe80000100a00 */
[----:B------:R-:W-:Y:S01]  /*b18d0*/  STL.64 [R1+0x1358], R206 ;  /* 0x001358ce01007387 */ /* 0x000fe20000100a00 */
        /* <DEDUP_REMOVED lines=21> */
[C---:B--2---:R-:W-:Y:S03]  /*b1a30*/  HMMA.1688.F32.TF32 R180, R172.reuse, R14, R236 ;  /* 0x0000000eacb4723c */ /* 0x044fe600000810ec */
[----:B------:R-:W-:Y:S04]  /*b1a40*/  LDS R236, [R0+UR12+0x24680] ;  /* 0x0246800c00ec7984 */ /* 0x000fe80008000800 */
[----:B------:R-:W-:Y:S04]  /*b1a50*/  LDS R238, [R0+UR12+0x26680] ;  /* 0x0266800c00ee7984 */ /* 0x000fe80008000800 */
[----:B------:R-:W-:Y:S04]  /*b1a60*/  LDS R237, [R2+UR12+0x24680] ;  /* 0x0246800c02ed7984 */ /* 0x000fe80008000800 */
[----:B------:R-:W1:Y:S01]  /*b1a70*/  LDS R239, [R2+UR12+0x26680] ;  /* 0x0266800c02ef7984 */ /* 0x000e620008000800 */
[C---:B---3--:R-:W-:Y:S08]  /*b1a80*/  HMMA.1688.F32.TF32 R204, R172.reuse, R30, R188 ;  /* 0x0000001eaccc723c */ /* 0x048ff000000810bc */
[C---:B------:R-:W-:Y:S01]  /*b1a90*/  HMMA.1688.F32.TF32 R188, R172.reuse, R22, R248 ;  /* 0x00000016acbc723c */ /* 0x040fe200000810f8 */
[----:B------:R-:W2:Y:S07]  /*b1aa0*/  LDL.LU R248, [R1+0x970] ;  /* 0x0009700001f87983 */ /* 0x000eae0000300800 */
[----:B----4-:R-:W-:Y:S08]  /*b1ab0*/  HMMA.1688.F32.TF32 R192, R172, R38, R192 ;  /* 0x00000026acc0723c */ /* 0x010ff000000810c0 */
[----:B------:R-:W-:Y:S08]  /*b1ac0*/  HMMA.1688.F32.TF32 R180, R168, R76, R180 ;  /* 0x0000004ca8b4723c */ /* 0x000ff000000810b4 */
[C---:B------:R-:W-:Y:S08]  /*b1ad0*/  HMMA.1688.F32.TF32 R196, R172.reuse, R34, R196 ;  /* 0x00000022acc4723c */ /* 0x040ff000000810c4 */
[C---:B------:R-:W-:Y:S08]  /*b1ae0*/  HMMA.1688.F32.TF32 R240, R172.reuse, R10, R200 ;  /* 0x0000000aacf0723c */ /* 0x040ff000000810c8 */
[C---:B------:R-:W-:Y:S01]  /*b1af0*/  HMMA.1688.F32.TF32 R200, R172.reuse, R26, R184 ;  /* 0x0000001aacc8723c */ /* 0x040fe200000810b8 */
[----:B------:R-:W-:Y:S04]  /*b1b00*/  LDS R184, [R0+UR12+0x28680] ;  /* 0x0286800c00b87984 */ /* 0x000fe80008000800 */
[----:B------:R-:W-:Y:S03]  /*b1b10*/  LDS R186, [R0+UR12+0x2a680] ;  /* 0x02a6800c00ba7984 */ /* 0x000fe60008000800 */
[----:B------:R-:W-:Y:S01]  /*b1b20*/  HMMA.1688.F32.TF32 R172, R172, R18, R244 ;  /* 0x00000012acac723c */ /* 0x000fe200000810f4 */
        /* <DEDUP_REMOVED lines=8> */
[----:B------:R-:W-:Y:S08]  /*b1bb0*/  HMMA.1688.F32.TF32 R172, R168, R84, R172 ;  /* 0x00000054a8ac723c */ /* 0x000ff000000810ac */
[C---:B-1----:R-:W-:Y:S01]  /*b1bc0*/  HMMA.1688.F32.TF32 R168, R236.reuse, R74, R240 ;  /* 0x0000004aeca8723c */ /* 0x042fe200000810f0 */
        /* <DEDUP_REMOVED lines=44> */
[C---:B---3--:R-:W-:Y:S01]  /*b1e90*/  HMMA.1688.F32.TF32 R168, R236.reuse, R144, R168 ;  /* 0x00000090eca8723c */ /* 0x048fe200000810a8 */
        /* <DEDUP_REMOVED lines=56> */
[----:B------:R-:W-:Y:S03]  /*b2220*/  HMMA.1688.F32.TF32 R208, R208, R42, R232 ;  /* 0x0000002ad0d0723c */ /* 0x000fe600000810e8 */
[----:B------:R-:W-:Y:S04]  /*b2230*/  STL.64 [R1+0x12f0], R212 ;  /* 0x0012f0d401007387 */ /* 0x000fe80000100a00 */
[----:B------:R1:W-:Y:S01]  /*b2240*/  STL.64 [R1+0x12f8], R214 ;  /* 0x0012f8d601007387 */ /* 0x0003e20000100a00 */
[C---:B------:R-:W-:Y:S08]  /*b2250*/  HMMA.1688.F32.TF32 R168, R240.reuse, R146, R168 ;  /* 0x00000092f0a8723c */ /* 0x040ff000000810a8 */
        /* <DEDUP_REMOVED lines=10> */
[C---:B---3--:R-:W-:Y:S08]  /*b2300*/  HMMA.1688.F32.TF32 R236, R172.reuse, R18, R244 ;  /* 0x00000012acec723c */ /* 0x048ff000000810f4 */
[C---:B----4-:R-:W-:Y:S01]  /*b2310*/  HMMA.1688.F32.TF32 R232, R172.reuse, R14, R176 ;  /* 0x0000000eace8723c */ /* 0x050fe200000810b0 */
[----:B------:R-:W-:Y:S04]  /*b2320*/  LDS R176, [R0+UR12+0x24700] ;  /* 0x0247000c00b07984 */ /* 0x000fe80008000800 */
[----:B------:R-:W-:Y:S04]  /*b2330*/  LDS R178, [R0+UR12+0x26700] ;  /* 0x0267000c00b27984 */ /* 0x000fe80008000800 */
[----:B------:R-:W-:Y:S04]  /*b2340*/  LDS R177, [R2+UR12+0x24700] ;  /* 0x0247000c02b17984 */ /* 0x000fe80008000800 */
[----:B------:R-:W1:Y:S01]  /*b2350*/  LDS R179, [R2+UR12+0x26700] ;  /* 0x0267000c02b37984 */ /* 0x000e620008000800 */
[C---:B--2---:R-:W-:Y:S08]  /*b2360*/  HMMA.1688.F32.TF32 R208, R172.reuse, R30, R216 ;  /* 0x0000001eacd0723c */ /* 0x044ff000000810d8 */
[C---:B------:R-:W-:Y:S01]  /*b2370*/  HMMA.1688.F32.TF32 R216, R172.reuse, R22, R248 ;  /* 0x00000016acd8723c */ /* 0x040fe200000810f8 */
[----:B------:R-:W2:Y:S07]  /*b2380*/  LDL.LU R248, [R1+0x840] ;  /* 0x0008400001f87983 */ /* 0x000eae0000300800 */
[----:B------:R-:W-:Y:S08]  /*b2390*/  HMMA.1688.F32.TF32 R220, R172, R34, R220 ;  /* 0x00000022acdc723c */ /* 0x000ff000000810dc */
[C---:B------:R-:W-:Y:S08]  /*b23a0*/  HMMA.1688.F32.TF32 R232, R4.reuse, R76, R232 ;  /* 0x0000004c04e8723c */ /* 0x040ff000000810e8 */
[C---:B------:R-:W-:Y:S08]  /*b23b0*/  HMMA.1688.F32.TF32 R208, R4.reuse, R68, R208 ;  /* 0x0000004404d0723c */ /* 0x040ff000000810d0 */
[C---:B------:R-:W-:Y:S08]  /*b23c0*/  HMMA.1688.F32.TF32 R220, R4.reuse, R60, R220 ;  /* 0x0000003c04dc723c */ /* 0x040ff000000810dc */
[----:B------:R-:W-:Y:S08]  /*b23d0*/  HMMA.1688.F32.TF32 R212, R4, R140, R212 ;  /* 0x0000008c04d4723c */ /* 0x000ff000000810d4 */
[C---:B------:R-:W-:Y:S08]  /*b23e0*/  HMMA.1688.F32.TF32 R240, R172.reuse, R10, R224 ;  /* 0x0000000aacf0723c */ /* 0x040ff000000810e0 */
[----:B------:R-:W-:Y:S01]  /*b23f0*/  HMMA.1688.F32.TF32 R224, R172, R38, R228 ;  /* 0x00000026ace0723c */ /* 0x000fe200000810e4 */
[----:B------:R-:W-:Y:S04]  /*b2400*/  LDS R228, [R0+UR12+0x38680] ;  /* 0x0386800c00e47984 */ /* 0x000fe80008000800 */
[----:B------:R-:W-:Y:S04]  /*b2410*/  LDS R230, [R0+UR12+0x3a680] ;  /* 0x03a6800c00e67984 */ /* 0x000fe80008000800 */
[----:B------:R-:W-:Y:S04]  /*b2420*/  LDS R229, [R2+UR12+0x38680] ;  /* 0x0386800c02e57984 */ /* 0x000fe80008000800 */
[----:B------:R-:W3:Y:S01]  /*b2430*/  LDS R231, [R2+UR12+0x3a680] ;  /* 0x03a6800c02e77984 */ /* 0x000ee20008000800 */
[C---:B------:R-:W-:Y:S03]  /*b2440*/  HMMA.1688.F32.TF32 R240, R4.reuse, R72, R240 ;  /* 0x0000004804f0723c */ /* 0x040fe600000810f0 */
[----:B------:R-:W-:Y:S04]  /*b2450*/  LDS R172, [R0+UR12+0x28700] ;  /* 0x0287000c00ac7984 */ /* 0x000fe80008000800 */
[----:B------:R-:W-:Y:S01]  /*b2460*/  LDS R174, [R0+UR12+0x2a700] ;  /* 0x02a7000c00ae7984 */ /* 0x000fe20008000800 */
[C---:B------:R-:W-:Y:S03]  /*b2470*/  HMMA.1688.F32.TF32 R224, R4.reuse, R80, R224 ;  /* 0x0000005004e0723c */ /* 0x040fe600000810e0 */
[----:B------:R-:W-:Y:S04]  /*b2480*/  LDS R173, [R2+UR12+0x28700] ;  /* 0x0287000c02ad7984 */ /* 0x000fe80008000800 */
[----:B------:R-:W4:Y:S01]  /*b2490*/  LDS R175, [R2+UR12+0x2a700] ;  /* 0x02a7000c02af7984 */ /* 0x000f220008000800 */
        /* <DEDUP_REMOVED lines=30> */
[C---:B----4-:R-:W-:Y:S08]  /*b2680*/  HMMA.1688.F32.TF32 R4, R172.reuse, R108, R4 ;  /* 0x0000006cac04723c */ /* 0x050ff00000081004 */
        /* <DEDUP_REMOVED lines=21> */
[----:B---3--:R-:W-:Y:S01]  /*b27e0*/  HMMA.1688.F32.TF32 R168, R184, R134, R168 ;  /* 0x00000086b8a8723c */ /* 0x008fe200000810a8 */
[----:B------:R-:W-:Y:S04]  /*b27f0*/  LDS R177, [R2+UR12+0x1c780] ;  /* 0x01c7800c02b17984 */ /* 0x000fe80008000800 */
[----:B------:R-:W1:Y:S03]  /*b2800*/  LDS R179, [R2+UR12+0x1e780] ;  /* 0x01e7800c02b37984 */ /* 0x000e660008000800 */
[C---:B----4-:R-:W-:Y:S08]  /*b2810*/  HMMA.1688.F32.TF32 R4, R172.reuse, R144, R4 ;  /* 0x00000090ac04723c */ /* 0x050ff00000081004 */
        /* <DEDUP_REMOVED lines=17> */
[----:B------:R-:W-:Y:S04]  /*b2930*/  STL.64 [R1+0x10a0], R172 ;  /* 0x0010a0ac01007387 */ /* 0x000fe80000100a00 */
[----:B------:R4:W-:Y:S01]  /*b2940*/  STL.64 [R1+0x10a8], R174 ;  /* 0x0010a8ae01007387 */ /* 0x0009e20000100a00 */
[C---:B------:R-:W-:Y:S03]  /*b2950*/  HMMA.1688.F32.TF32 R180, R184.reuse, R54, R196 ;  /* 0x00000036b8b4723c */ /* 0x040fe600000810c4 */
[----:B------:R-:W-:Y:S04]  /*b2960*/  LDS R168, [R0+UR12+0x20780] ;  /* 0x0207800c00a87984 */ /* 0x000fe80008000800 */
[----:B------:R-:W-:Y:S01]  /*b2970*/  LDS R170, [R0+UR12+0x22780] ;  /* 0x0227800c00aa7984 */ /* 0x000fe20008000800 */
[C---:B----4-:R-:W-:Y:S03]  /*b2980*/  HMMA.1688.F32.TF32 R172, R184.reuse, R58, R192 ;  /* 0x0000003ab8ac723c */ /* 0x050fe600000810c0 */
[----:B------:R-:W1:Y:S04]  /*b2990*/  LDL.LU R192, [R1+0x8a0] ;  /* 0x0008a00001c07983 */ /* 0x000e680000300800 */
[----:B------:R-:W-:Y:S04]  /*b29a0*/  LDS R169, [R2+UR12+0x20780] ;  /* 0x0207800c02a97984 */ /* 0x000fe80008000800 */
[----:B------:R-:W4:Y:S08]  /*b29b0*/  LDS R171, [R2+UR12+0x22780] ;  /* 0x0227800c02ab7984 */ /* 0x000f300008000800 */
[----:B------:R4:W-:Y:S04]  /*b29c0*/  STL.64 [R1+0x10c0], R172 ;  /* 0x0010c0ac01007387 */ /* 0x0009e80000100a00 */
[----:B------:R4:W-:Y:S04]  /*b29d0*/  STL.64 [R1+0x10c8], R174 ;  /* 0x0010c8ae01007387 */ /* 0x0009e80000100a00 */
[----:B------:R-:W1:Y:S04]  /*b29e0*/  LDL.LU R193, [R1+0x8a4] ;  /* 0x0008a40001c17983 */ /* 0x000e680000300800 */
[----:B------:R-:W1:Y:S04]  /*b29f0*/  LDL.LU R194, [R1+0x8a8] ;  /* 0x0008a80001c27983 */ /* 0x000e680000300800 */
[----:B------:R-:W1:Y:S04]  /*b2a00*/  LDL.LU R195, [R1+0x8ac] ;  /* 0x0008ac0001c37983 */ /* 0x000e680000300800 */
[----:B----4-:R-:W4:Y:S04]  /*b2a10*/  LDL.LU R172, [R1+0x8d0] ;  /* 0x0008d00001ac7983 */ /* 0x010f280000300800 */
[----:B------:R-:W4:Y:S04]  /*b2a20*/  LDL.LU R173, [R1+0x8d4] ;  /* 0x0008d40001ad7983 */ /* 0x000f280000300800 */
[----:B------:R-:W4:Y:S04]  /*b2a30*/  LDL.LU R174, [R1+0x8d8] ;  /* 0x0008d80001ae7983 */ /* 0x000f280000300800 */
[----:B------:R-:W4:Y:S04]  /*b2a40*/  LDL.LU R175, [R1+0x8dc] ;  /* 0x0008dc0001af7983 */ /* 0x000f280000300800 */
[----:B------:R-:W2:Y:S04]  /*b2a50*/  LDL.LU R196, [R1+0x870] ;  /* 0x0008700001c47983 */ /* 0x000ea80000300800 */
[----:B------:R-:W-:Y:S04]  /*b2a60*/  STL.64 [R1+0x1100], R180 ;  /* 0x001100b401007387 */ /* 0x000fe80000100a00 */
[----:B------:R3:W-:Y:S04]  /*b2a70*/  STL.64 [R1+0x1108], R182 ;  /* 0x001108b601007387 */ /* 0x0007e80000100a00 */
[----:B------:R-:W2:Y:S04]  /*b2a80*/  LDL.LU R197, [R1+0x874] ;  /* 0x0008740001c57983 */ /* 0x000ea80000300800 */
[----:B------:R-:W2:Y:S01]  /*b2a90*/  LDL.LU R198, [R1+0x878] ;  /* 0x0008780001c67983 */ /* 0x000ea20000300800 */
[----:B---3--:R-:W-:Y:S03]  /*b2aa0*/  HMMA.1688.F32.TF32 R180, R184, R50, R204 ;  /* 0x00000032b8b4723c */ /* 0x008fe600000810cc */
[----:B------:R-:W2:Y:S04]  /*b2ab0*/  LDL.LU R199, [R1+0x87c] ;  /* 0x00087c0001c77983 */ /* 0x000ea80000300800 */
[----:B------:R-:W3:-:S12]  /*b2ac0*/  LDL.LU R204, [R1+0x850] ;  /* 0x0008500001cc7983 */ /* 0x000ed80000300800 */
[----:B------:R-:W-:Y:S04]  /*b2ad0*/  STL.64 [R1+0x1190], R180 ;  /* 0x001190b401007387 */ /* 0x000fe80000100a00 */
[----:B------:R1:W-:Y:S04]  /*b2ae0*/  STL.64 [R1+0x1198], R182 ;  /* 0x001198b601007387 */ /* 0x0003e80000100a00 */
[----:B------:R-:W3:Y:S04]  /*b2af0*/  LDL.LU R205, [R1+0x854] ;  /* 0x0008540001cd7983 */ /* 0x000ee80000300800 */
[----:B------:R-:W3:Y:S01]  /*b2b00*/  LDL.LU R206, [R1+0x858] ;  /* 0x0008580001ce7983 */ /* 0x000ee20000300800 */
[----:B-1----:R-:W-:Y:S03]  /*b2b10*/  HMMA.1688.F32.TF32 R180, R184, R90, R200 ;  /* 0x0000005ab8b4723c */ /* 0x002fe600000810c8 */
[----:B------:R-:W3:Y:S04]  /*b2b20*/  LDL.LU R207, [R1+0x85c] ;  /* 0x00085c0001cf7983 */ /* 0x000ee80000300800 */
        /* <DEDUP_REMOVED lines=11> */
[----:B------:R-:W3:Y:S04]  /*b2be0*/  LDL.LU R190, [R1+0x8c8] ;  /* 0x0008c80001be7983 */ /* 0x000ee80000300800 */
[----:B------:R-:W3:Y:S01]  /*b2bf0*/  LDL.LU R191, [R1+0x8cc] ;  /* 0x0008cc0001bf7983 */ /* 0x000ee20000300800 */
[----:B-1----:R-:W-:Y:S03]  /*b2c00*/  HMMA.1688.F32.TF32 R180, R184, R42, R228 ;  /* 0x0000002ab8b4723c */ /* 0x002fe600000810e4 */
[----:B------:R-:W-:Y:S04]  /*b2c10*/  LDS R228, [R0+UR12+0x28780] ;  /* 0x0287800c00e47984 */ /* 0x000fe80008000800 */
[----:B------:R-:W-:Y:S04]  /*b2c20*/  LDS R230, [R0+UR12+0x2a780] ;  /* 0x02a7800c00e67984 */ /* 0x000fe80008000800 */
[----:B------:R-:W-:Y:S04]  /*b2c30*/  LDS R229, [R2+UR12+0x28780] ;  /* 0x0287800c02e57984 */ /* 0x000fe80008000800 */
[----:B------:R-:W-:Y:S04]  /*b2c40*/  LDS R231, [R2+UR12+0x2a780] ;  /* 0x02a7800c02e77984 */ /* 0x000fe80008000800 */
[----:B------:R-:W-:Y:S04]  /*b2c50*/  STL.64 [R1+0x12b0], R180 ;  /* 0x0012b0b401007387 */ /* 0x000fe80000100a00 */
[----:B------:R-:W-:Y:S04]  /*b2c60*/  STL.64 [R1+0x12b8], R182 ;  /* 0x0012b8b601007387 */ /* 0x000fe80000100a00 */
        /* <DEDUP_REMOVED lines=8> */
[----:B------:R-:W-:Y:S08]  /*b2cf0*/  HMMA.1688.F32.TF32 R208, R240, R138, R208 ;  /* 0x0000008af0d0723c */ /* 0x000ff000000810d0 */
[C---:B------:R-:W-:Y:S08]  /*b2d00*/  HMMA.1688.F32.TF32 R192, R176.reuse, R34, R192 ;  /* 0x00000022b0c0723c */ /* 0x040ff000000810c0 */
[C---:B----4-:R-:W-:Y:S08]  /*b2d10*/  HMMA.1688.F32.TF32 R172, R176.reuse, R10, R172 ;  /* 0x0000000ab0ac723c */ /* 0x050ff000000810ac */
[----:B--2---:R-:W-:-:S12]  /*b2d20*/  HMMA.1688.F32.TF32 R196, R176, R30, R196 ;  /* 0x0000001eb0c4723c */ /* 0x004fd800000810c4 */
[C---:B------:R-:W-:Y:S08]  /*b2d30*/  HMMA.1688.F32.TF32 R172, R168.reuse, R72, R172 ;  /* 0x00000048a8ac723c */ /* 0x040ff000000810ac */
[C---:B------:R-:W-:Y:S08]  /*b2d40*/  HMMA.1688.F32.TF32 R192, R168.reuse, R60, R192 ;  /* 0x0000003ca8c0723c */ /* 0x040ff000000810c0 */
[----:B------:R-:W-:Y:S08]  /*b2d50*/  HMMA.1688.F32.TF32 R196, R168, R68, R196 ;  /* 0x00000044a8c4723c */ /* 0x000ff000000810c4 */
[C---:B-1----:R-:W-:Y:S08]  /*b2d60*/  HMMA.1688.F32.TF32 R172, R180.reuse, R74, R172 ;  /* 0x0000004ab4ac723c */ /* 0x042ff000000810ac */
[C---:B------:R-:W-:Y:S08]  /*b2d70*/  HMMA.1688.F32.TF32 R192, R180.reuse, R62, R192 ;  /* 0x0000003eb4c0723c */ /* 0x040ff000000810c0 */
[----:B------:R-:W-:Y:S08]  /*b2d80*/  HMMA.1688.F32.TF32 R196, R180, R70, R196 ;  /* 0x00000046b4c4723c */ /* 0x000ff000000810c4 */
[C---:B---3--:R-:W-:Y:S08]  /*b2d90*/  HMMA.1688.F32.TF32 R184, R176.reuse, R14, R188 ;  /* 0x0000000eb0b8723c */ /* 0x048ff000000810bc */
[C---:B------:R-:W-:Y:S08]  /*b2da0*/  HMMA.1688.F32.TF32 R188, R176.reuse, R38, R200 ;  /* 0x00000026b0bc723c */ /* 0x040ff000000810c8 */
        /* <DEDUP_REMOVED lines=36> */
[----:B------:R-:W-:Y:S01]  /*b2ff0*/  HMMA.1688.F32.TF32 R236, R240, R94, R236 ;  /* 0x0000005ef0ec723c */ /* 0x000fe200000810ec */
[----:B------:R-:W-:Y:S04]  /*b3000*/  LDS R240, [R3+UR12+0x20000] ;  /* 0x0200000c03f07984 */ /* 0x000fe80008000800 */
[----:B------:R-:W-:Y:S03]  /*b3010*/  LDS R242, [R3+UR12+0x22000] ;  /* 0x0220000c03f27984 */ /* 0x000fe60008000800 */
[----:B-1----:R-:W-:Y:S01]  /*b3020*/  HMMA.1688.F32.TF32 R172, R168, R110, R172 ;  /* 0x0000006ea8ac723c */ /* 0x002fe200000810ac */
[----:B------:R-:W-:Y:S04]  /*b3030*/  LDS R241, [R252+UR12+0x20000] ;  /* 0x0200000cfcf17984 */ /* 0x000fe80008000800 */
[----:B------:R-:W-:Y:S03]  /*b3040*/  LDS R243, [R252+UR12+0x22000] ;  /* 0x0220000cfcf37984 */ /* 0x000fe60008000800 */
        /* <DEDUP_REMOVED lines=38> */
[C---:B---3--:R-:W-:Y:S03]  /*b32b0*/  HMMA.1688.F32.TF32 R172, R168.reuse, R146, R172 ;  /* 0x00000092a8ac723c */ /* 0x048fe600000810ac */
[----:B------:R-:W2:Y:S04]  /*b32c0*/  LDL.LU R249, [R1+0x714] ;  /* 0x0007140001f97983 */ /* 0x000ea80000300800 */
[----:B------:R-:W2:Y:S01]  /*b32d0*/  LDL.LU R250, [R1+0x718] ;  /* 0x0007180001fa7983 */ /* 0x000ea20000300800 */
[----:B------:R-:W-:Y:S03]  /*b32e0*/  HMMA.1688.F32.TF32 R184, R168, R150, R184 ;  /* 0x00000096a8b8723c */ /* 0x000fe600000810b8 */
[----:B------:R-:W2:Y:S04]  /*b32f0*/  LDL.LU R251, [R1+0x71c] ;  /* 0x00071c0001fb7983 */ /* 0x000ea80000300800 */
[----:B------:R-:W3:Y:S01]  /*b3300*/  LDL.LU R244, [R1+0x690] ;  /* 0x0006900001f47983 */ /* 0x000ee20000300800 */
[----:B----4-:R-:W-:Y:S03]  /*b3310*/  HMMA.1688.F32.TF32 R4, R176, R66, R232 ;  /* 0x00000042b004723c */ /* 0x010fe600000810e8 */
[----:B------:R-:W3:Y:S04]  /*b3320*/  LDL.LU R245, [R1+0x694] ;  /* 0x0006940001f57983 */ /* 0x000ee80000300800 */
[----:B------:R-:W3:Y:S01]  /*b3330*/  LDL.LU R246, [R1+0x698] ;  /* 0x0006980001f67983 */ /* 0x000ee20000300800 */
[C---:B------:R-:W-:Y:S03]  /*b3340*/  HMMA.1688.F32.TF32 R188, R168.reuse, R166, R188 ;  /* 0x000000a6a8bc723c */ /* 0x040fe600000810bc */
[----:B------:R-:W3:Y:S04]  /*b3350*/  LDL.LU R247, [R1+0x69c] ;  /* 0x00069c0001f77983 */ /* 0x000ee80000300800 */
[----:B------:R-:W4:Y:S01]  /*b3360*/  LDL.LU R232, [R1+0x720] ;  /* 0x0007200001e87983 */ /* 0x000f220000300800 */
        /* <DEDUP_REMOVED lines=9> */
[----:B------:R-:W4:Y:S03]  /*b3400*/  LDL.LU R233, [R1+0x724] ;  /* 0x0007240001e97983 */ /* 0x000f260000300800 */
[----:B------:R-:W-:Y:S01]  /*b3410*/  HMMA.1688.F32.TF32 R208, R176, R50, R208 ;  /* 0x00000032b0d0723c */ /* 0x000fe200000810d0 */
[----:B------:R-:W4:Y:S04]  /*b3420*/  LDL.LU R234, [R1+0x728] ;  /* 0x0007280001ea7983 */ /* 0x000f280000300800 */
[----:B------:R-:W4:Y:S03]  /*b3430*/  LDL.LU R235, [R1+0x72c] ;  /* 0x00072c0001eb7983 */ /* 0x000f260000300800 */
[C---:B-1----:R-:W-:Y:S01]  /*b3440*/  HMMA.1688.F32.TF32 R172, R180.reuse, R132, R172 ;  /* 0x00000084b4ac723c */ /* 0x042fe200000810ac */
[----:B------:R-:W-:Y:S04]  /*b3450*/  LDS R168, [R0+UR12+0x3c780] ;  /* 0x03c7800c00a87984 */ /* 0x000fe80008000800 */
[----:B------:R-:W-:Y:S03]  /*b3460*/  LDS R170, [R0+UR12+0x3e780] ;  /* 0x03e7800c00aa7984 */ /* 0x000fe60008000800 */
[C---:B------:R-:W-:Y:S01]  /*b3470*/  HMMA.1688.F32.TF32 R184, R180.reuse, R64, R184 ;  /* 0x00000040b4b8723c */ /* 0x040fe200000810b8 */
[----:B------:R-:W-:Y:S04]  /*b3480*/  LDS R169, [R2+UR12+0x3c780] ;  /* 0x03c7800c02a97984 */ /* 0x000fe80008000800 */
[----:B------:R-:W1:Y:S03]  /*b3490*/  LDS R171, [R2+UR12+0x3e780] ;  /* 0x03e7800c02ab7984 */ /* 0x000e660008000800 */
        /* <DEDUP_REMOVED lines=39> */
[----:B------:R-:W-:Y:S08]  /*b3710*/  HMMA.1688.F32.TF32 R216, R176, R46, R216 ;  /* 0x0000002eb0d8723c */ /* 0x000ff000000810d8 */
[----:B------:R-:W-:Y:S11]  /*b3720*/  HMMA.1688.F32.TF32 R172, R168, R134, R172 ;  /* 0x00000086a8ac723c */ /* 0x000ff600000810ac */
[----:B------:R-:W-:Y:S04]  /*b3730*/  STL.64 [R1+0x11b0], R216 ;  /* 0x0011b0d801007387 */ /* 0x000fe80000100a00 */
[----:B------:R1:W-:Y:S02]  /*b3740*/  STL.64 [R1+0x11b8], R218 ;  /* 0x0011b8da01007387 */ /* 0x0003e40000100a00 */
[----:B-1----:R-:W-:Y:S02]  /*b3750*/  HMMA.1688.F32.TF32 R216, R176, R42, R236 ;  /* 0x0000002ab0d8723c */ /* 0x002fe400000810ec */
[----:B------:R-:W-:Y:S04]  /*b3760*/  LDS R236, [R3+UR12+0x20100] ;  /* 0x0201000c03ec7984 */ /* 0x000fe80008000800 */
[----:B------:R-:W-:Y:S02]  /*b3770*/  LDS R238, [R3+UR12+0x22100] ;  /* 0x0221000c03ee7984 */ /* 0x000fe40008000800 */
[C---:B------:R-:W-:Y:S02]  /*b3780*/  HMMA.1688.F32.TF32 R176, R168.reuse, R66, R184 ;  /* 0x00000042a8b0723c */ /* 0x040fe400000810b8 */
[----:B------:R-:W-:Y:S04]  /*b3790*/  LDS R237, [R252+UR12+0x20100] ;  /* 0x0201000cfced7984 */ /* 0x000fe80008000800 */
[----:B------:R-:W-:Y:S02]  /*b37a0*/  LDS R239, [R252+UR12+0x22100] ;  /* 0x0221000cfcef7984 */ /* 0x000fe40008000800 */
[C---:B------:R-:W-:Y:S03]  /*b37b0*/  HMMA.1688.F32.TF32 R184, R168.reuse, R58, R188 ;  /* 0x0000003aa8b8723c */ /* 0x040fe600000810bc */
[----:B------:R-:W-:Y:S04]  /*b37c0*/  STL.64 [R1+0x1210], R216 ;  /* 0x001210d801007387 */ /* 0x000fe80000100a00 */
[----:B------:R-:W-:Y:S04]  /*b37d0*/  STL.64 [R1+0x1218], R218 ;  /* 0x001218da01007387 */ /* 0x000fe80000100a00 */
[----:B------:R-:W-:Y:S04]  /*b37e0*/  STL.64 [R1+0x140], R172 ;  /* 0x000140ac01007387 */ /* 0x000fe80000100a00 */
[----:B------:R1:W-:Y:S04]  /*b37f0*/  STL.64 [R1+0x148], R174 ;  /* 0x000148ae01007387 */ /* 0x0003e80000100a00 */
[----:B------:R-:W-:Y:S04]  /*b3800*/  STL.64 [R1+0x160], R176 ;  /* 0x000160b001007387 */ /* 0x000fe80000100a00 */
[----:B------:R2:W-:Y:S01]  /*b3810*/  STL.64 [R1+0x168], R178 ;  /* 0x000168b201007387 */ /* 0x0005e20000100a00 */
[C---:B-1----:R-:W-:Y:S08]  /*b3820*/  HMMA.1688.F32.TF32 R172, R168.reuse, R54, R192 ;  /* 0x00000036a8ac723c */ /* 0x042ff000000810c0 */
[C---:B--2---:R-:W-:Y:S01]  /*b3830*/  HMMA.1688.F32.TF32 R176, R168.reuse, R50, R196 ;  /* 0x00000032a8b0723c */ /* 0x044fe200000810c4 */
[----:B------:R-:W-:Y:S04]  /*b3840*/  STL.64 [R1+0x1060], R184 ;  /* 0x001060b801007387 */ /* 0x000fe80000100a00 */
[----:B------:R1:W-:Y:S06]  /*b3850*/  STL.64 [R1+0x1068], R186 ;  /* 0x001068ba01007387 */ /* 0x0003ec0000100a00 */
[----:B------:R-:W-:Y:S04]  /*b3860*/  STL.64 [R1+0x10d0], R172 ;  /* 0x0010d0ac01007387 */ /* 0x000fe80000100a00 */
[----:B------:R2:W-:Y:S01]  /*b3870*/  STL.64 [R1+0x10d8], R174 ;  /* 0x0010d8ae01007387 */ /* 0x0005e20000100a00 */
[C---:B-1----:R-:W-:Y:S03]  /*b3880*/  HMMA.1688.F32.TF32 R184, R168.reuse, R90, R200 ;  /* 0x0000005aa8b8723c */ /* 0x042fe600000810c8 */
[----:B------:R-:W-:Y:S04]  /*b3890*/  STL.64 [R1+0x10f0], R176 ;  /* 0x0010f0b001007387 */ /* 0x000fe80000100a00 */
[----:B------:R1:W-:Y:S01]  /*b38a0*/  STL.64 [R1+0x10f8], R178 ;  /* 0x0010f8b201007387 */ /* 0x0003e20000100a00 */
[C---:B--2---:R-:W-:Y:S08]  /*b38b0*/  HMMA.1688.F32.TF32 R172, R168.reuse, R46, R204 ;  /* 0x0000002ea8ac723c */ /* 0x044ff000000810cc */
[----:B-1----:R-:W-:Y:S03]  /*b38c0*/  HMMA.1688.F32.TF32 R176, R168, R42, R228 ;  /* 0x0000002aa8b0723c */ /* 0x002fe600000810e4 */
[----:B------:R-:W-:Y:S04]  /*b38d0*/  STL.64 [R1+0x1180], R184 ;  /* 0x001180b801007387 */ /* 0x000fe80000100a00 */
[----:B------:R1:W-:Y:S04]  /*b38e0*/  STL.64 [R1+0x1188], R186 ;  /* 0x001188ba01007387 */ /* 0x0003e80000100a00 */
[----:B------:R-:W-:Y:S01]  /*b38f0*/  STL.64 [R1+0x11c0], R172 ;  /* 0x0011c0ac01007387 */ /* 0x000fe20000100a00 */
[C---:B----4-:R-:W-:Y:S03]  /*b3900*/  HMMA.1688.F32.TF32 R192, R240.reuse, R140, R232 ;  /* 0x0000008cf0c0723c */ /* 0x050fe600000810e8 */
[----:B------:R-:W-:Y:S04]  /*b3910*/  STL.64 [R1+0x11c8], R174 ;  /* 0x0011c8ae01007387 */ /* 0x000fe80000100a00 */
[----:B------:R-:W-:Y:S01]  /*b3920*/  STL.64 [R1+0x1220], R176 ;  /* 0x001220b001007387 */ /* 0x000fe20000100a00 */
[C---:B------:R-:W-:Y:S03]  /*b3930*/  HMMA.1688.F32.TF32 R196, R240.reuse, R100, R248 ;  /* 0x00000064f0c4723c */ /* 0x040fe600000810f8 */
[----:B------:R2:W-:Y:S04]  /*b3940*/  STL.64 [R1+0x1228], R178 ;  /* 0x001228b201007387 */ /* 0x0005e80000100a00 */
[----:B------:R-:W-:Y:S04]  /*b3950*/  LDS R172, [R3+UR12+0x28000] ;  /* 0x0280000c03ac7984 */ /* 0x000fe80008000800 */
[----:B------:R-:W-:Y:S04]  /*b3960*/  LDS R174, [R3+UR12+0x2a000] ;  /* 0x02a0000c03ae7984 */ /* 0x000fe80008000800 */
[----:B------:R-:W-:Y:S04]  /*b3970*/  LDS R173, [R252+UR12+0x28000] ;  /* 0x0280000cfcad7984 */ /* 0x000fe80008000800 */
[----:B------:R-:W4:Y:S01]  /*b3980*/  LDS R175, [R252+UR12+0x2a000] ;  /* 0x02a0000cfcaf7984 */ /* 0x000f220008000800 */
[C---:B---3--:R-:W-:Y:S08]  /*b3990*/  HMMA.1688.F32.TF32 R180, R240.reuse, R80, R180 ;  /* 0x00000050f0b4723c */ /* 0x048ff000000810b4 */
[C---:B------:R-:W-:Y:S08]  /*b39a0*/  HMMA.1688.F32.TF32 R188, R240.reuse, R68, R224 ;  /* 0x00000044f0bc723c */ /* 0x040ff000000810e0 */
[C---:B-1----:R-:W-:Y:S08]  /*b39b0*/  HMMA.1688.F32.TF32 R184, R240.reuse, R60, R220 ;  /* 0x0000003cf0b8723c */ /* 0x042ff000000810dc */
[C---:B--2---:R-:W-:Y:S08]  /*b39c0*/  HMMA.1688.F32.TF32 R176, R240.reuse, R76, R208 ;  /* 0x0000004cf0b0723c */ /* 0x044ff000000810d0 */
[C---:B------:R-:W-:Y:S08]  /*b39d0*/  HMMA.1688.F32.TF32 R168, R240.reuse, R72, R212 ;  /* 0x00000048f0a8723c */ /* 0x040ff000000810d4 */
[----:B------:R-:W-:Y:S01]  /*b39e0*/  HMMA.1688.F32.TF32 R240, R240, R84, R244 ;  /* 0x00000054f0f0723c */ /* 0x000fe200000810f4 */
        /* <DEDUP_REMOVED lines=48> */
[----:B------:R-:W4:Y:S03]  /*b3cf0*/  LDS R7, [R252+UR12+0x32000] ;  /* 0x0320000cfc077984 */ /* 0x000f260008000800 */
        /* <DEDUP_REMOVED lines=47> */
[C---:B------:R-:W-:Y:S01]  /*b3ff0*/  HMMA.1688.F32.TF32 R204, R168.reuse, R76, R208 ;  /* 0x0000004ca8cc723c */ /* 0x040fe200000810d0 */
[----:B------:R-:W-:Y:S04]  /*b4000*/  LDS R208, [R3+UR12+0x28080] ;  /* 0x0280800c03d07984 */ /* 0x000fe80008000800 */
[----:B------:R-:W-:Y:S03]  /*b4010*/  LDS R210, [R3+UR12+0x2a080] ;  /* 0x02a0800c03d27984 */ /* 0x000fe60008000800 */
[C---:B------:R-:W-:Y:S01]  /*b4020*/  HMMA.1688.F32.TF32 R212, R168.reuse, R80, R212 ;  /* 0x00000050a8d4723c */ /* 0x040fe200000810d4 */
[----:B------:R-:W-:Y:S04]  /*b4030*/  LDS R209, [R252+UR12+0x28080] ;  /* 0x0280800cfcd17984 */ /* 0x000fe80008000800 */
[----:B------:R-:W-:Y:S03]  /*b4040*/  LDS R211, [R252+UR12+0x2a080] ;  /* 0x02a0800cfcd37984 */ /* 0x000fe60008000800 */
[C---:B---3--:R-:W-:Y:S01]  /*b4050*/  HMMA.1688.F32.TF32 R228, R168.reuse, R100, R248 ;  /* 0x00000064a8e4723c */ /* 0x048fe200000810f8 */
[----:B------:R-:W2:Y:S07]  /*b4060*/  LDL.LU R248, [R1+0x430] ;  /* 0x0004300001f87983 */ /* 0x000eae0000300800 */
        /* <DEDUP_REMOVED lines=52> */
[----:B------:R-:W-:Y:S01]  /*b43b0*/  HMMA.1688.F32.TF32 R176, R168, R66, R176 ;  /* 0x00000042a8b0723c */ /* 0x000fe200000810b0 */
[----:B------:R-:W2:Y:S04]  /*b43c0*/  LDL.LU R249, [R1+0x434] ;  /* 0x0004340001f97983 */ /* 0x000ea80000300800 */
[----:B------:R-:W2:Y:S03]  /*b43d0*/  LDL.LU R250, [R1+0x438] ;  /* 0x0004380001fa7983 */ /* 0x000ea60000300800 */
[C---:B----4-:R-:W-:Y:S01]  /*b43e0*/  HMMA.1688.F32.TF32 R172, R208.reuse, R144, R172 ;  /* 0x00000090d0ac723c */ /* 0x050fe200000810ac */
[----:B------:R-:W2:Y:S04]  /*b43f0*/  LDL.LU R251, [R1+0x43c] ;  /* 0x00043c0001fb7983 */ /* 0x000ea80000300800 */
[----:B------:R-:W-:Y:S03]  /*b4400*/  LDS R4, [R3+UR12+0x34080] ;  /* 0x0340800c03047984 */ /* 0x000fe60008000800 */
[C---:B------:R-:W-:Y:S01]  /*b4410*/  HMMA.1688.F32.TF32 R204, R208.reuse, R148, R204 ;  /* 0x00000094d0cc723c */ /* 0x040fe200000810cc */
[----:B------:R-:W-:Y:S04]  /*b4420*/  LDS R6, [R3+UR12+0x36080] ;  /* 0x0360800c03067984 */ /* 0x000fe80008000800 */
[----:B------:R-:W-:Y:S03]  /*b4430*/  LDS R5, [R252+UR12+0x34080] ;  /* 0x0340800cfc057984 */ /* 0x000fe60008000800 */
[C---:B------:R-:W-:Y:S01]  /*b4440*/  HMMA.1688.F32.TF32 R212, R208.reuse, R164, R212 ;  /* 0x000000a4d0d4723c */ /* 0x040fe200000810d4 */
[----:B------:R-:W4:Y:S07]  /*b4450*/  LDS R7, [R252+UR12+0x36080] ;  /* 0x0360800cfc077984 */ /* 0x000f2e0008000800 */
[C---:B------:R-:W-:Y:S08]  /*b4460*/  HMMA.1688.F32.TF32 R216, R208.reuse, R156, R216 ;  /* 0x0000009cd0d8723c */ /* 0x040ff000000810d8 */
        /* <DEDUP_REMOVED lines=8> */
[----:B------:R-:W2:Y:S03]  /*b44f0*/  LDL.LU R211, [R1+0x6ac] ;  /* 0x0006ac0001d37983 */ /* 0x000ea60000300800 */
[C---:B------:R-:W-:Y:S01]  /*b4500*/  HMMA.1688.F32.TF32 R184, R168.reuse, R54, R184 ;  /* 0x00000036a8b8723c */ /* 0x040fe200000810b8 */
[----:B-1----:R-:W2:Y:S04]  /*b4510*/  LDL.LU R200, [R1+0x7b0] ;  /* 0x0007b00001c87983 */ /* 0x002ea80000300800 */
[----:B------:R-:W2:Y:S04]  /*b4520*/  LDL.LU R201, [R1+0x7b4] ;  /* 0x0007b40001c97983 */ /* 0x000ea80000300800 */
[----:B---3--:R-:W3:Y:S04]  /*b4530*/  LDL.LU R202, [R1+0x7b8] ;  /* 0x0007b80001ca7983 */ /* 0x008ee80000300800 */
[----:B------:R-:W3:Y:S01]  /*b4540*/  LDL.LU R203, [R1+0x7bc] ;  /* 0x0007bc0001cb7983 */ /* 0x000ee20000300800 */
[C---:B------:R-:W-:Y:S03]  /*b4550*/  HMMA.1688.F32.TF32 R188, R168.reuse, R50, R188 ;  /* 0x00000032a8bc723c */ /* 0x040fe600000810bc */
        /* <DEDUP_REMOVED lines=8> */
[----:B----4-:R-:W4:Y:S04]  /*b45e0*/  LDL.LU R178, [R1+0x7f8] ;  /* 0x0007f80001b27983 */ /* 0x010f280000300800 */
        /* <DEDUP_REMOVED lines=20> */
[C---:B------:R-:W-:Y:S11]  /*b4730*/  HMMA.1688.F32.TF32 R196, R168.reuse, R46, R196 ;  /* 0x0000002ea8c4723c */ /* 0x040ff600000810c4 */
[----:B------:R-:W-:Y:S04]  /*b4740*/  STL.64 [R1+0x1050], R192 ;  /* 0x001050c001007387 */ /* 0x000fe80000100a00 */
[----:B------:R1:W-:Y:S02]  /*b4750*/  STL.64 [R1+0x1058], R194 ;  /* 0x001058c201007387 */ /* 0x0003e40000100a00 */
[----:B-1----:R-:W-:Y:S02]  /*b4760*/  HMMA.1688.F32.TF32 R192, R168, R42, R240 ;  /* 0x0000002aa8c0723c */ /* 0x002fe400000810f0 */
        /* <DEDUP_REMOVED lines=9> */
[----:B------:R3:W-:Y:S04]  /*b4800*/  STL.64 [R1+0x1168], R194 ;  /* 0x001168c201007387 */ /* 0x0007e80000100a00 */
[----:B------:R-:W-:Y:S01]  /*b4810*/  LDS R240, [R3+UR12+0x3c100] ;  /* 0x03c1000c03f07984 */ /* 0x000fe20008000800 */
[C---:B------:R-:W-:Y:S03]  /*b4820*/  HMMA.1688.F32.TF32 R212, R4.reuse, R166, R212 ;  /* 0x000000a604d4723c */ /* 0x040fe600000810d4 */
[----:B------:R-:W-:Y:S04]  /*b4830*/  LDS R242, [R3+UR12+0x3e100] ;  /* 0x03e1000c03f27984 */ /* 0x000fe80008000800 */
[----:B------:R-:W-:Y:S01]  /*b4840*/  LDS R241, [R252+UR12+0x3c100] ;  /* 0x03c1000cfcf17984 */ /* 0x000fe20008000800 */
[C---:B------:R-:W-:Y:S03]  /*b4850*/  HMMA.1688.F32.TF32 R216, R4.reuse, R158, R216 ;  /* 0x0000009e04d8723c */ /* 0x040fe600000810d8 */
[----:B------:R-:W-:Y:S05]  /*b4860*/  LDS R243, [R252+UR12+0x3e100] ;  /* 0x03e1000cfcf37984 */ /* 0x000fea0008000800 */
[C---:B------:R-:W-:Y:S08]  /*b4870*/  HMMA.1688.F32.TF32 R220, R4.reuse, R138, R220 ;  /* 0x0000008a04dc723c */ /* 0x040ff000000810dc */
[C---:B------:R-:W-:Y:S08]  /*b4880*/  HMMA.1688.F32.TF32 R224, R4.reuse, R98, R224 ;  /* 0x0000006204e0723c */ /* 0x040ff000000810e0 */
[C---:B------:R-:W-:Y:S08]  /*b4890*/  HMMA.1688.F32.TF32 R228, R4.reuse, R154, R228 ;  /* 0x0000009a04e4723c */ /* 0x040ff000000810e4 */
[----:B------:R-:W-:Y:S08]  /*b48a0*/  HMMA.1688.F32.TF32 R232, R4, R94, R232 ;  /* 0x0000005e04e8723c */ /* 0x000ff000000810e8 */
[C---:B--2---:R-:W-:Y:S08]  /*b48b0*/  HMMA.1688.F32.TF32 R196, R236.reuse, R140, R208 ;  /* 0x0000008cecc4723c */ /* 0x044ff000000810d0 */
[C---:B---3--:R-:W-:Y:S08]  /*b48c0*/  HMMA.1688.F32.TF32 R192, R236.reuse, R68, R200 ;  /* 0x00000044ecc0723c */ /* 0x048ff000000810c8 */
[----:B------:R-:W-:Y:S01]  /*b48d0*/  HMMA.1688.F32.TF32 R200, R236, R100, R248 ;  /* 0x00000064ecc8723c */ /* 0x000fe200000810f8 */
[----:B------:R-:W2:Y:S07]  /*b48e0*/  LDL.LU R248, [R1+0x8f0] ;  /* 0x0008f00001f87983 */ /* 0x000eae0000300800 */
[----:B-1----:R-:W-:Y:S08]  /*b48f0*/  HMMA.1688.F32.TF32 R196, R168, R142, R196 ;  /* 0x0000008ea8c4723c */ /* 0x002ff000000810c4 */
[C---:B----4-:R-:W-:Y:S01]  /*b4900*/  HMMA.1688.F32.TF32 R4, R236.reuse, R72, R176 ;  /* 0x00000048ec04723c */ /* 0x050fe200000810b0 */
[----:B------:R-:W-:Y:S04]  /*b4910*/  LDS R176, [R3+UR12+0x28100] ;  /* 0x0281000c03b07984 */ /* 0x000fe80008000800 */
[----:B------:R-:W-:Y:S04]  /*b4920*/  LDS R178, [R3+UR12+0x2a100] ;  /* 0x02a1000c03b27984 */ /* 0x000fe80008000800 */
[----:B------:R-:W-:Y:S04]  /*b4930*/  LDS R177, [R252+UR12+0x28100] ;  /* 0x0281000cfcb17984 */ /* 0x000fe80008000800 */
[----:B------:R-:W1:Y:S01]  /*b4940*/  LDS R179, [R252+UR12+0x2a100] ;  /* 0x02a1000cfcb37984 */ /* 0x000e620008000800 */
[C---:B------:R-:W-:Y:S08]  /*b4950*/  HMMA.1688.F32.TF32 R180, R236.reuse, R76, R180 ;  /* 0x0000004cecb4723c */ /* 0x040ff000000810b4 */
[----:B------:R-:W-:-:S12]  /*b4960*/  HMMA.1688.F32.TF32 R184, R236, R80, R184 ;  /* 0x00000050ecb8723c */ /* 0x000fd800000810b8 */
[----:B------:R-:W-:Y:S01]  /*b4970*/  HMMA.1688.F32.TF32 R208, R168, R78, R180 ;  /* 0x0000004ea8d0723c */ /* 0x000fe200000810b4 */
[----:B------:R-:W-:Y:S04]  /*b4980*/  LDS R180, [R3+UR12+0x2c100] ;  /* 0x02c1000c03b47984 */ /* 0x000fe80008000800 */
[----:B------:R-:W-:Y:S03]  /*b4990*/  LDS R182, [R3+UR12+0x2e100] ;  /* 0x02e1000c03b67984 */ /* 0x000fe60008000800 */
[C---:B------:R-:W-:Y:S01]  /*b49a0*/  HMMA.1688.F32.TF32 R188, R236.reuse, R60, R188 ;  /* 0x0000003cecbc723c */ /* 0x040fe200000810bc */
[----:B------:R-:W-:Y:S04]  /*b49b0*/  LDS R181, [R252+UR12+0x2c100] ;  /* 0x02c1000cfcb57984 */ /* 0x000fe80008000800 */
[----:B------:R-:W3:Y:S03]  /*b49c0*/  LDS R183, [R252+UR12+0x2e100] ;  /* 0x02e1000cfcb77984 */ /* 0x000ee60008000800 */
        /* <DEDUP_REMOVED lines=82> */
[----:B------:R1:W-:Y:S04]  /*b4ef0*/  STL.64 [R1+0x298], R170 ;  /* 0x000298aa01007387 */ /* 0x0003e80000100a00 */
[----:B------:R-:W2:Y:S01]  /*b4f00*/  LDL.LU R249, [R1+0x8f4] ;  /* 0x0008f40001f97983 */ /* 0x000ea20000300800 */
[C---:B------:R-:W-:Y:S03]  /*b4f10*/  HMMA.1688.F32.TF32 R216, R176.reuse, R54, R216 ;  /* 0x00000036b0d8723c */ /* 0x040fe600000810d8 */
[----:B------:R-:W2:Y:S04]  /*b4f20*/  LDL.LU R250, [R1+0x8f8] ;  /* 0x0008f80001fa7983 */ /* 0x000ea80000300800 */
[----:B------:R-:W2:Y:S01]  /*b4f30*/  LDL.LU R251, [R1+0x8fc] ;  /* 0x0008fc0001fb7983 */ /* 0x000ea20000300800 */
[C---:B-1----:R-:W-:Y:S03]  /*b4f40*/  HMMA.1688.F32.TF32 R168, R176.reuse, R66, R204 ;  /* 0x00000042b0a8723c */ /* 0x042fe600000810cc */
[----:B------:R-:W3:Y:S04]  /*b4f50*/  LDL.LU R244, [R1+0x8e0] ;  /* 0x0008e00001f47983 */ /* 0x000ee80000300800 */
[----:B------:R-:W3:Y:S04]  /*b4f60*/  LDL.LU R245, [R1+0x8e4] ;  /* 0x0008e40001f57983 */ /* 0x000ee80000300800 */
[----:B------:R-:W3:Y:S04]  /*b4f70*/  LDL.LU R246, [R1+0x8e8] ;  /* 0x0008e80001f67983 */ /* 0x000ee80000300800 */
[----:B------:R-:W3:Y:S01]  /*b4f80*/  LDL.LU R247, [R1+0x8ec] ;  /* 0x0008ec0001f77983 */ /* 0x000ee20000300800 */
[C---:B------:R-:W-:Y:S03]  /*b4f90*/  HMMA.1688.F32.TF32 R220, R176.reuse, R50, R220 ;  /* 0x00000032b0dc723c */ /* 0x040fe600000810dc */
[----:B------:R-:W4:Y:S04]  /*b4fa0*/  LDL.LU R204, [R1+0x900] ;  /* 0x0009000001cc7983 */ /* 0x000f280000300800 */
[----:B------:R-:W-:Y:S04]  /*b4fb0*/  STL.64 [R1+0xa80], R168 ;  /* 0x000a80a801007387 */ /* 0x000fe80000100a00 */
[----:B------:R-:W-:Y:S04]  /*b4fc0*/  STL.64 [R1+0xa88], R170 ;  /* 0x000a88aa01007387 */ /* 0x000fe80000100a00 */
[----:B------:R-:W4:Y:S04]  /*b4fd0*/  LDL.LU R205, [R1+0x904] ;  /* 0x0009040001cd7983 */ /* 0x000f280000300800 */
[----:B------:R-:W4:Y:S04]  /*b4fe0*/  LDL.LU R206, [R1+0x908] ;  /* 0x0009080001ce7983 */ /* 0x000f280000300800 */
[----:B------:R-:W4:Y:S01]  /*b4ff0*/  LDL.LU R207, [R1+0x90c] ;  /* 0x00090c0001cf7983 */ /* 0x000f220000300800 */
[C---:B------:R-:W-:Y:S03]  /*b5000*/  HMMA.1688.F32.TF32 R224, R176.reuse, R90, R224 ;  /* 0x0000005ab0e0723c */ /* 0x040fe600000810e0 */
        /* <DEDUP_REMOVED lines=8> */
[----:B------:R-:W3:Y:S04]  /*b5090*/  LDL.LU R214, [R1+0x918] ;  /* 0x0009180001d67983 */ /* 0x000ee80000300800 */
[----:B------:R-:W3:Y:S04]  /*b50a0*/  LDL.LU R215, [R1+0x91c] ;  /* 0x00091c0001d77983 */ /* 0x000ee80000300800 */
[----:B------:R1:W-:Y:S04]  /*b50b0*/  STL.64 [R1+0xb90], R216 ;  /* 0x000b90d801007387 */ /* 0x0003e80000100a00 */
[----:B------:R1:W-:Y:S01]  /*b50c0*/  STL.64 [R1+0xb98], R218 ;  /* 0x000b98da01007387 */ /* 0x0003e20000100a00 */
[C---:B------:R-:W-:Y:S03]  /*b50d0*/  HMMA.1688.F32.TF32 R228, R176.reuse, R46, R228 ;  /* 0x0000002eb0e4723c */ /* 0x040fe600000810e4 */
[----:B------:R-:W-:Y:S04]  /*b50e0*/  LDS R168, [R3+UR12+0x24180] ;  /* 0x0241800c03a87984 */ /* 0x000fe80008000800 */
[----:B-1----:R-:W3:Y:S04]  /*b50f0*/  LDL.LU R216, [R1+0x920] ;  /* 0x0009200001d87983 */ /* 0x002ee80000300800 */
[----:B------:R-:W3:Y:S04]  /*b5100*/  LDL.LU R217, [R1+0x924] ;  /* 0x0009240001d97983 */ /* 0x000ee80000300800 */
[----:B------:R-:W3:Y:S04]  /*b5110*/  LDL.LU R218, [R1+0x928] ;  /* 0x0009280001da7983 */ /* 0x000ee80000300800 */
[----:B------:R-:W3:Y:S04]  /*b5120*/  LDL.LU R219, [R1+0x92c] ;  /* 0x00092c0001db7983 */ /* 0x000ee80000300800 */
[----:B------:R1:W-:Y:S04]  /*b5130*/  STL.64 [R1+0xbc0], R220 ;  /* 0x000bc0dc01007387 */ /* 0x0003e80000100a00 */
[----:B------:R1:W-:Y:S01]  /*b5140*/  STL.64 [R1+0xbc8], R222 ;  /* 0x000bc8de01007387 */ /* 0x0003e20000100a00 */
[----:B------:R-:W-:Y:S03]  /*b5150*/  HMMA.1688.F32.TF32 R232, R176, R42, R232 ;  /* 0x0000002ab0e8723c */ /* 0x000fe600000810e8 */
        /* <DEDUP_REMOVED lines=12> */
[----:B------:R-:W-:Y:S01]  /*b5220*/  STL.64 [R1+0x1070], R228 ;  /* 0x001070e401007387 */ /* 0x000fe20000100a00 */
[C---:B------:R-:W-:Y:S03]  /*b5230*/  HMMA.1688.F32.TF32 R176, R240.reuse, R66, R208 ;  /* 0x00000042f0b0723c */ /* 0x040fe600000810d0 */
[----:B------:R1:W-:Y:S04]  /*b5240*/  STL.64 [R1+0x1078], R230 ;  /* 0x001078e601007387 */ /* 0x0003e80000100a00 */
[----:B------:R-:W2:Y:S01]  /*b5250*/  LDS R171, [R252+UR12+0x26180] ;  /* 0x0261800cfcab7984 */ /* 0x000ea20008000800 */
[C---:B-1----:R-:W-:Y:S03]  /*b5260*/  HMMA.1688.F32.TF32 R228, R240.reuse, R134, R4 ;  /* 0x00000086f0e4723c */ /* 0x042fe60000081004 */
[----:B------:R-:W-:Y:S04]  /*b5270*/  STL.64 [R1+0x1130], R232 ;  /* 0x001130e801007387 */ /* 0x000fe80000100a00 */
[----:B------:R-:W-:Y:S01]  /*b5280*/  STL.64 [R1+0x1138], R234 ;  /* 0x001138ea01007387 */ /* 0x000fe20000100a00 */
[C---:B------:R-:W-:Y:S08]  /*b5290*/  HMMA.1688.F32.TF32 R4, R240.reuse, R58, R184 ;  /* 0x0000003af004723c */ /* 0x040ff000000810b8 */
[C---:B------:R-:W-:Y:S03]  /*b52a0*/  HMMA.1688.F32.TF32 R184, R240.reuse, R54, R188 ;  /* 0x00000036f0b8723c */ /* 0x040fe600000810bc */
[----:B------:R-:W-:Y:S04]  /*b52b0*/  STL.64 [R1+0x2a0], R228 ;  /* 0x0002a0e401007387 */ /* 0x000fe80000100a00 */
[----:B------:R-:W-:Y:S04]  /*b52c0*/  STL.64 [R1+0x2a8], R230 ;  /* 0x0002a8e601007387 */ /* 0x000fe80000100a00 */
        /* <DEDUP_REMOVED lines=21> */
[----:B------:R-:W-:Y:S01]  /*b5420*/  LDS R243, [R252+UR12+0x22280] ;  /* 0x0222800cfcf37984 */ /* 0x000fe20008000800 */
[C---:B--2---:R-:W-:Y:S08]  /*b5430*/  HMMA.1688.F32.TF32 R200, R180.reuse, R100, R248 ;  /* 0x00000064b4c8723c */ /* 0x044ff000000810f8 */
[C---:B----4-:R-:W-:Y:S08]  /*b5440*/  HMMA.1688.F32.TF32 R196, R180.reuse, R140, R204 ;  /* 0x0000008cb4c4723c */ /* 0x050ff000000810cc */
[C---:B---3--:R-:W-:Y:S01]  /*b5450*/  HMMA.1688.F32.TF32 R4, R180.reuse, R72, R172 ;  /* 0x00000048b404723c */ /* 0x048fe200000810ac */
[----:B------:R-:W-:Y:S04]  /*b5460*/  LDS R172, [R3+UR12+0x28180] ;  /* 0x0281800c03ac7984 */ /* 0x000fe80008000800 */
[----:B------:R-:W-:Y:S04]  /*b5470*/  LDS R174, [R3+UR12+0x2a180] ;  /* 0x02a1800c03ae7984 */ /* 0x000fe80008000800 */
[----:B------:R-:W-:Y:S04]  /*b5480*/  LDS R173, [R252+UR12+0x28180] ;  /* 0x0281800cfcad7984 */ /* 0x000fe80008000800 */
[----:B------:R-:W2:Y:S01]  /*b5490*/  LDS R175, [R252+UR12+0x2a180] ;  /* 0x02a1800cfcaf7984 */ /* 0x000ea20008000800 */
[C---:B------:R-:W-:Y:S08]  /*b54a0*/  HMMA.1688.F32.TF32 R192, R180.reuse, R68, R212 ;  /* 0x00000044b4c0723c */ /* 0x040ff000000810d4 */
[C---:B------:R-:W-:Y:S08]  /*b54b0*/  HMMA.1688.F32.TF32 R188, R180.reuse, R60, R216 ;  /* 0x0000003cb4bc723c */ /* 0x040ff000000810d8 */
[C---:B-1----:R-:W-:Y:S08]  /*b54c0*/  HMMA.1688.F32.TF32 R184, R180.reuse, R80, R220 ;  /* 0x00000050b4b8723c */ /* 0x042ff000000810dc */
        /* <DEDUP_REMOVED lines=94> */
[C---:B---3--:R-:W-:Y:S08]  /*b5ab0*/  HMMA.1688.F32.TF32 R172, R4.reuse, R72, R232 ;  /* 0x0000004804ac723c */ /* 0x048ff000000810e8 */
        /* <DEDUP_REMOVED lines=9> */
[C---:B----4-:R-:W-:Y:S01]  /*b5b50*/  HMMA.1688.F32.TF32 R232, R4.reuse, R100, R248 ;  /* 0x0000006404e8723c */ /* 0x050fe200000810f8 */
        /* <DEDUP_REMOVED lines=88> */
[----:B----4-:R-:W3:Y:S04]  /*b60e0*/  LDL.LU R178, [R1+0xa58] ;  /* 0x000a580001b27983 */ /* 0x010ee80000300800 */
        /* <DEDUP_REMOVED lines=27> */
[----:B------:R-:W1:Y:S01]  /*b62a0*/  LDS R7, [R252+UR12+0x26280] ;  /* 0x0262800cfc077984 */ /* 0x000e620008000800 */
[C---:B------:R-:W-:Y:S04]  /*b62b0*/  HMMA.1688.F32.TF32 R172, R168.reuse, R146, R172 ;  /* 0x00000092a8ac723c */ /* 0x040fe800000810ac */
[----:B------:R-:W-:Y:S04]  /*b62c0*/  STL.64 [R1+0xc80], R196 ;  /* 0x000c80c401007387 */ /* 0x000fe80000100a00 */
[----:B------:R1:W-:Y:S01]  /*b62d0*/  STL.64 [R1+0xc88], R198 ;  /* 0x000c88c601007387 */ /* 0x0003e20000100a00 */
        /* <DEDUP_REMOVED lines=11> */
[----:B-1----:R-:W-:Y:S01]  /*b6390*/  HMMA.1688.F32.TF32 R196, R240, R140, R212 ;  /* 0x0000008cf0c4723c */ /* 0x002fe200000810d4 */
[----:B------:R-:W-:Y:S04]  /*b63a0*/  LDS R212, [R3+UR12+0x3c280] ;  /* 0x03c2800c03d47984 */ /* 0x000fe80008000800 */
[----:B------:R-:W-:Y:S07]  /*b63b0*/  LDS R214, [R3+UR12+0x3e280] ;  /* 0x03e2800c03d67984 */ /* 0x000fee0008000800 */
[C---:B------:R-:W-:Y:S01]  /*b63c0*/  HMMA.1688.F32.TF32 R200, R4.reuse, R102, R200 ;  /* 0x0000006604c8723c */ /* 0x040fe200000810c8 */
[----:B------:R-:W-:Y:S04]  /*b63d0*/  LDS R213, [R252+UR12+0x3c280] ;  /* 0x03c2800cfcd57984 */ /* 0x000fe80008000800 */
[----:B------:R-:W-:Y:S03]  /*b63e0*/  LDS R215, [R252+UR12+0x3e280] ;  /* 0x03e2800cfcd77984 */ /* 0x000fe60008000800 */
[----:B------:R-:W-:Y:S08]  /*b63f0*/  HMMA.1688.F32.TF32 R196, R4, R142, R196 ;  /* 0x0000008e04c4723c */ /* 0x000ff000000810c4 */
        /* <DEDUP_REMOVED lines=9> */
[----:B------:R-:W-:Y:S08]  /*b6490*/  HMMA.1688.F32.TF32 R240, R240, R84, R244 ;  /* 0x00000054f0f0723c */ /* 0x000ff000000810f4 */
        /* <DEDUP_REMOVED lines=137> */
[----:B------:R-:W-:Y:S04]  /*b6d30*/  STL.64 [R1+0xb70], R232 ;  /* 0x000b70e801007387 */ /* 0x000fe80000100a00 */
[----:B------:R1:W-:Y:S04]  /*b6d40*/  STL.64 [R1+0xb78], R234 ;  /* 0x000b78ea01007387 */ /* 0x0003e80000100a00 */
[----:B------:R-:W2:Y:S01]  /*b6d50*/  LDS R7, [R252+UR12+0x26300] ;  /* 0x0263000cfc077984 */ /* 0x000ea20008000800 */
[----:B-1----:R-:W-:Y:S08]  /*b6d60*/  HMMA.1688.F32.TF32 R232, R176, R42, R236 ;  /* 0x0000002ab0e8723c */ /* 0x002ff000000810ec */
[C---:B------:R-:W-:Y:S11]  /*b6d70*/  HMMA.1688.F32.TF32 R176, R212.reuse, R66, R204 ;  /* 0x00000042d4b0723c */ /* 0x040ff600000810cc */
[----:B------:R-:W-:Y:S04]  /*b6d80*/  STL.64 [R1+0xbb0], R232 ;  /* 0x000bb0e801007387 */ /* 0x000fe80000100a00 */
[----:B------:R-:W-:Y:S04]  /*b6d90*/  STL.64 [R1+0xbb8], R234 ;  /* 0x000bb8ea01007387 */ /* 0x000fe80000100a00 */
[----:B------:R-:W-:Y:S04]  /*b6da0*/  STL.64 [R1+0x370], R168 ;  /* 0x000370a801007387 */ /* 0x000fe80000100a00 */
[----:B------:R1:W-:Y:S04]  /*b6db0*/  STL.64 [R1+0x378], R170 ;  /* 0x000378aa01007387 */ /* 0x0003e80000100a00 */
[----:B------:R-:W-:Y:S04]  /*b6dc0*/  STL.64 [R1+0x3c0], R176 ;  /* 0x0003c0b001007387 */ /* 0x000fe80000100a00 */
[----:B------:R1:W-:Y:S02]  /*b6dd0*/  STL.64 [R1+0x3c8], R178 ;  /* 0x0003c8b201007387 */ /* 0x0003e40000100a00 */
[C---:B-1----:R-:W-:Y:S08]  /*b6de0*/  HMMA.1688.F32.TF32 R168, R212.reuse, R54, R188 ;  /* 0x00000036d4a8723c */ /* 0x042ff000000810bc */
[C---:B------:R-:W-:Y:S01]  /*b6df0*/  HMMA.1688.F32.TF32 R176, R212.reuse, R50, R192 ;  /* 0x00000032d4b0723c */ /* 0x040fe200000810c0 */
        /* <DEDUP_REMOVED lines=10> */
[----:B------:R1:W-:Y:S04]  /*b6ea0*/  STL.64 [R1+0x518], R186 ;  /* 0x000518ba01007387 */ /* 0x0003e80000100a00 */
[----:B------:R-:W-:Y:S04]  /*b6eb0*/  STL.64 [R1+0xb80], R168 ;  /* 0x000b80a801007387 */ /* 0x000fe80000100a00 */
[----:B------:R-:W-:Y:S04]  /*b6ec0*/  STL.64 [R1+0xb88], R170 ;  /* 0x000b88aa01007387 */ /* 0x000fe80000100a00 */
[----:B------:R-:W-:Y:S04]  /*b6ed0*/  STL.64 [R1+0xc60], R176 ;  /* 0x000c60b001007387 */ /* 0x000fe80000100a00 */
[----:B------:R1:W-:Y:S04]  /*b6ee0*/  STL.64 [R1+0xc68], R178 ;  /* 0x000c68b201007387 */ /* 0x0003e80000100a00 */
[----:B------:R-:W-:Y:S01]  /*b6ef0*/  LDS R168, [R3+UR12+0x28300] ;  /* 0x0283000c03a87984 */ /* 0x000fe20008000800 */
[C---:B--2---:R-:W-:Y:S03]  /*b6f00*/  HMMA.1688.F32.TF32 R200, R180.reuse, R100, R248 ;  /* 0x00000064b4c8723c */ /* 0x044fe600000810f8 */
[----:B------:R-:W-:Y:S04]  /*b6f10*/  LDS R170, [R3+UR12+0x2a300] ;  /* 0x02a3000c03aa7984 */ /* 0x000fe80008000800 */
[----:B------:R-:W-:Y:S04]  /*b6f20*/  LDS R169, [R252+UR12+0x28300] ;  /* 0x0283000cfca97984 */ /* 0x000fe80008000800 */
[----:B------:R-:W2:Y:S01]  /*b6f30*/  LDS R171, [R252+UR12+0x2a300] ;  /* 0x02a3000cfcab7984 */ /* 0x000ea20008000800 */
[C---:B----4-:R-:W-:Y:S08]  /*b6f40*/  HMMA.1688.F32.TF32 R196, R180.reuse, R140, R208 ;  /* 0x0000008cb4c4723c */ /* 0x050ff000000810d0 */
[C---:B---3--:R-:W-:Y:S08]  /*b6f50*/  HMMA.1688.F32.TF32 R172, R180.reuse, R72, R172 ;  /* 0x00000048b4ac723c */ /* 0x048ff000000810ac */
[C---:B------:R-:W-:Y:S08]  /*b6f60*/  HMMA.1688.F32.TF32 R192, R180.reuse, R68, R216 ;  /* 0x00000044b4c0723c */ /* 0x040ff000000810d8 */
[C---:B------:R-:W-:Y:S08]  /*b6f70*/  HMMA.1688.F32.TF32 R188, R180.reuse, R60, R220 ;  /* 0x0000003cb4bc723c */ /* 0x040ff000000810dc */
[C---:B-1----:R-:W-:Y:S08]  /*b6f80*/  HMMA.1688.F32.TF32 R184, R180.reuse, R80, R224 ;  /* 0x00000050b4b8723c */ /* 0x042ff000000810e0 */
[C---:B------:R-:W-:Y:S01]  /*b6f90*/  HMMA.1688.F32.TF32 R176, R180.reuse, R76, R228 ;  /* 0x0000004cb4b0723c */ /* 0x040fe200000810e4 */
[----:B------:R-:W-:Y:S04]  /*b6fa0*/  LDS R228, [R3+UR12+0x20380] ;  /* 0x0203800c03e47984 */ /* 0x000fe80008000800 */
[----:B------:R-:W-:Y:S03]  /*b6fb0*/  LDS R230, [R3+UR12+0x22380] ;  /* 0x0223800c03e67984 */ /* 0x000fe60008000800 */
        /* <DEDUP_REMOVED lines=39> */
[C---:B------:R-:W-:Y:S03]  /*b7230*/  HMMA.1688.F32.TF32 R184, R4.reuse, R82, R184 ;  /* 0x0000005204b8723c */ /* 0x040fe600000810b8 */
[----:B------:R-:W-:Y:S04]  /*b7240*/  LDS R229, [R252+UR12+0x20380] ;  /* 0x0203800cfce57984 */ /* 0x000fe80008000800 */
[----:B------:R-:W-:Y:S01]  /*b7250*/  LDS R231, [R252+UR12+0x22380] ;  /* 0x0223800cfce77984 */ /* 0x000fe20008000800 */
        /* <DEDUP_REMOVED lines=19> */
[----:B------:R-:W2:Y:S03]  /*b7390*/  LDS R199, [R252+UR12+0x36300] ;  /* 0x0363000cfcc77984 */ /* 0x000ea60008000800 */
        /* <DEDUP_REMOVED lines=15> */
[C---:B------:R-:W-:Y:S01]  /*b7490*/  HMMA.1688.F32.TF32 R192, R4.reuse, R152, R200 ;  /* 0x0000009804c0723c */ /* 0x040fe200000810c8 */
[----:B------:R-:W-:Y:S04]  /*b74a0*/  LDS R200, [R3+UR12+0x38300] ;  /* 0x0383000c03c87984 */ /* 0x000fe80008000800 */
[----:B------:R-:W-:Y:S03]  /*b74b0*/  LDS R202, [R3+UR12+0x3a300] ;  /* 0x03a3000c03ca7984 */ /* 0x000fe60008000800 */
[----:B------:R-:W-:Y:S01]  /*b74c0*/  HMMA.1688.F32.TF32 R4, R4, R92, R168 ;  /* 0x0000005c0404723c */ /* 0x000fe200000810a8 */
[----:B------:R-:W-:Y:S04]  /*b74d0*/  LDS R168, [R3+UR12+0x24380] ;  /* 0x0243800c03a87984 */ /* 0x000fe80008000800 */
[----:B------:R-:W-:Y:S04]  /*b74e0*/  LDS R170, [R3+UR12+0x26380] ;  /* 0x0263800c03aa7984 */ /* 0x000fe80008000800 */
[----:B------:R-:W-:Y:S04]  /*b74f0*/  LDS R169, [R252+UR12+0x24380] ;  /* 0x0243800cfca97984 */ /* 0x000fe80008000800 */
[----:B------:R-:W1:Y:S04]  /*b7500*/  LDS R171, [R252+UR12+0x26380] ;  /* 0x0263800cfcab7984 */ /* 0x000e680008000800 */
        /* <DEDUP_REMOVED lines=8> */
[----:B------:R-:W-:Y:S08]  /*b7590*/  HMMA.1688.F32.TF32 R192, R196, R154, R192 ;  /* 0x0000009ac4c0723c */ /* 0x000ff000000810c0 */
[----:B---3--:R-:W-:Y:S08]  /*b75a0*/  HMMA.1688.F32.TF32 R204, R228, R80, R212 ;  /* 0x00000050e4cc723c */ /* 0x008ff000000810d4 */
[----:B------:R-:W-:Y:S01]  /*b75b0*/  HMMA.1688.F32.TF32 R196, R196, R94, R4 ;  /* 0x0000005ec4c4723c */ /* 0x000fe20000081004 */
[----:B------:R-:W-:Y:S04]  /*b75c0*/  LDS R4, [R3+UR12+0x28380] ;  /* 0x0283800c03047984 */ /* 0x000fe80008000800 */
[----:B------:R-:W-:Y:S03]  /*b75d0*/  LDS R6, [R3+UR12+0x2a380] ;  /* 0x02a3800c03067984 */ /* 0x000fe60008000800 */
[C---:B------:R-:W-:Y:S01]  /*b75e0*/  HMMA.1688.F32.TF32 R212, R228.reuse, R68, R220 ;  /* 0x00000044e4d4723c */ /* 0x040fe200000810dc */
[----:B------:R-:W-:Y:S04]  /*b75f0*/  LDS R5, [R252+UR12+0x28380] ;  /* 0x0283800cfc057984 */ /* 0x000fe80008000800 */
[----:B------:R-:W3:Y:S03]  /*b7600*/  LDS R7, [R252+UR12+0x2a380] ;  /* 0x02a3800cfc077984 */ /* 0x000ee60008000800 */
        /* <DEDUP_REMOVED lines=8> */
[C---:B----4-:R-:W-:Y:S01]  /*b7690*/  HMMA.1688.F32.TF32 R220, R228.reuse, R100, R248 ;  /* 0x00000064e4dc723c */ /* 0x050fe200000810f8 */
[----:B------:R-:W4:Y:S07]  /*b76a0*/  LDL.LU R248, [R1+0xb50] ;  /* 0x000b500001f87983 */ /* 0x000f2e0000300800 */
        /* <DEDUP_REMOVED lines=47> */
[----:B-1----:R-:W-:Y:S01]  /*b79a0*/  HMMA.1688.F32.TF32 R232, R200, R134, R232 ;  /* 0x00000086c8e8723c */ /* 0x002fe200000810e8 */
[----:B------:R-:W-:Y:S04]  /*b79b0*/  LDS R5, [R252+UR12+0x20400] ;  /* 0x0204000cfc057984 */ /* 0x000fe80008000800 */
[----:B------:R-:W1:Y:S03]  /*b79c0*/  LDS R7, [R252+UR12+0x22400] ;  /* 0x0224000cfc077984 */ /* 0x000e660008000800 */
[C---:B--2---:R-:W-:Y:S08]  /*b79d0*/  HMMA.1688.F32.TF32 R240, R168.reuse, R144, R240 ;  /* 0x00000090a8f0723c */ /* 0x044ff000000810f0 */
[C---:B------:R-:W-:Y:S08]  /*b79e0*/  HMMA.1688.F32.TF32 R224, R168.reuse, R148, R224 ;  /* 0x00000094a8e0723c */ /* 0x040ff000000810e0 */
[C---:B------:R-:W-:Y:S08]  /*b79f0*/  HMMA.1688.F32.TF32 R204, R168.reuse, R164, R204 ;  /* 0x000000a4a8cc723c */ /* 0x040ff000000810cc */
[C---:B------:R-:W-:Y:S08]  /*b7a00*/  HMMA.1688.F32.TF32 R208, R168.reuse, R156, R208 ;  /* 0x0000009ca8d0723c */ /* 0x040ff000000810d0 */
[C---:B------:R-:W-:Y:S08]  /*b7a10*/  HMMA.1688.F32.TF32 R212, R168.reuse, R136, R212 ;  /* 0x00000088a8d4723c */ /* 0x040ff000000810d4 */
[C---:B------:R-:W-:Y:S08]  /*b7a20*/  HMMA.1688.F32.TF32 R216, R168.reuse, R96, R216 ;  /* 0x00000060a8d8723c */ /* 0x040ff000000810d8 */
[C---:B------:R-:W-:Y:S01]  /*b7a30*/  HMMA.1688.F32.TF32 R220, R168.reuse, R152, R220 ;  /* 0x00000098a8dc723c */ /* 0x040fe200000810dc */
[----:B------:R2:W-:Y:S07]  /*b7a40*/  STL.64 [R1+0x4a0], R232 ;  /* 0x0004a0e801007387 */ /* 0x0005ee0000100a00 */
[----:B------:R-:W-:Y:S01]  /*b7a50*/  HMMA.1688.F32.TF32 R168, R168, R92, R236 ;  /* 0x0000005ca8a8723c */ /* 0x000fe200000810ec */
[----:B------:R3:W-:Y:S04]  /*b7a60*/  STL.64 [R1+0x4a8], R234 ;  /* 0x0004a8ea01007387 */ /* 0x0007e80000100a00 */
[----:B------:R-:W4:Y:S03]  /*b7a70*/  LDL.LU R249, [R1+0xb54] ;  /* 0x000b540001f97983 */ /* 0x000f260000300800 */
[C---:B------:R-:W-:Y:S01]  /*b7a80*/  HMMA.1688.F32.TF32 R236, R200.reuse, R66, R172 ;  /* 0x00000042c8ec723c */ /* 0x040fe200000810ac */
[----:B------:R-:W4:Y:S04]  /*b7a90*/  LDL.LU R250, [R1+0xb58] ;  /* 0x000b580001fa7983 */ /* 0x000f280000300800 */
[----:B------:R-:W4:Y:S03]  /*b7aa0*/  LDL.LU R251, [R1+0xb5c] ;  /* 0x000b5c0001fb7983 */ /* 0x000f260000300800 */
[C---:B------:R-:W-:Y:S01]  /*b7ab0*/  HMMA.1688.F32.TF32 R172, R200.reuse, R58, R176 ;  /* 0x0000003ac8ac723c */ /* 0x040fe200000810b0 */
[----:B--2---:R-:W1:Y:S04]  /*b7ac0*/  LDL.LU R232, [R1+0xbf0] ;  /* 0x000bf00001e87983 */ /* 0x004e680000300800 */
[----:B------:R-:W1:Y:S04]  /*b7ad0*/  LDL.LU R233, [R1+0xbf4] ;  /* 0x000bf40001e97983 */ /* 0x000e680000300800 */
[----:B---3--:R-:W1:Y:S04]  /*b7ae0*/  LDL.LU R234, [R1+0xbf8] ;  /* 0x000bf80001ea7983 */ /* 0x008e680000300800 */
[----:B------:R-:W1:Y:S04]  /*b7af0*/  LDL.LU R235, [R1+0xbfc] ;  /* 0x000bfc0001eb7983 */ /* 0x000e680000300800 */
[----:B------:R-:W2:Y:S04]  /*b7b00*/  LDL.LU R244, [R1+0xb40] ;  /* 0x000b400001f47983 */ /* 0x000ea80000300800 */
[----:B------:R-:W2:Y:S04]  /*b7b10*/  LDL.LU R245, [R1+0xb44] ;  /* 0x000b440001f57983 */ /* 0x000ea80000300800 */
[----:B------:R-:W2:Y:S04]  /*b7b20*/  LDL.LU R246, [R1+0xb48] ;  /* 0x000b480001f67983 */ /* 0x000ea80000300800 */
[----:B------:R-:W2:Y:S04]  /*b7b30*/  LDL.LU R247, [R1+0xb4c] ;  /* 0x000b4c0001f77983 */ /* 0x000ea80000300800 */
[----:B------:R3:W-:Y:S04]  /*b7b40*/  STL.64 [R1+0x4b0], R236 ;  /* 0x0004b0ec01007387 */ /* 0x0007e80000100a00 */
[----:B------:R3:W-:Y:S04]  /*b7b50*/  STL.64 [R1+0x4b8], R238 ;  /* 0x0004b8ee01007387 */ /* 0x0007e80000100a00 */
[----:B---3--:R-:W3:Y:S04]  /*b7b60*/  LDL.LU R236, [R1+0xbe0] ;  /* 0x000be00001ec7983 */ /* 0x008ee80000300800 */
[----:B------:R-:W-:Y:S04]  /*b7b70*/  STL.64 [R1+0x4c0], R172 ;  /* 0x0004c0ac01007387 */ /* 0x000fe80000100a00 */
[----:B------:R4:W-:Y:S04]  /*b7b80*/  STL.64 [R1+0x4c8], R174 ;  /* 0x0004c8ae01007387 */ /* 0x0009e80000100a00 */
[----:B------:R-:W3:Y:S04]  /*b7b90*/  LDL.LU R237, [R1+0xbe4] ;  /* 0x000be40001ed7983 */ /* 0x000ee80000300800 */
[----:B------:R-:W3:Y:S01]  /*b7ba0*/  LDL.LU R238, [R1+0xbe8] ;  /* 0x000be80001ee7983 */ /* 0x000ee20000300800 */
[C---:B----4-:R-:W-:Y:S03]  /*b7bb0*/  HMMA.1688.F32.TF32 R172, R200.reuse, R54, R180 ;  /* 0x00000036c8ac723c */ /* 0x050fe600000810b4 */
[----:B------:R-:W3:Y:S04]  /*b7bc0*/  LDL.LU R239, [R1+0xbec] ;  /* 0x000bec0001ef7983 */ /* 0x000ee80000300800 */
[----:B------:R-:W4:Y:S04]  /*b7bd0*/  LDL.LU R176, [R1+0xc00] ;  /* 0x000c000001b07983 */ /* 0x000f280000300800 */
[----:B------:R-:W4:Y:S01]  /*b7be0*/  LDL.LU R177, [R1+0xc04] ;  /* 0x000c040001b17983 */ /* 0x000f220000300800 */
[C---:B------:R-:W-:Y:S03]  /*b7bf0*/  HMMA.1688.F32.TF32 R184, R200.reuse, R50, R184 ;  /* 0x00000032c8b8723c */ /* 0x040fe600000810b8 */
[----:B------:R-:W4:Y:S04]  /*b7c00*/  LDL.LU R178, [R1+0xc08] ;  /* 0x000c080001b27983 */ /* 0x000f280000300800 */
[----:B------:R-:W4:Y:S04]  /*b7c10*/  LDL.LU R179, [R1+0xc0c] ;  /* 0x000c0c0001b37983 */ /* 0x000f280000300800 */
[----:B------:R-:W4:Y:S04]  /*b7c20*/  LDL.LU R180, [R1+0xc10] ;  /* 0x000c100001b47983 */ /* 0x000f280000300800 */
[----:B------:R-:W-:Y:S04]  /*b7c30*/  STL.64 [R1+0x4d0], R172 ;  /* 0x0004d0ac01007387 */ /* 0x000fe80000100a00 */
[----:B------:R1:W-:Y:S04]  /*b7c40*/  STL.64 [R1+0x4d8], R174 ;  /* 0x0004d8ae01007387 */ /* 0x0003e80000100a00 */
[----:B------:R-:W4:Y:S04]  /*b7c50*/  LDL.LU R181, [R1+0xc14] ;  /* 0x000c140001b57983 */ /* 0x000f280000300800 */
[----:B------:R-:W4:Y:S01]  /*b7c60*/  LDL.LU R182, [R1+0xc18] ;  /* 0x000c180001b67983 */ /* 0x000f220000300800 */
[C---:B-1----:R-:W-:Y:S03]  /*b7c70*/  HMMA.1688.F32.TF32 R172, R200.reuse, R90, R188 ;  /* 0x0000005ac8ac723c */ /* 0x042fe600000810bc */
[----:B------:R-:W4:Y:S04]  /*b7c80*/  LDL.LU R183, [R1+0xc1c] ;  /* 0x000c1c0001b77983 */ /* 0x000f280000300800 */
[----:B------:R-:W4:Y:S04]  /*b7c90*/  LDL.LU R188, [R1+0xc20] ;  /* 0x000c200001bc7983 */ /* 0x000f280000300800 */
[----:B------:R-:W-:Y:S04]  /*b7ca0*/  STL.64 [R1+0x4e0], R184 ;  /* 0x0004e0b801007387 */ /* 0x000fe80000100a00 */
[----:B------:R-:W-:Y:S04]  /*b7cb0*/  STL.64 [R1+0x4e8], R186 ;  /* 0x0004e8ba01007387 */ /* 0x000fe80000100a00 */
[----:B------:R-:W-:Y:S04]  /*b7cc0*/  STL.64 [R1+0x4f0], R172 ;  /* 0x0004f0ac01007387 */ /* 0x000fe80000100a00 */
[----:B------:R1:W-:Y:S04]  /*b7cd0*/  STL.64 [R1+0x4f8], R174 ;  /* 0x0004f8ae01007387 */ /* 0x0003e80000100a00 */
[----:B------:R-:W4:Y:S04]  /*b7ce0*/  LDL.LU R189, [R1+0xc24] ;  /* 0x000c240001bd7983 */ /* 0x000f280000300800 */
[----:B------:R-:W4:Y:S01]  /*b7cf0*/  LDL.LU R190, [R1+0xc28] ;  /* 0x000c280001be7983 */ /* 0x000f220000300800 */
[----:B-1----:R-:W-:Y:S03]  /*b7d00*/  HMMA.1688.F32.TF32 R172, R200, R46, R192 ;  /* 0x0000002ec8ac723c */ /* 0x002fe600000810c0 */
[----:B------:R-:W4:Y:S04]  /*b7d10*/  LDL.LU R191, [R1+0xc2c] ;  /* 0x000c2c0001bf7983 */ /* 0x000f280000300800 */
[----:B------:R-:W4:-:S12]  /*b7d20*/  LDL.LU R192, [R1+0xc30] ;  /* 0x000c300001c07983 */ /* 0x000f180000300800 */
[----:B------:R-:W-:Y:S04]  /*b7d30*/  STL.64 [R1+0x500], R172 ;  /* 0x000500ac01007387 */ /* 0x000fe80000100a00 */
[----:B------:R-:W-:Y:S04]  /*b7d40*/  STL.64 [R1+0x508], R174 ;  /* 0x000508ae01007387 */ /* 0x000fe80000100a00 */
[----:B------:R-:W4:Y:S04]  /*b7d50*/  LDL.LU R193, [R1+0xc34] ;  /* 0x000c340001c17983 */ /* 0x000f280000300800 */
[----:B------:R-:W4:Y:S04]  /*b7d60*/  LDL.LU R194, [R1+0xc38] ;  /* 0x000c380001c27983 */ /* 0x000f280000300800 */
[----:B------:R-:W4:Y:S01]  /*b7d70*/  LDL.LU R195, [R1+0xc3c] ;  /* 0x000c3c0001c37983 */ /* 0x000f220000300800 */
[----:B------:R-:W-:Y:S03]  /*b7d80*/  HMMA.1688.F32.TF32 R184, R200, R42, R196 ;  /* 0x0000002ac8b8723c */ /* 0x000fe600000810c4 */
        /* <DEDUP_REMOVED lines=19> */
[----:B--2---:R-:W-:Y:S01]  /*b7ec0*/  HMMA.1688.F32.TF32 R168, R4, R84, R244 ;  /* 0x0000005404a8723c */ /* 0x004fe200000810f4 */
[----:B------:R-:W2:Y:S04]  /*b7ed0*/  LDL.LU R244, [R1+0xc40] ;  /* 0x000c400001f47983 */ /* 0x000ea80000300800 */
[----:B------:R-:W2:Y:S07]  /*b7ee0*/  LDL.LU R245, [R1+0xc44] ;  /* 0x000c440001f57983 */ /* 0x000eae0000300800 */
[----:B-1----:R-:W-:Y:S01]  /*b7ef0*/  HMMA.1688.F32.TF32 R232, R172, R142, R232 ;  /* 0x0000008eace8723c */ /* 0x002fe200000810e8 */
[----:B------:R-:W2:Y:S04]  /*b7f00*/  LDL.LU R246, [R1+0xc48] ;  /* 0x000c480001f67983 */ /* 0x000ea80000300800 */
[----:B------:R-:W2:Y:S03]  /*b7f10*/  LDL.LU R247, [R1+0xc4c] ;  /* 0x000c4c0001f77983 */ /* 0x000ea60000300800 */
[----:B---3--:R-:W-:Y:S08]  /*b7f20*/  HMMA.1688.F32.TF32 R236, R4, R72, R236 ;  /* 0x0000004804ec723c */ /* 0x008ff000000810ec */
[----:B------:R-:W-:-:S12]  /*b7f30*/  HMMA.1688.F32.TF32 R168, R172, R86, R168 ;  /* 0x00000056aca8723c */ /* 0x000fd800000810a8 */
[----:B------:R-:W-:Y:S08]  /*b7f40*/  HMMA.1688.F32.TF32 R236, R172, R74, R236 ;  /* 0x0000004aacec723c */ /* 0x000ff000000810ec */
[C---:B----4-:R-:W-:Y:S08]  /*b7f50*/  HMMA.1688.F32.TF32 R196, R4.reuse, R80, R188 ;  /* 0x0000005004c4723c */ /* 0x050ff000000810bc */
        /* <DEDUP_REMOVED lines=8> */
[----:B------:R-:W3:Y:S04]  /*b7fe0*/  LDL.LU R248, [R1+0xc50] ;  /* 0x000c500001f87983 */ /* 0x000ee80000300800 */
[----:B------:R-:W3:Y:S03]  /*b7ff0*/  LDL.LU R249, [R1+0xc54] ;  /* 0x000c540001f97983 */ /* 0x000ee60000300800 */
[C---:B------:R-:W-:Y:S01]  /*b8000*/  HMMA.1688.F32.TF32 R200, R172.reuse, R78, R200 ;  /* 0x0000004eacc8723c */ /* 0x040fe200000810c8 */
[----:B------:R-:W3:Y:S04]  /*b8010*/  LDL.LU R250, [R1+0xc58] ;  /* 0x000c580001fa7983 */ /* 0x000ee80000300800 */
[----:B------:R-:W3:Y:S03]  /*b8020*/  LDL.LU R251, [R1+0xc5c] ;  /* 0x000c5c0001fb7983 */ /* 0x000ee60000300800 */
[C---:B------:R-:W-:Y:S01]  /*b8030*/  HMMA.1688.F32.TF32 R196, R172.reuse, R82, R196 ;  /* 0x00000052acc4723c */ /* 0x040fe200000810c4 */
[----:B------:R-:W-:Y:S04]  /*b8040*/  LDS R4, [R3+UR12+0x30400] ;  /* 0x0304000c03047984 */ /* 0x000fe80008000800 */
[----:B------:R-:W-:Y:S03]  /*b8050*/  LDS R6, [R3+UR12+0x32400] ;  /* 0x0324000c03067984 */ /* 0x000fe60008000800 */
[C---:B------:R-:W-:Y:S01]  /*b8060*/  HMMA.1688.F32.TF32 R188, R172.reuse, R62, R188 ;  /* 0x0000003eacbc723c */ /* 0x040fe200000810bc */
[----:B------:R-:W-:Y:S04]  /*b8070*/  LDS R5, [R252+UR12+0x30400] ;  /* 0x0304000cfc057984 */ /* 0x000fe80008000800 */
[----:B------:R-:W-:Y:S03]  /*b8080*/  LDS R7, [R252+UR12+0x32400] ;  /* 0x0324000cfc077984 */ /* 0x000fe60008000800 */
[C---:B------:R-:W-:Y:S08]  /*b8090*/  HMMA.1688.F32.TF32 R192, R172.reuse, R70, R192 ;  /* 0x00000046acc0723c */ /* 0x040ff000000810c0 */
[----:B------:R-:W-:Y:S08]  /*b80a0*/  HMMA.1688.F32.TF32 R176, R172, R102, R176 ;  /* 0x00000066acb0723c */ /* 0x000ff000000810b0 */
        /* <DEDUP_REMOVED lines=11> */
[----:B------:R-:W-:Y:S01]  /*b8160*/  HMMA.1688.F32.TF32 R184, R184, R128, R168 ;  /* 0x00000080b8b8723c */ /* 0x000fe200000810a8 */
[----:B------:R-:W-:Y:S04]  /*b8170*/  LDS R168, [R3+UR12+0x38380] ;  /* 0x0383800c03a87984 */ /* 0x000fe80008000800 */
[----:B------:R-:W-:Y:S04]  /*b8180*/  LDS R170, [R3+UR12+0x3a380] ;  /* 0x03a3800c03aa7984 */ /* 0x000fe80008000800 */
[----:B------:R-:W-:Y:S04]  /*b8190*/  LDS R169, [R252+UR12+0x38380] ;  /* 0x0383800cfca97984 */ /* 0x000fe80008000800 */
[----:B------:R-:W1:Y:S02]  /*b81a0*/  LDS R171, [R252+UR12+0x3a380] ;  /* 0x03a3800cfcab7984 */ /* 0x000e640008000800 */
[C---:B-1----:R-:W-:Y:S08]  /*b81b0*/  HMMA.1688.F32.TF32 R240, R168.reuse, R132, R240 ;  /* 0x00000084a8f0723c */ /* 0x042ff000000810f0 */
[C---:B------:R-:W-:Y:S08]  /*b81c0*/  HMMA.1688.F32.TF32 R204, R168.reuse, R56, R204 ;  /* 0x00000038a8cc723c */ /* 0x040ff000000810cc */
[----:B------:R-:W-:Y:S08]  /*b81d0*/  HMMA.1688.F32.TF32 R208, R168, R52, R208 ;  /* 0x00000034a8d0723c */ /* 0x000ff000000810d0 */
[C---:B------:R-:W-:Y:S08]  /*b81e0*/  HMMA.1688.F32.TF32 R240, R232.reuse, R134, R240 ;  /* 0x00000086e8f0723c */ /* 0x040ff000000810f0 */
[C---:B------:R-:W-:Y:S08]  /*b81f0*/  HMMA.1688.F32.TF32 R204, R232.reuse, R58, R204 ;  /* 0x0000003ae8cc723c */ /* 0x040ff000000810cc */
[----:B------:R-:W-:Y:S03]  /*b8200*/  HMMA.1688.F32.TF32 R208, R232, R54, R208 ;  /* 0x00000036e8d0723c */ /* 0x000fe600000810d0 */
[----:B------:R1:W-:Y:S04]  /*b8210*/  STL.64 [R1+0x7798], R240 ;  /* 0x007798f001007387 */ /* 0x0003e80000100a00 */
[----:B------:R4:W-:Y:S04]  /*b8220*/  STL.64 [R1+0x7790], R242 ;  /* 0x007790f201007387 */ /* 0x0009e80000100a00 */
[----:B-1----:R-:W2:Y:S04]  /*b8230*/  LDL.LU R240, [R1+0xce0] ;  /* 0x000ce00001f07983 */ /* 0x002ea80000300800 */
[----:B------:R-:W2:Y:S04]  /*b8240*/  LDL.LU R241, [R1+0xce4] ;  /* 0x000ce40001f17983 */ /* 0x000ea80000300800 */
[----:B----4-:R-:W2:Y:S04]  /*b8250*/  LDL.LU R242, [R1+0xce8] ;  /* 0x000ce80001f27983 */ /* 0x010ea80000300800 */
[----:B------:R-:W2:Y:S04]  /*b8260*/  LDL.LU R243, [R1+0xcec] ;  /* 0x000cec0001f37983 */ /* 0x000ea80000300800 */
[----:B------:R1:W-:Y:S04]  /*b8270*/  STL.64 [R1+0x5d0], R204 ;  /* 0x0005d0cc01007387 */ /* 0x0003e80000100a00 */
[----:B------:R4:W-:Y:S04]  /*b8280*/  STL.64 [R1+0x5d8], R206 ;  /* 0x0005d8ce01007387 */ /* 0x0009e80000100a00 */
[----:B-1----:R-:W2:Y:S04]  /*b8290*/  LDL.LU R204, [R1+0xcf0] ;  /* 0x000cf00001cc7983 */ /* 0x002ea80000300800 */
[----:B------:R-:W2:Y:S04]  /*b82a0*/  LDL.LU R205, [R1+0xcf4] ;  /* 0x000cf40001cd7983 */ /* 0x000ea80000300800 */
[----:B----4-:R-:W4:Y:S04]  /*b82b0*/  LDL.LU R206, [R1+0xcf8] ;  /* 0x000cf80001ce7983 */ /* 0x010f280000300800 */
[----:B------:R-:W4:Y:S04]  /*b82c0*/  LDL.LU R207, [R1+0xcfc] ;  /* 0x000cfc0001cf7983 */ /* 0x000f280000300800 */
        /* <DEDUP_REMOVED lines=8> */
[----:B------:R-:W-:Y:S08]  /*b8350*/  HMMA.1688.F32.TF32 R220, R168, R44, R220 ;  /* 0x0000002ca8dc723c */ /* 0x000ff000000810dc */
[----:B------:R-:W-:Y:S08]  /*b8360*/  HMMA.1688.F32.TF32 R212, R232, R50, R212 ;  /* 0x00000032e8d4723c */ /* 0x000ff000000810d4 */
        /* <DEDUP_REMOVED lines=13> */
[----:B------:R-:W-:Y:S01]  /*b8440*/  HMMA.1688.F32.TF32 R220, R232, R46, R220 ;  /* 0x0000002ee8dc723c */ /* 0x000fe200000810dc */
[----:B------:R3:W-:Y:S04]  /*b8450*/  STL.64 [R1+0x5f0], R212 ;  /* 0x0005f0d401007387 */ /* 0x0007e80000100a00 */
[----:B------:R3:W-:Y:S03]  /*b8460*/  STL.64 [R1+0x5f8], R214 ;  /* 0x0005f8d601007387 */ /* 0x0007e60000100a00 */
[C---:B------:R-:W-:Y:S01]  /*b8470*/  HMMA.1688.F32.TF32 R236, R4.reuse, R144, R236 ;  /* 0x0000009004ec723c */ /* 0x040fe200000810ec */
[----:B---3--:R-:W3:Y:S04]  /*b8480*/  LDL.LU R212, [R1+0xd20] ;  /* 0x000d200001d47983 */ /* 0x008ee80000300800 */
[----:B------:R-:W3:Y:S03]  /*b8490*/  LDL.LU R213, [R1+0xd24] ;  /* 0x000d240001d57983 */ /* 0x000ee60000300800 */
[C---:B------:R-:W-:Y:S01]  /*b84a0*/  HMMA.1688.F32.TF32 R200, R4.reuse, R148, R200 ;  /* 0x0000009404c8723c */ /* 0x040fe200000810c8 */
[----:B------:R-:W3:Y:S04]  /*b84b0*/  LDL.LU R214, [R1+0xd28] ;  /* 0x000d280001d67983 */ /* 0x000ee80000300800 */
[----:B------:R-:W3:Y:S03]  /*b84c0*/  LDL.LU R215, [R1+0xd2c] ;  /* 0x000d2c0001d77983 */ /* 0x000ee60000300800 */
[C---:B------:R-:W-:Y:S01]  /*b84d0*/  HMMA.1688.F32.TF32 R196, R4.reuse, R164, R196 ;  /* 0x000000a404c4723c */ /* 0x040fe200000810c4 */
[----:B------:R1:W-:Y:S04]  /*b84e0*/  STL.64 [R1+0x600], R216 ;  /* 0x000600d801007387 */ /* 0x0003e80000100a00 */
[----:B------:R1:W-:Y:S03]  /*b84f0*/  STL.64 [R1+0x608], R218 ;  /* 0x000608da01007387 */ /* 0x0003e60000100a00 */
[C---:B------:R-:W-:Y:S01]  /*b8500*/  HMMA.1688.F32.TF32 R188, R4.reuse, R156, R188 ;  /* 0x0000009c04bc723c */ /* 0x040fe200000810bc */
[----:B-1----:R-:W2:Y:S07]  /*b8510*/  LDL.LU R216, [R1+0xd30] ;  /* 0x000d300001d87983 */ /* 0x002eae0000300800 */
[C---:B------:R-:W-:Y:S01]  /*b8520*/  HMMA.1688.F32.TF32 R192, R4.reuse, R136, R192 ;  /* 0x0000008804c0723c */ /* 0x040fe200000810c0 */
[----:B------:R-:W2:Y:S04]  /*b8530*/  LDL.LU R217, [R1+0xd34] ;  /* 0x000d340001d97983 */ /* 0x000ea80000300800 */
[----:B------:R-:W2:Y:S03]  /*b8540*/  LDL.LU R218, [R1+0xd38] ;  /* 0x000d380001da7983 */ /* 0x000ea60000300800 */
[C---:B------:R-:W-:Y:S01]  /*b8550*/  HMMA.1688.F32.TF32 R172, R4.reuse, R96, R172 ;  /* 0x0000006004ac723c */ /* 0x040fe200000810ac */
[----:B------:R-:W2:Y:S07]  /*b8560*/  LDL.LU R219, [R1+0xd3c] ;  /* 0x000d3c0001db7983 */ /* 0x000eae0000300800 */
[C---:B------:R-:W-:Y:S01]  /*b8570*/  HMMA.1688.F32.TF32 R176, R4.reuse, R152, R176 ;  /* 0x0000009804b0723c */ /* 0x040fe200000810b0 */
[----:B------:R1:W-:Y:S07]  /*b8580*/  STL.64 [R1+0x610], R220 ;  /* 0x000610dc01007387 */ /* 0x0003ee0000100a00 */
[----:B------:R-:W-:Y:S01]  /*b8590*/  HMMA.1688.F32.TF32 R4, R4, R92, R180 ;  /* 0x0000005c0404723c */ /* 0x000fe200000810b4 */
[----:B------:R-:W-:Y:S04]  /*b85a0*/  LDS R180, [R3+UR12+0x38400] ;  /* 0x0384000c03b47984 */ /* 0x000fe80008000800 */
[----:B------:R-:W-:Y:S04]  /*b85b0*/  LDS R182, [R3+UR12+0x3a400] ;  /* 0x03a4000c03b67984 */ /* 0x000fe80008000800 */
[----:B------:R-:W-:Y:S04]  /*b85c0*/  LDS R181, [R252+UR12+0x38400] ;  /* 0x0384000cfcb57984 */ /* 0x000fe80008000800 */
[----:B------:R-:W4:Y:S04]  /*b85d0*/  LDS R183, [R252+UR12+0x3a400] ;  /* 0x03a4000cfcb77984 */ /* 0x000f280008000800 */
[----:B------:R1:W-:Y:S04]  /*b85e0*/  STL.64 [R1+0x618], R222 ;  /* 0x000618de01007387 */ /* 0x0003e80000100a00 */
[----:B-1----:R-:W3:Y:S04]  /*b85f0*/  LDL.LU R220, [R1+0xd00] ;  /* 0x000d000001dc7983 */ /* 0x002ee80000300800 */
[----:B------:R-:W3:Y:S04]  /*b8600*/  LDL.LU R221, [R1+0xd04] ;  /* 0x000d040001dd7983 */ /* 0x000ee80000300800 */
[----:B------:R-:W3:Y:S04]  /*b8610*/  LDL.LU R222, [R1+0xd08] ;  /* 0x000d080001de7983 */ /* 0x000ee80000300800 */
        /* <DEDUP_REMOVED lines=15> */
[----:B------:R-:W-:Y:S04]  /*b8710*/  LDS R168, [R3+UR12+0x20480] ;  /* 0x0204800c03a87984 */ /* 0x000fe80008000800 */
[----:B------:R-:W-:Y:S03]  /*b8720*/  LDS R170, [R3+UR12+0x22480] ;  /* 0x0224800c03aa7984 */ /* 0x000fe60008000800 */
[----:B----4-:R-:W-:Y:S01]  /*b8730*/  HMMA.1688.F32.TF32 R236, R180, R132, R236 ;  /* 0x00000084b4ec723c */ /* 0x010fe200000810ec */
[----:B------:R-:W-:Y:S04]  /*b8740*/  LDS R169, [R252+UR12+0x20480] ;  /* 0x0204800cfca97984 */ /* 0x000fe80008000800 */
[----:B------:R-:W4:Y:S03]  /*b8750*/  LDS R171, [R252+UR12+0x22480] ;  /* 0x0224800cfcab7984 */ /* 0x000f260008000800 */
[----:B------:R-:W-:Y:S08]  /*b8760*/  HMMA.1688.F32.TF32 R228, R232, R42, R228 ;  /* 0x0000002ae8e4723c */ /* 0x000ff000000810e4 */
        /* <DEDUP_REMOVED lines=8> */
[----:B------:R1:W-:Y:S04]  /*b87f0*/  STL.64 [R1+0x898], R230 ;  /* 0x000898e601007387 */ /* 0x0003e80000100a00 */
[----:B------:R-:W-:Y:S03]  /*b8800*/  LDS R184, [R3+UR12+0x24480] ;  /* 0x0244800c03b87984 */ /* 0x000fe60008000800 */
[----:B------:R-:W-:Y:S01]  /*b8810*/  HMMA.1688.F32.TF32 R224, R232, R66, R224 ;  /* 0x00000042e8e0723c */ /* 0x000fe200000810e0 */
[----:B------:R-:W-:Y:S04]  /*b8820*/  LDS R186, [R3+UR12+0x26480] ;  /* 0x0264800c03ba7984 */ /* 0x000fe80008000800 */
[----:B------:R-:W-:Y:S03]  /*b8830*/  LDS R185, [R252+UR12+0x24480] ;  /* 0x0244800cfcb97984 */ /* 0x000fe60008000800 */
[C---:B-1----:R-:W-:Y:S01]  /*b8840*/  HMMA.1688.F32.TF32 R232, R4.reuse, R134, R236 ;  /* 0x0000008604e8723c */ /* 0x042fe200000810ec */
[----:B------:R-:W1:Y:S07]  /*b8850*/  LDS R187, [R252+UR12+0x26480] ;  /* 0x0264800cfcbb7984 */ /* 0x000e6e0008000800 */
        /* <DEDUP_REMOVED lines=20> */
[----:B------:R1:W-:Y:S04]  /*b89a0*/  STL.64 [R1+0x748], R174 ;  /* 0x000748ae01007387 */ /* 0x0003e80000100a00 */
[----:B------:R-:W-:Y:S01]  /*b89b0*/  STL.64 [R1+0x980], R4 ;  /* 0x0009800401007387 */ /* 0x000fe20000100a00 */
[----:B----4-:R-:W-:Y:S01]  /*b89c0*/  HMMA.1688.F32.TF32 R188, R168, R100, R248 ;  /* 0x00000064a8bc723c */ /* 0x010fe200000810f8 */
[----:B------:R-:W-:-:S02]  /*b89d0*/  IMAD.MOV.U32 R248, RZ, RZ, R17 ;  /* 0x000000fffff87224 */ /* 0x000fc400078e0011 */
[----:B------:R-:W-:Y:S01]  /*b89e0*/  STL.64 [R1+0x988], R6 ;  /* 0x0009880601007387 */ /* 0x000fe20000100a00 */
[----:B------:R-:W-:Y:S01]  /*b89f0*/  IMAD.MOV.U32 R249, RZ, RZ, R16 ;  /* 0x000000fffff97224 */ /* 0x000fe200078e0010 */
[----:B------:R-:W-:Y:S01]  /*b8a00*/  MOV R251, R12 ;  /* 0x0000000c00fb7202 */ /* 0x000fe20000000f00 */
[----:B------:R-:W-:Y:S01]  /*b8a10*/  IMAD.MOV.U32 R250, RZ, RZ, R13 ;  /* 0x000000fffffa7224 */ /* 0x000fe200078e000d */
[----:B------:R-:W4:Y:S01]  /*b8a20*/  LDL.LU R17, [R1+0x77c4] ;  /* 0x0077c40001117983 */ /* 0x000f220000300800 */
[----:B--2---:R-:W-:Y:S01]  /*b8a30*/  HMMA.1688.F32.TF32 R200, R168, R140, R240 ;  /* 0x0000008ca8c8723c */ /* 0x004fe200000810f0 */
[----:B------:R-:W-:Y:S02]  /*b8a40*/  IMAD.MOV.U32 R240, RZ, RZ, R9 ;  /* 0x000000fffff07224 */ /* 0x000fe400078e0009 */
[----:B------:R-:W2:Y:S01]  /*b8a50*/  LDL.LU R16, [R1+0x77c0] ;  /* 0x0077c00001107983 */ /* 0x000ea20000300800 */
[----:B------:R-:W-:-:S03]  /*b8a60*/  IMAD.MOV.U32 R241, RZ, RZ, R8 ;  /* 0x000000fffff17224 */ /* 0x000fc600078e0008 */
[----:B------:R-:W2:Y:S01]  /*b8a70*/  LDL.LU R13, [R1+0x77bc] ;  /* 0x0077bc00010d7983 */ /* 0x000ea20000300800 */
[----:B------:R-:W-:-:S03]  /*b8a80*/  IMAD.MOV.U32 R242, RZ, RZ, R37 ;  /* 0x000000fffff27224 */ /* 0x000fc600078e0025 */
[----:B------:R-:W2:Y:S01]  /*b8a90*/  LDL.LU R12, [R1+0x77b8] ;  /* 0x0077b800010c7983 */ /* 0x000ea20000300800 */
[----:B------:R-:W-:-:S03]  /*b8aa0*/  MOV R243, R36 ;  /* 0x0000002400f37202 */ /* 0x000fc60000000f00 */
[----:B------:R-:W2:Y:S01]  /*b8ab0*/  LDL.LU R9, [R1+0x77b4] ;  /* 0x0077b40001097983 */ /* 0x000ea20000300800 */
[C---:B------:R-:W-:Y:S03]  /*b8ac0*/  HMMA.1688.F32.TF32 R180, R168.reuse, R68, R204 ;  /* 0x00000044a8b4723c */ /* 0x040fe600000810cc */
        /* <DEDUP_REMOVED lines=16> */
[C---:B---3--:R-:W-:Y:S03]  /*b8bd0*/  HMMA.1688.F32.TF32 R220, R168.reuse, R72, R220 ;  /* 0x00000048a8dc723c */ /* 0x048fe600000810dc */
[----:B------:R-:W-:Y:S04]  /*b8be0*/  LDS R196, [R3+UR12+0x28480] ;  /* 0x0284800c03c47984 */ /* 0x000fe80008000800 */
[----:B------:R-:W-:Y:S01]  /*b8bf0*/  LDS R198, [R3+UR12+0x2a480] ;  /* 0x02a4800c03c67984 */ /* 0x000fe20008000800 */
[C---:B------:R-:W-:Y:S03]  /*b8c00*/  HMMA.1688.F32.TF32 R216, R168.reuse, R76, R216 ;  /* 0x0000004ca8d8723c */ /* 0x040fe600000810d8 */
[----:B------:R-:W-:Y:S04]  /*b8c10*/  LDS R197, [R252+UR12+0x28480] ;  /* 0x0284800cfcc57984 */ /* 0x000fe80008000800 */
[----:B------:R-:W3:Y:S01]  /*b8c20*/  LDS R199, [R252+UR12+0x2a480] ;  /* 0x02a4800cfcc77984 */ /* 0x000ee20008000800 */
[C---:B-1----:R-:W-:Y:S03]  /*b8c30*/  HMMA.1688.F32.TF32 R172, R168.reuse, R80, R212 ;  /* 0x00000050a8ac723c */ /* 0x042fe600000810d4 */
[----:B------:R-:W-:Y:S04]  /*b8c40*/  LDS R4, [R3+UR12+0x30480] ;  /* 0x0304800c03047984 */ /* 0x000fe80008000800 */
[----:B------:R-:W-:Y:S01]  /*b8c50*/  LDS R6, [R3+UR12+0x32480] ;  /* 0x0324800c03067984 */ /* 0x000fe20008000800 */
[----:B------:R-:W-:Y:S03]  /*b8c60*/  HMMA.1688.F32.TF32 R192, R168, R84, R244 ;  /* 0x00000054a8c0723c */ /* 0x000fe600000810f4 */
[----:B------:R-:W-:Y:S04]  /*b8c70*/  LDS R168, [R3+UR12+0x2c480] ;  /* 0x02c4800c03a87984 */ /* 0x000fe80008000800 */
[----:B------:R-:W-:Y:S01]  /*b8c80*/  LDS R170, [R3+UR12+0x2e480] ;  /* 0x02e4800c03aa7984 */ /* 0x000fe20008000800 */
[C---:B------:R-:W-:Y:S03]  /*b8c90*/  HMMA.1688.F32.TF32 R220, R184.reuse, R74, R220 ;  /* 0x0000004ab8dc723c */ /* 0x040fe600000810dc */
[----:B------:R-:W-:Y:S04]  /*b8ca0*/  LDS R169, [R252+UR12+0x2c480] ;  /* 0x02c4800cfca97984 */ /* 0x000fe80008000800 */
[----:B------:R-:W1:Y:S01]  /*b8cb0*/  LDS R171, [R252+UR12+0x2e480] ;  /* 0x02e4800cfcab7984 */ /* 0x000e620008000800 */
[C---:B------:R-:W-:Y:S03]  /*b8cc0*/  HMMA.1688.F32.TF32 R216, R184.reuse, R78, R216 ;  /* 0x0000004eb8d8723c */ /* 0x040fe600000810d8 */
[----:B------:R-:W-:Y:S04]  /*b8cd0*/  LDS R5, [R252+UR12+0x30480] ;  /* 0x0304800cfc057984 */ /* 0x000fe80008000800 */
[----:B------:R-:W1:Y:S01]  /*b8ce0*/  LDS R7, [R252+UR12+0x32480] ;  /* 0x0324800cfc077984 */ /* 0x000e620008000800 */
[C---:B------:R-:W-:Y:S03]  /*b8cf0*/  HMMA.1688.F32.TF32 R172, R184.reuse, R82, R172 ;  /* 0x00000052b8ac723c */ /* 0x040fe600000810ac */
        /* <DEDUP_REMOVED lines=14> */
[----:B------:R-:W-:Y:S01]  /*b8de0*/  HMMA.1688.F32.TF32 R184, R196, R160, R200 ;  /* 0x000000a0c4b8723c */ /* 0x000fe200000810c8 */
[----:B------:R-:W-:Y:S01]  /*b8df0*/  IMAD.MOV.U32 R236, RZ, RZ, R29 ;  /* 0x000000ffffec7224 */ /* 0x000fe200078e001d */
[----:B------:R-:W-:Y:S01]  /*b8e00*/  MOV R239, R20 ;  /* 0x0000001400ef7202 */ /* 0x000fe20000000f00 */
[----:B------:R-:W-:-:S02]  /*b8e10*/  IMAD.MOV.U32 R237, RZ, RZ, R28 ;  /* 0x000000ffffed7224 */ /* 0x000fc400078e001c */
[----:B------:R-:W-:Y:S01]  /*b8e20*/  IMAD.MOV.U32 R238, RZ, RZ, R21 ;  /* 0x000000ffffee7224 */ /* 0x000fe200078e0015 */
[----:B------:R-:W-:Y:S01]  /*b8e30*/  MOV R235, R32 ;  /* 0x0000002000eb7202 */ /* 0x000fe20000000f00 */
[----:B------:R-:W-:Y:S01]  /*b8e40*/  IMAD.MOV.U32 R206, RZ, RZ, R25 ;  /* 0x000000ffffce7224 */ /* 0x000fe200078e0019 */
[----:B------:R-:W-:Y:S01]  /*b8e50*/  HMMA.1688.F32.TF32 R188, R196, R120, R188 ;  /* 0x00000078c4bc723c */ /* 0x000fe200000810bc */
[----:B------:R-:W-:Y:S01]  /*b8e60*/  IMAD.MOV.U32 R207, RZ, RZ, R24 ;  /* 0x000000ffffcf7224 */ /* 0x000fe200078e0018 */
[----:B------:R-:W-:Y:S01]  /*b8e70*/  LDS R200, [R3+UR12+0x28500] ;  /* 0x0285000c03c87984 */ /* 0x000fe20008000800 */
[----:B------:R-:W-:-:S03]  /*b8e80*/  IMAD.MOV.U32 R234, RZ, RZ, R33 ;  /* 0x000000ffffea7224 */ /* 0x000fc600078e0021 */
[----:B------:R-:W-:Y:S02]  /*b8e90*/  LDS R202, [R3+UR12+0x2a500] ;  /* 0x02a5000c03ca7984 */ /* 0x000fe40008000800 */
[----:B------:R-:W-:Y:S02]  /*b8ea0*/  HMMA.1688.F32.TF32 R196, R196, R128, R192 ;  /* 0x00000080c4c4723c */ /* 0x000fe400000810c0 */
[----:B------:R-:W-:Y:S04]  /*b8eb0*/  LDS R192, [R3+UR12+0x34480] ;  /* 0x0344800c03c07984 */ /* 0x000fe80008000800 */
[----:B------:R-:W-:Y:S02]  /*b8ec0*/  LDS R194, [R3+UR12+0x36480] ;  /* 0x0364800c03c27984 */ /* 0x000fe40008000800 */
[C---:B-1----:R-:W-:Y:S02]  /*b8ed0*/  HMMA.1688.F32.TF32 R220, R168.reuse, R110, R220 ;  /* 0x0000006ea8dc723c */ /* 0x042fe400000810dc */
[----:B------:R-:W-:Y:S04]  /*b8ee0*/  LDS R193, [R252+UR12+0x34480] ;  /* 0x0344800cfcc17984 */ /* 0x000fe80008000800 */
[----:B------:R-:W1:Y:S02]  /*b8ef0*/  LDS R195, [R252+UR12+0x36480] ;  /* 0x0364800cfcc37984 */ /* 0x000e640008000800 */
[C---:B------:R-:W-:Y:S02]  /*b8f00*/  HMMA.1688.F32.TF32 R216, R168.reuse, R114, R216 ;  /* 0x00000072a8d8723c */ /* 0x040fe400000810d8 */
[----:B------:R-:W-:Y:S04]  /*b8f10*/  LDS R201, [R252+UR12+0x28500] ;  /* 0x0285000cfcc97984 */ /* 0x000fe80008000800 */
[----:B------:R-:W-:Y:S02]  /*b8f20*/  LDS R203, [R252+UR12+0x2a500] ;  /* 0x02a5000cfccb7984 */ /* 0x000fe40008000800 */
        /* <DEDUP_REMOVED lines=22> */
[----:B----4-:R-:W-:Y:S01]  /*b9090*/  IMAD.MOV.U32 R244, RZ, RZ, R17 ;  /* 0x000000fffff47224 */ /* 0x010fe200078e0011 */
[----:B--2---:R-:W-:Y:S01]  /*b90a0*/  MOV R247, R12 ;  /* 0x0000000c00f77202 */ /* 0x004fe20000000f00 */
[----:B------:R-:W-:-:S02]  /*b90b0*/  IMAD.MOV.U32 R245, RZ, RZ, R16 ;  /* 0x000000fffff57224 */ /* 0x000fc400078e0010 */
[----:B------:R-:W-:Y:S01]  /*b90c0*/  IMAD.MOV.U32 R246, RZ, RZ, R13 ;  /* 0x000000fffff67224 */ /* 0x000fe200078e000d */
        /* <DEDUP_REMOVED lines=77> */
[----:B------:R-:W1:Y:S04]  /*b95a0*/  LDL.LU R248, [R1+0xdc0] ;  /* 0x000dc00001f87983 */ /* 0x000e680000300800 */
[----:B------:R-:W-:Y:S04]  /*b95b0*/  STL.64 [R1+0x7f0], R220 ;  /* 0x0007f0dc01007387 */ /* 0x000fe80000100a00 */
[----:B------:R2:W-:Y:S04]  /*b95c0*/  STL.64 [R1+0x7f8], R222 ;  /* 0x0007f8de01007387 */ /* 0x0005e80000100a00 */
[----:B------:R-:W1:Y:S04]  /*b95d0*/  LDL.LU R249, [R1+0xdc4] ;  /* 0x000dc40001f97983 */ /* 0x000e680000300800 */
[----:B------:R-:W1:Y:S01]  /*b95e0*/  LDL.LU R250, [R1+0xdc8] ;  /* 0x000dc80001fa7983 */ /* 0x000e620000300800 */
[C---:B--2---:R-:W-:Y:S03]  /*b95f0*/  HMMA.1688.F32.TF32 R220, R196.reuse, R66, R216 ;  /* 0x00000042c4dc723c */ /* 0x044fe600000810d8 */
[----:B------:R-:W1:Y:S04]  /*b9600*/  LDL.LU R251, [R1+0xdcc] ;  /* 0x000dcc0001fb7983 */ /* 0x000e680000300800 */
[----:B------:R-:W2:Y:S04]  /*b9610*/  LDL.LU R240, [R1+0xd90] ;  /* 0x000d900001f07983 */ /* 0x000ea80000300800 */
[----:B------:R-:W2:Y:S04]  /*b9620*/  LDL.LU R241, [R1+0xd94] ;  /* 0x000d940001f17983 */ /* 0x000ea80000300800 */
[----:B------:R-:W2:Y:S04]  /*b9630*/  LDL.LU R242, [R1+0xd98] ;  /* 0x000d980001f27983 */ /* 0x000ea80000300800 */
[----:B------:R-:W2:Y:S04]  /*b9640*/  LDL.LU R243, [R1+0xd9c] ;  /* 0x000d9c0001f37983 */ /* 0x000ea80000300800 */
[----:B------:R-:W-:Y:S04]  /*b9650*/  STL.64 [R1+0x820], R220 ;  /* 0x000820dc01007387 */ /* 0x000fe80000100a00 */
[----:B------:R3:W-:Y:S01]  /*b9660*/  STL.64 [R1+0x828], R222 ;  /* 0x000828de01007387 */ /* 0x0007e20000100a00 */
[C---:B------:R-:W-:Y:S03]  /*b9670*/  HMMA.1688.F32.TF32 R176, R196.reuse, R54, R176 ;  /* 0x00000036c4b0723c */ /* 0x040fe600000810b0 */
[----:B------:R-:W-:Y:S04]  /*b9680*/  LDS R216, [R3+UR12+0x20580] ;  /* 0x0205800c03d87984 */ /* 0x000fe80008000800 */
[----:B------:R-:W-:Y:S01]  /*b9690*/  LDS R218, [R3+UR12+0x22580] ;  /* 0x0225800c03da7984 */ /* 0x000fe20008000800 */
[C---:B---3--:R-:W-:Y:S03]  /*b96a0*/  HMMA.1688.F32.TF32 R220, R196.reuse, R58, R172 ;  /* 0x0000003ac4dc723c */ /* 0x048fe600000810ac */
[----:B------:R-:W3:Y:S04]  /*b96b0*/  LDL.LU R172, [R1+0xda0] ;  /* 0x000da00001ac7983 */ /* 0x000ee80000300800 */
[----:B------:R-:W-:Y:S01]  /*b96c0*/  LDS R217, [R252+UR12+0x20580] ;  /* 0x0205800cfcd97984 */ /* 0x000fe20008000800 */
[C---:B------:R-:W-:Y:S03]  /*b96d0*/  HMMA.1688.F32.TF32 R180, R196.reuse, R50, R180 ;  /* 0x00000032c4b4723c */ /* 0x040fe600000810b4 */
[----:B------:R-:W4:Y:S05]  /*b96e0*/  LDS R219, [R252+UR12+0x22580] ;  /* 0x0225800cfcdb7984 */ /* 0x000f2a0008000800 */
[C---:B------:R-:W-:Y:S03]  /*b96f0*/  HMMA.1688.F32.TF32 R184, R196.reuse, R90, R184 ;  /* 0x0000005ac4b8723c */ /* 0x040fe600000810b8 */
        /* <DEDUP_REMOVED lines=12> */
[----:B-1----:R-:W2:Y:S04]  /*b97c0*/  LDL.LU R176, [R1+0xe00] ;  /* 0x000e000001b07983 */ /* 0x002ea80000300800 */
[----:B------:R-:W2:Y:S04]  /*b97d0*/  LDL.LU R177, [R1+0xe04] ;  /* 0x000e040001b17983 */ /* 0x000ea80000300800 */
[----:B------:R-:W2:Y:S04]  /*b97e0*/  LDL.LU R178, [R1+0xe08] ;  /* 0x000e080001b27983 */ /* 0x000ea80000300800 */
[----:B------:R-:W2:Y:S04]  /*b97f0*/  LDL.LU R179, [R1+0xe0c] ;  /* 0x000e0c0001b37983 */ /* 0x000ea80000300800 */
        /* <DEDUP_REMOVED lines=17> */
[----:B------:R-:W2:Y:S01]  /*b9910*/  LDL.LU R191, [R1+0xdec] ;  /* 0x000dec0001bf7983 */ /* 0x000ea20000300800 */
[----:B------:R-:W-:Y:S08]  /*b9920*/  HMMA.1688.F32.TF32 R192, R196, R42, R192 ;  /* 0x0000002ac4c0723c */ /* 0x000ff000000810c0 */
        /* <DEDUP_REMOVED lines=14> */
[----:B------:R-:W-:Y:S03]  /*b9a10*/  HMMA.1688.F32.TF32 R196, R200, R22, R248 ;  /* 0x00000016c8c4723c */ /* 0x000fe600000810f8 */
[----:B------:R-:W-:Y:S04]  /*b9a20*/  LDS R248, [R3+UR12+0x2c580] ;  /* 0x02c5800c03f87984 */ /* 0x000fe80008000800 */
[----:B------:R-:W-:Y:S04]  /*b9a30*/  LDS R250, [R3+UR12+0x2e580] ;  /* 0x02e5800c03fa7984 */ /* 0x000fe80008000800 */
[----:B------:R-:W-:Y:S04]  /*b9a40*/  LDS R249, [R252+UR12+0x2c580] ;  /* 0x02c5800cfcf97984 */ /* 0x000fe80008000800 */
[----:B------:R-:W-:Y:S05]  /*b9a50*/  LDS R251, [R252+UR12+0x2e580] ;  /* 0x02e5800cfcfb7984 */ /* 0x000fea0008000800 */
[----:B------:R-:W-:Y:S08]  /*b9a60*/  HMMA.1688.F32.TF32 R196, R216, R100, R196 ;  /* 0x00000064d8c4723c */ /* 0x000ff000000810c4 */
[C---:B---3--:R-:W-:Y:S08]  /*b9a70*/  HMMA.1688.F32.TF32 R172, R200.reuse, R14, R172 ;  /* 0x0000000ec8ac723c */ /* 0x048ff000000810ac */
[----:B----4-:R-:W-:-:S12]  /*b9a80*/  HMMA.1688.F32.TF32 R220, R200, R10, R220 ;  /* 0x0000000ac8dc723c */ /* 0x010fd800000810dc */
[----:B------:R-:W-:Y:S08]  /*b9a90*/  HMMA.1688.F32.TF32 R172, R216, R76, R172 ;  /* 0x0000004cd8ac723c */ /* 0x000ff000000810ac */
[----:B--2---:R-:W-:Y:S08]  /*b9aa0*/  HMMA.1688.F32.TF32 R176, R200, R38, R176 ;  /* 0x00000026c8b0723c */ /* 0x004ff000000810b0 */
[----:B------:R-:W-:Y:S08]  /*b9ab0*/  HMMA.1688.F32.TF32 R220, R216, R72, R220 ;  /* 0x00000048d8dc723c */ /* 0x000ff000000810dc */
[----:B------:R-:W-:Y:S08]  /*b9ac0*/  HMMA.1688.F32.TF32 R180, R200, R34, R180 ;  /* 0x00000022c8b4723c */ /* 0x000ff000000810b4 */
[----:B------:R-:W-:Y:S08]  /*b9ad0*/  HMMA.1688.F32.TF32 R176, R216, R80, R176 ;  /* 0x00000050d8b0723c */ /* 0x000ff000000810b0 */
[----:B-1----:R-:W-:Y:S01]  /*b9ae0*/  HMMA.1688.F32.TF32 R192, R200, R26, R184 ;  /* 0x0000001ac8c0723c */ /* 0x002fe200000810b8 */
[----:B------:R-:W-:Y:S04]  /*b9af0*/  LDS R184, [R3+UR12+0x28580] ;  /* 0x0285800c03b87984 */ /* 0x000fe80008000800 */
[----:B------:R-:W-:Y:S03]  /*b9b00*/  LDS R186, [R3+UR12+0x2a580] ;  /* 0x02a5800c03ba7984 */ /* 0x000fe60008000800 */
[----:B------:R-:W-:Y:S01]  /*b9b10*/  HMMA.1688.F32.TF32 R180, R216, R60, R180 ;  /* 0x0000003cd8b4723c */ /* 0x000fe200000810b4 */
[----:B------:R-:W-:Y:S04]  /*b9b20*/  LDS R185, [R252+UR12+0x28580] ;  /* 0x0285800cfcb97984 */ /* 0x000fe80008000800 */
[----:B------:R-:W-:Y:S03]  /*b9b30*/  LDS R187, [R252+UR12+0x2a580] ;  /* 0x02a5800cfcbb7984 */ /* 0x000fe60008000800 */
[C---:B------:R-:W-:Y:S08]  /*b9b40*/  HMMA.1688.F32.TF32 R188, R200.reuse, R30, R188 ;  /* 0x0000001ec8bc723c */ /* 0x040ff000000810bc */
[----:B------:R-:W-:Y:S01]  /*b9b50*/  HMMA.1688.F32.TF32 R200, R200, R18, R240 ;  /* 0x00000012c8c8723c */ /* 0x000fe200000810f0 */
[----:B------:R-:W2:Y:S07]  /*b9b60*/  LDL.LU R240, [R1+0xe10] ;  /* 0x000e100001f07983 */ /* 0x000eae0000300800 */
        /* <DEDUP_REMOVED lines=21> */
[----:B------:R-:W-:Y:S08]  /*b9cc0*/  HMMA.1688.F32.TF32 R232, R200, R56, R232 ;  /* 0x00000038c8e8723c */ /* 0x000ff000000810e8 */
[----:B---3--:R-:W-:Y:S08]  /*b9cd0*/  HMMA.1688.F32.TF32 R244, R216, R134, R244 ;  /* 0x00000086d8f4723c */ /* 0x008ff000000810f4 */
[C---:B------:R-:W-:Y:S11]  /*b9ce0*/  HMMA.1688.F32.TF32 R236, R200.reuse, R52, R236 ;  /* 0x00000034c8ec723c */ /* 0x040ff600000810ec */
[----:B------:R-:W-:Y:S04]  /*b9cf0*/  STL.64 [R1+0x230], R244 ;  /* 0x000230f401007387 */ /* 0x000fe80000100a00 */
[----:B------:R1:W-:Y:S01]  /*b9d00*/  STL.64 [R1+0x238], R246 ;  /* 0x000238f601007387 */ /* 0x0003e20000100a00 */
[----:B------:R-:W-:Y:S03]  /*b9d10*/  HMMA.1688.F32.TF32 R228, R200, R48, R228 ;  /* 0x00000030c8e4723c */ /* 0x000fe600000810e4 */
[----:B------:R-:W2:Y:S04]  /*b9d20*/  LDL.LU R241, [R1+0xe14] ;  /* 0x000e140001f17983 */ /* 0x000ea80000300800 */
[----:B------:R-:W2:Y:S01]  /*b9d30*/  LDL.LU R242, [R1+0xe18] ;  /* 0x000e180001f27983 */ /* 0x000ea20000300800 */
[----:B-1----:R-:W-:Y:S03]  /*b9d40*/  HMMA.1688.F32.TF32 R244, R216, R66, R4 ;  /* 0x00000042d8f4723c */ /* 0x002fe60000081004 */
[----:B------:R-:W2:Y:S04]  /*b9d50*/  LDL.LU R243, [R1+0xe1c] ;  /* 0x000e1c0001f37983 */ /* 0x000ea80000300800 */
[----:B------:R-:W-:Y:S01]  /*b9d60*/  LDS R4, [R3+UR12+0x20600] ;  /* 0x0206000c03047984 */ /* 0x000fe20008000800 */
[C---:B------:R-:W-:Y:S03]  /*b9d70*/  HMMA.1688.F32.TF32 R220, R184.reuse, R108, R220 ;  /* 0x0000006cb8dc723c */ /* 0x040fe600000810dc */
[----:B------:R-:W-:Y:S04]  /*b9d80*/  LDS R6, [R3+UR12+0x22600] ;  /* 0x0226000c03067984 */ /* 0x000fe80008000800 */
[----:B------:R-:W-:Y:S01]  /*b9d90*/  LDS R5, [R252+UR12+0x20600] ;  /* 0x0206000cfc057984 */ /* 0x000fe20008000800 */
[C---:B------:R-:W-:Y:S03]  /*b9da0*/  HMMA.1688.F32.TF32 R172, R184.reuse, R112, R172 ;  /* 0x00000070b8ac723c */ /* 0x040fe600000810ac */
[----:B------:R-:W-:Y:S05]  /*b9db0*/  LDS R7, [R252+UR12+0x22600] ;  /* 0x0226000cfc077984 */ /* 0x000fea0008000800 */
[C---:B------:R-:W-:Y:S01]  /*b9dc0*/  HMMA.1688.F32.TF32 R176, R184.reuse, R104, R176 ;  /* 0x00000068b8b0723c */ /* 0x040fe200000810b0 */
[----:B------:R-:W-:Y:S07]  /*b9dd0*/  STL.64 [R1+0x930], R244 ;  /* 0x000930f401007387 */ /* 0x000fee0000100a00 */
[C---:B------:R-:W-:Y:S01]  /*b9de0*/  HMMA.1688.F32.TF32 R180, R184.reuse, R124, R180 ;  /* 0x0000007cb8b4723c */ /* 0x040fe200000810b4 */
[----:B------:R1:W-:Y:S07]  /*b9df0*/  STL.64 [R1+0x938], R246 ;  /* 0x000938f601007387 */ /* 0x0003ee0000100a00 */
        /* <DEDUP_REMOVED lines=11> */
[C---:B------:R-:W-:Y:S01]  /*b9eb0*/  HMMA.1688.F32.TF32 R204, R200.reuse, R88, R204 ;  /* 0x00000058c8cc723c */ /* 0x040fe200000810cc */
[----:B------:R-:W-:Y:S07]  /*b9ec0*/  STL.64 [R1+0x990], R244 ;  /* 0x000990f401007387 */ /* 0x000fee0000100a00 */
[----:B------:R-:W-:Y:S01]  /*b9ed0*/  HMMA.1688.F32.TF32 R208, R200, R44, R208 ;  /* 0x0000002cc8d0723c */ /* 0x000fe200000810d0 */
[----:B------:R-:W-:Y:S04]  /*b9ee0*/  STL.64 [R1+0x998], R246 ;  /* 0x000998f601007387 */ /* 0x000fe80000100a00 */
[----:B------:R-:W4:Y:S03]  /*b9ef0*/  LDL.LU R236, [R1+0xe80] ;  /* 0x000e800001ec7983 */ /* 0x000f260000300800 */
[C---:B------:R-:W-:Y:S01]  /*b9f00*/  HMMA.1688.F32.TF32 R220, R248.reuse, R110, R220 ;  /* 0x0000006ef8dc723c */ /* 0x040fe200000810dc */
[----:B------:R1:W-:Y:S07]  /*b9f10*/  STL.64 [R1+0x9a0], R232 ;  /* 0x0009a0e801007387 */ /* 0x0003ee0000100a00 */
        /* <DEDUP_REMOVED lines=9> */
[----:B------:R1:W-:Y:S03]  /*b9fb0*/  STL.64 [R1+0x9b8], R230 ;  /* 0x0009b8e601007387 */ /* 0x0003e60000100a00 */
[C---:B------:R-:W-:Y:S01]  /*b9fc0*/  HMMA.1688.F32.TF32 R204, R216.reuse, R90, R204 ;  /* 0x0000005ad8cc723c */ /* 0x040fe200000810cc */
[----:B------:R-:W4:Y:S04]  /*b9fd0*/  LDL.LU R237, [R1+0xe84] ;  /* 0x000e840001ed7983 */ /* 0x000f280000300800 */
[----:B------:R-:W4:Y:S04]  /*b9fe0*/  LDL.LU R238, [R1+0xe88] ;  /* 0x000e880001ee7983 */ /* 0x000f280000300800 */
[----:B------:R-:W4:Y:S01]  /*b9ff0*/  LDL.LU R239, [R1+0xe8c] ;  /* 0x000e8c0001ef7983 */ /* 0x000f220000300800 */
[----:B------:R-:W-:Y:S03]  /*ba000*/  HMMA.1688.F32.TF32 R208, R216, R46, R208 ;  /* 0x0000002ed8d0723c */ /* 0x000fe600000810d0 */
[----:B-1----:R-:W2:Y:S04]  /*ba010*/  LDL.LU R232, [R1+0xe20] ;  /* 0x000e200001e87983 */ /* 0x002ea80000300800 */
[----:B------:R-:W2:Y:S01]  /*ba020*/  LDL.LU R233, [R1+0xe24] ;  /* 0x000e240001e97983 */ /* 0x000ea20000300800 */
[----:B------:R-:W-:Y:S03]  /*ba030*/  HMMA.1688.F32.TF32 R212, R200, R40, R212 ;  /* 0x00000028c8d4723c */ /* 0x000fe600000810d4 */
[----:B------:R-:W2:Y:S04]  /*ba040*/  LDL.LU R234, [R1+0xe28] ;  /* 0x000e280001ea7983 */ /* 0x000ea80000300800 */
[----:B------:R-:W2:Y:S01]  /*ba050*/  LDL.LU R235, [R1+0xe2c] ;  /* 0x000e2c0001eb7983 */ /* 0x000ea20000300800 */
[C---:B---3--:R-:W-:Y:S03]  /*ba060*/  HMMA.1688.F32.TF32 R220, R168.reuse, R144, R220 ;  /* 0x00000090a8dc723c */ /* 0x048fe600000810dc */
[----:B------:R-:W3:Y:S04]  /*ba070*/  LDL.LU R244, [R1+0xe70] ;  /* 0x000e700001f47983 */ /* 0x000ee80000300800 */
[----:B------:R-:W3:Y:S01]  /*ba080*/  LDL.LU R245, [R1+0xe74] ;  /* 0x000e740001f57983 */ /* 0x000ee20000300800 */
[C---:B------:R-:W-:Y:S03]  /*ba090*/  HMMA.1688.F32.TF32 R172, R168.reuse, R148, R172 ;  /* 0x00000094a8ac723c */ /* 0x040fe600000810ac */
        /* <DEDUP_REMOVED lines=13> */
[----:B------:R-:W4:Y:S01]  /*ba170*/  LDS R187, [R252+UR12+0x1e600] ;  /* 0x01e6000cfcbb7984 */ /* 0x000f220008000800 */
[C---:B------:R-:W-:Y:S08]  /*ba180*/  HMMA.1688.F32.TF32 R196, R168.reuse, R152, R196 ;  /* 0x00000098a8c4723c */ /* 0x040ff000000810c4 */
[----:B------:R-:W-:Y:S01]  /*ba190*/  HMMA.1688.F32.TF32 R168, R168, R92, R248 ;  /* 0x0000005ca8a8723c */ /* 0x000fe200000810f8 */
        /* <DEDUP_REMOVED lines=14> */
[----:B------:R-:W-:Y:S04]  /*ba280*/  STL.64 [R1+0x9d0], R208 ;  /* 0x0009d0d001007387 */ /* 0x000fe80000100a00 */
[----:B------:R1:W-:Y:S02]  /*ba290*/  STL.64 [R1+0x9d8], R210 ;  /* 0x0009d8d201007387 */ /* 0x0003e40000100a00 */
[----:B-1----:R-:W-:Y:S02]  /*ba2a0*/  HMMA.1688.F32.TF32 R208, R216, R42, R212 ;  /* 0x0000002ad8d0723c */ /* 0x002fe400000810d4 */
[----:B------:R-:W3:-:S15]  /*ba2b0*/  LDL.LU R212, [R1+0xe50] ;  /* 0x000e500001d47983 */ /* 0x000ede0000300800 */
[----:B------:R-:W-:Y:S02]  /*ba2c0*/  NOP ;  /* 0x0000000000007918 */ /* 0x000fe40000000000 */
[----:B------:R-:W-:Y:S04]  /*ba2d0*/  STL.64 [R1+0xa30], R208 ;  /* 0x000a30d001007387 */ /* 0x000fe80000100a00 */
[----:B------:R1:W-:Y:S04]  /*ba2e0*/  STL.64 [R1+0xa38], R210 ;  /* 0x000a38d201007387 */ /* 0x0003e80000100a00 */
[----:B------:R-:W3:Y:S04]  /*ba2f0*/  LDL.LU R213, [R1+0xe54] ;  /* 0x000e540001d57983 */ /* 0x000ee80000300800 */
[----:B------:R-:W3:Y:S04]  /*ba300*/  LDL.LU R214, [R1+0xe58] ;  /* 0x000e580001d67983 */ /* 0x000ee80000300800 */
[----:B------:R-:W3:Y:S01]  /*ba310*/  LDL.LU R215, [R1+0xe5c] ;  /* 0x000e5c0001d77983 */ /* 0x000ee20000300800 */
        /* <DEDUP_REMOVED lines=15> */
[C---:B------:R-:W-:Y:S08]  /*ba410*/  HMMA.1688.F32.TF32 R232, R4.reuse, R72, R232 ;  /* 0x0000004804e8723c */ /* 0x040ff000000810e8 */
[C---:B------:R-:W-:Y:S08]  /*ba420*/  HMMA.1688.F32.TF32 R236, R4.reuse, R76, R236 ;  /* 0x0000004c04ec723c */ /* 0x040ff000000810ec */
[----:B------:R-:W-:Y:S08]  /*ba430*/  HMMA.1688.F32.TF32 R244, R4, R80, R244 ;  /* 0x0000005004f4723c */ /* 0x000ff000000810f4 */
[C---:B------:R-:W-:Y:S08]  /*ba440*/  HMMA.1688.F32.TF32 R248, R184.reuse, R34, R248 ;  /* 0x00000022b8f8723c */ /* 0x040ff000000810f8 */
[----:B------:R-:W-:Y:S01]  /*ba450*/  HMMA.1688.F32.TF32 R220, R184, R22, R228 ;  /* 0x00000016b8dc723c */ /* 0x000fe200000810e4 */
[----:B------:R-:W-:Y:S04]  /*ba460*/  LDS R228, [R3+UR12+0x34600] ;  /* 0x0346000c03e47984 */ /* 0x000fe80008000800 */
[----:B------:R-:W-:Y:S07]  /*ba470*/  LDS R230, [R3+UR12+0x36600] ;  /* 0x0366000c03e67984 */ /* 0x000fee0008000800 */
[----:B------:R-:W-:Y:S01]  /*ba480*/  HMMA.1688.F32.TF32 R248, R4, R60, R248 ;  /* 0x0000003c04f8723c */ /* 0x000fe200000810f8 */
[----:B------:R-:W-:Y:S04]  /*ba490*/  LDS R229, [R252+UR12+0x34600] ;  /* 0x0346000cfce57984 */ /* 0x000fe80008000800 */
[----:B------:R-:W-:Y:S03]  /*ba4a0*/  LDS R231, [R252+UR12+0x36600] ;  /* 0x0366000cfce77984 */ /* 0x000fe60008000800 */
[----:B------:R-:W-:Y:S01]  /*ba4b0*/  HMMA.1688.F32.TF32 R216, R184, R26, R204 ;  /* 0x0000001ab8d8723c */ /* 0x000fe200000810cc */
[----:B------:R-:W-:Y:S04]  /*ba4c0*/  LDS R204, [R3+UR12+0x28600] ;  /* 0x0286000c03cc7984 */ /* 0x000fe80008000800 */
[----:B------:R-:W-:Y:S03]  /*ba4d0*/  LDS R206, [R3+UR12+0x2a600] ;  /* 0x02a6000c03ce7984 */ /* 0x000fe60008000800 */
[C---:B------:R-:W-:Y:S01]  /*ba4e0*/  HMMA.1688.F32.TF32 R220, R4.reuse, R100, R220 ;  /* 0x0000006404dc723c */ /* 0x040fe200000810dc */
[----:B------:R-:W-:Y:S04]  /*ba4f0*/  LDS R205, [R252+UR12+0x28600] ;  /* 0x0286000cfccd7984 */ /* 0x000fe80008000800 */
[----:B------:R-:W2:Y:S07]  /*ba500*/  LDS R207, [R252+UR12+0x2a600] ;  /* 0x02a6000cfccf7984 */ /* 0x000eae0008000800 */
[----:B------:R-:W-:Y:S08]  /*ba510*/  HMMA.1688.F32.TF32 R216, R4, R140, R216 ;  /* 0x0000008c04d8723c */ /* 0x000ff000000810d8 */
[C---:B------:R-:W-:Y:S08]  /*ba520*/  HMMA.1688.F32.TF32 R212, R184.reuse, R30, R212 ;  /* 0x0000001eb8d4723c */ /* 0x040ff000000810d4 */
[----:B------:R-:W-:-:S12]  /*ba530*/  HMMA.1688.F32.TF32 R184, R184, R18, R240 ;  /* 0x00000012b8b8723c */ /* 0x000fd800000810f0 */
        /* <DEDUP_REMOVED lines=64> */
[-C--:B-1----:R-:W-:Y:S01]  /*ba940*/  HMMA.1688.F32.TF32 R208, R168, R132.reuse, R208 ;  /* 0x00000084a8d0723c */ /* 0x082fe200000810d0 */
[----:B------:R-:W-:Y:S04]  /*ba950*/  LDS R5, [R252+UR12+0x1c680] ;  /* 0x01c6800cfc057984 */ /* 0x000fe80008000800 */
[----:B------:R-:W-:Y:S03]  /*ba960*/  LDS R7, [R252+UR12+0x1e680] ;  /* 0x01e6800cfc077984 */ /* 0x000fe60008000800 */
[C---:B--2---:R-:W-:Y:S08]  /*ba970*/  HMMA.1688.F32.TF32 R232, R204.reuse, R132, R232 ;  /* 0x00000084cce8723c */ /* 0x044ff000000810e8 */
[C---:B------:R-:W-:Y:S08]  /*ba980*/  HMMA.1688.F32.TF32 R236, R204.reuse, R64, R236 ;  /* 0x00000040ccec723c */ /* 0x040ff000000810ec */
[C---:B------:R-:W-:Y:S08]  /*ba990*/  HMMA.1688.F32.TF32 R244, R204.reuse, R56, R244 ;  /* 0x00000038ccf4723c */ /* 0x040ff000000810f4 */
[C---:B------:R-:W-:Y:S08]  /*ba9a0*/  HMMA.1688.F32.TF32 R248, R204.reuse, R52, R248 ;  /* 0x00000034ccf8723c */ /* 0x040ff000000810f8 */
[C---:B------:R-:W-:Y:S08]  /*ba9b0*/  HMMA.1688.F32.TF32 R212, R204.reuse, R48, R212 ;  /* 0x00000030ccd4723c */ /* 0x040ff000000810d4 */
[C---:B------:R-:W-:Y:S08]  /*ba9c0*/  HMMA.1688.F32.TF32 R216, R204.reuse, R88, R216 ;  /* 0x00000058ccd8723c */ /* 0x040ff000000810d8 */
[C---:B------:R-:W-:Y:S08]  /*ba9d0*/  HMMA.1688.F32.TF32 R220, R204.reuse, R44, R220 ;  /* 0x0000002cccdc723c */ /* 0x040ff000000810dc */
[----:B------:R-:W-:Y:S08]  /*ba9e0*/  HMMA.1688.F32.TF32 R228, R204, R40, R228 ;  /* 0x00000028cce4723c */ /* 0x000ff000000810e4 */
[----:B---3--:R-:W-:Y:S01]  /*ba9f0*/  HMMA.1688.F32.TF32 R204, R184, R134, R208 ;  /* 0x00000086b8cc723c */ /* 0x008fe200000810d0 */
[----:B------:R-:W2:Y:S07]  /*baa00*/  LDL.LU R208, [R1+0xed0] ;  /* 0x000ed00001d07983 */ /* 0x000eae0000300800 */
[C---:B------:R-:W-:Y:S08]  /*baa10*/  HMMA.1688.F32.TF32 R172, R168.reuse, R64, R172 ;  /* 0x00000040a8ac723c */ /* 0x040ff000000810ac */
[C---:B------:R-:W-:Y:S08]  /*baa20*/  HMMA.1688.F32.TF32 R176, R168.reuse, R56, R176 ;  /* 0x00000038a8b0723c */ /* 0x040ff000000810b0 */
[C---:B------:R-:W-:Y:S01]  /*baa30*/  HMMA.1688.F32.TF32 R180, R168.reuse, R52, R180 ;  /* 0x00000034a8b4723c */ /* 0x040fe200000810b4 */
[----:B------:R-:W-:Y:S04]  /*baa40*/  STL.64 [R1+0x920], R204 ;  /* 0x000920cc01007387 */ /* 0x000fe80000100a00 */
[----:B------:R1:W-:Y:S03]  /*baa50*/  STL.64 [R1+0x928], R206 ;  /* 0x000928ce01007387 */ /* 0x0003e60000100a00 */
[C---:B------:R-:W-:Y:S01]  /*baa60*/  HMMA.1688.F32.TF32 R188, R168.reuse, R48, R188 ;  /* 0x00000030a8bc723c */ /* 0x040fe200000810bc */
[----:B------:R-:W2:Y:S04]  /*baa70*/  LDL.LU R209, [R1+0xed4] ;  /* 0x000ed40001d17983 */ /* 0x000ea80000300800 */
[----:B------:R-:W2:Y:S03]  /*baa80*/  LDL.LU R210, [R1+0xed8] ;  /* 0x000ed80001d27983 */ /* 0x000ea60000300800 */
[C---:B------:R-:W-:Y:S01]  /*baa90*/  HMMA.1688.F32.TF32 R192, R168.reuse, R88, R192 ;  /* 0x00000058a8c0723c */ /* 0x040fe200000810c0 */
[----:B------:R-:W2:Y:S04]  /*baaa0*/  LDL.LU R211, [R1+0xedc] ;  /* 0x000edc0001d37983 */ /* 0x000ea80000300800 */
[----:B------:R-:W3:Y:S03]  /*baab0*/  LDL.LU R240, [R1+0xe90] ;  /* 0x000e900001f07983 */ /* 0x000ee60000300800 */
[C---:B------:R-:W-:Y:S01]  /*baac0*/  HMMA.1688.F32.TF32 R196, R168.reuse, R44, R196 ;  /* 0x0000002ca8c4723c */ /* 0x040fe200000810c4 */
[----:B------:R-:W3:Y:S04]  /*baad0*/  LDL.LU R241, [R1+0xe94] ;  /* 0x000e940001f17983 */ /* 0x000ee80000300800 */
[----:B------:R-:W3:Y:S03]  /*baae0*/  LDL.LU R242, [R1+0xe98] ;  /* 0x000e980001f27983 */ /* 0x000ee60000300800 */
[----:B------:R-:W-:Y:S01]  /*baaf0*/  HMMA.1688.F32.TF32 R200, R168, R40, R200 ;  /* 0x00000028a8c8723c */ /* 0x000fe200000810c8 */
[----:B------:R-:W-:Y:S04]  /*bab00*/  LDS R168, [R3+UR12+0x3c600] ;  /* 0x03c6000c03a87984 */ /* 0x000fe80008000800 */
[----:B------:R-:W-:Y:S04]  /*bab10*/  LDS R170, [R3+UR12+0x3e600] ;  /* 0x03e6000c03aa7984 */ /* 0x000fe80008000800 */
[----:B------:R-:W-:Y:S01]  /*bab20*/  LDS R169, [R252+UR12+0x3c600] ;  /* 0x03c6000cfca97984 */ /* 0x000fe20008000800 */
[C---:B-1----:R-:W-:Y:S03]  /*bab30*/  HMMA.1688.F32.TF32 R204, R184.reuse, R66, R172 ;  /* 0x00000042b8cc723c */ /* 0x042fe600000810ac */
[----:B------:R-:W1:Y:S04]  /*bab40*/  LDS R171, [R252+UR12+0x3e600] ;  /* 0x03e6000cfcab7984 */ /* 0x000e680008000800 */
[----:B------:R-:W3:Y:S01]  /*bab50*/  LDL.LU R243, [R1+0xe9c] ;  /* 0x000e9c0001f37983 */ /* 0x000ee20000300800 */
[C---:B------:R-:W-:Y:S03]  /*bab60*/  HMMA.1688.F32.TF32 R172, R184.reuse, R58, R176 ;  /* 0x0000003ab8ac723c */ /* 0x040fe600000810b0 */
[----:B------:R-:W4:Y:S05]  /*bab70*/  LDL.LU R176, [R1+0xee0] ;  /* 0x000ee00001b07983 */ /* 0x000f2a0000300800 */
[C---:B------:R-:W-:Y:S03]  /*bab80*/  HMMA.1688.F32.TF32 R180, R184.reuse, R54, R180 ;  /* 0x00000036b8b4723c */ /* 0x040fe600000810b4 */
[----:B------:R1:W-:Y:S05]  /*bab90*/  STL.64 [R1+0x8d0], R204 ;  /* 0x0008d0cc01007387 */ /* 0x0003ea0000100a00 */
[C---:B------:R-:W-:Y:S01]  /*baba0*/  HMMA.1688.F32.TF32 R188, R184.reuse, R50, R188 ;  /* 0x00000032b8bc723c */ /* 0x040fe200000810bc */
[----:B------:R1:W-:Y:S04]  /*babb0*/  STL.64 [R1+0x8d8], R206 ;  /* 0x0008d8ce01007387 */ /* 0x0003e80000100a00 */
[----:B------:R-:W-:Y:S03]  /*babc0*/  STL.64 [R1+0x8b0], R172 ;  /* 0x0008b0ac01007387 */ /* 0x000fe60000100a00 */
[C---:B------:R-:W-:Y:S01]  /*babd0*/  HMMA.1688.F32.TF32 R192, R184.reuse, R90, R192 ;  /* 0x0000005ab8c0723c */ /* 0x040fe200000810c0 */
[----:B------:R-:W-:Y:S04]  /*babe0*/  STL.64 [R1+0x8b8], R174 ;  /* 0x0008b8ae01007387 */ /* 0x000fe80000100a00 */
[----:B------:R-:W4:Y:S04]  /*babf0*/  LDL.LU R177, [R1+0xee4] ;  /* 0x000ee40001b17983 */ /* 0x000f280000300800 */
[----:B------:R-:W4:Y:S04]  /*bac00*/  LDL.LU R178, [R1+0xee8] ;  /* 0x000ee80001b27983 */ /* 0x000f280000300800 */
[----:B------:R-:W4:Y:S01]  /*bac10*/  LDL.LU R179, [R1+0xeec] ;  /* 0x000eec0001b37983 */ /* 0x000f220000300800 */
[C---:B------:R-:W-:Y:S03]  /*bac20*/  HMMA.1688.F32.TF32 R196, R184.reuse, R46, R196 ;  /* 0x0000002eb8c4723c */ /* 0x040fe600000810c4 */
[----:B-1----:R-:W2:Y:S04]  /*bac30*/  LDL.LU R204, [R1+0xec0] ;  /* 0x000ec00001cc7983 */ /* 0x002ea80000300800 */
        /* <DEDUP_REMOVED lines=8> */
[----:B------:R-:W2:Y:S01]  /*bacc0*/  LDL.LU R181, [R1+0xef4] ;  /* 0x000ef40001b57983 */ /* 0x000ea20000300800 */
[C---:B------:R-:W-:Y:S03]  /*bacd0*/  HMMA.1688.F32.TF32 R184, R168.reuse, R134, R232 ;  /* 0x00000086a8b8723c */ /* 0x040fe600000810e8 */
[----:B------:R-:W2:Y:S04]  /*bace0*/  LDL.LU R182, [R1+0xef8] ;  /* 0x000ef80001b67983 */ /* 0x000ea80000300800 */
[----:B------:R-:W2:Y:S04]  /*bacf0*/  LDL.LU R183, [R1+0xefc] ;  /* 0x000efc0001b77983 */ /* 0x000ea80000300800 */
        /* <DEDUP_REMOVED lines=18> */
[----:B------:R-:W2:Y:S04]  /*bae20*/  LDS R175, [R252+UR12+0x22680] ;  /* 0x0226800cfcaf7984 */ /* 0x000ea80008000800 */
[----:B-1----:R-:W3:Y:S04]  /*bae30*/  LDL.LU R196, [R1+0xeb0] ;  /* 0x000eb00001c47983 */ /* 0x002ee80000300800 */
[----:B------:R-:W3:Y:S04]  /*bae40*/  LDL.LU R197, [R1+0xeb4] ;  /* 0x000eb40001c57983 */ /* 0x000ee80000300800 */
[----:B------:R-:W3:Y:S04]  /*bae50*/  LDL.LU R198, [R1+0xeb8] ;  /* 0x000eb80001c67983 */ /* 0x000ee80000300800 */
[----:B------:R-:W3:Y:S04]  /*bae60*/  LDL.LU R199, [R1+0xebc] ;  /* 0x000ebc0001c77983 */ /* 0x000ee80000300800 */
[----:B------:R-:W-:Y:S04]  /*bae70*/  STL.64 [R1+0x9e0], R200 ;  /* 0x0009e0c801007387 */ /* 0x000fe80000100a00 */
[----:B------:R1:W-:Y:S04]  /*bae80*/  STL.64 [R1+0x9e8], R202 ;  /* 0x0009e8ca01007387 */ /* 0x0003e80000100a00 */
[----:B------:R-:W-:Y:S04]  /*bae90*/  STL.64 [R1+0x5a0], R184 ;  /* 0x0005a0b801007387 */ /* 0x000fe80000100a00 */
[----:B------:R1:W-:Y:S02]  /*baea0*/  STL.64 [R1+0x5a8], R186 ;  /* 0x0005a8ba01007387 */ /* 0x0003e40000100a00 */
[C---:B-1----:R-:W-:Y:S08]  /*baeb0*/  HMMA.1688.F32.TF32 R200, R168.reuse, R58, R244 ;  /* 0x0000003aa8c8723c */ /* 0x042ff000000810f4 */
[C---:B------:R-:W-:Y:S01]  /*baec0*/  HMMA.1688.F32.TF32 R184, R168.reuse, R54, R248 ;  /* 0x00000036a8b8723c */ /* 0x040fe200000810f8 */
[----:B------:R-:W-:Y:S04]  /*baed0*/  STL.64 [R1+0x2f0], R232 ;  /* 0x0002f0e801007387 */ /* 0x000fe80000100a00 */
[----:B------:R-:W-:Y:S06]  /*baee0*/  STL.64 [R1+0x2f8], R234 ;  /* 0x0002f8ea01007387 */ /* 0x000fec0000100a00 */
[----:B------:R-:W-:Y:S04]  /*baef0*/  STL.64 [R1+0x2c0], R200 ;  /* 0x0002c0c801007387 */ /* 0x000fe80000100a00 */
[----:B------:R1:W-:Y:S04]  /*baf00*/  STL.64 [R1+0x2c8], R202 ;  /* 0x0002c8ca01007387 */ /* 0x0003e80000100a00 */
[----:B------:R-:W-:Y:S04]  /*baf10*/  STL.64 [R1+0x2b0], R184 ;  /* 0x0002b0b801007387 */ /* 0x000fe80000100a00 */
[----:B------:R1:W-:Y:S02]  /*baf20*/  STL.64 [R1+0x2b8], R186 ;  /* 0x0002b8ba01007387 */ /* 0x0003e40000100a00 */
        /* <DEDUP_REMOVED lines=8> */
[----:B------:R2:W-:Y:S04]  /*bafb0*/  STL.64 [R1+0x68], R186 ;  /* 0x000068ba01007387 */ /* 0x0005e80000100a00 */
[----:B------:R-:W-:Y:S04]  /*bafc0*/  STL.64 [R1+0x9f0], R168 ;  /* 0x0009f0a801007387 */ /* 0x000fe80000100a00 */
[----:B------:R-:W-:Y:S04]  /*bafd0*/  STL.64 [R1+0x9f8], R170 ;  /* 0x0009f8aa01007387 */ /* 0x000fe80000100a00 */
[----:B------:R-:W3:Y:S04]  /*bafe0*/  LDL.LU.64 R16, [R1+0x26e0] ;  /* 0x0026e00001107983 */ /* 0x000ee80000300a00 */
[----:B------:R-:W3:Y:S04]  /*baff0*/  LDL.LU.64 R12, [R1+0x26d8] ;  /* 0x0026d800010c7983 */ /* 0x000ee80000300a00 */
[----:B------:R-:W-:Y:S04]  /*bb000*/  LDS R200, [R3+UR12+0x24680] ;  /* 0x0246800c03c87984 */ /* 0x000fe80008000800 */
[----:B------:R-:W-:Y:S04]  /*bb010*/  LDS R202, [R3+UR12+0x26680] ;  /* 0x0266800c03ca7984 */ /* 0x000fe80008000800 */
[----:B------:R-:W-:Y:S04]  /*bb020*/  LDS R201, [R252+UR12+0x24680] ;  /* 0x0246800cfcc97984 */ /* 0x000fe80008000800 */
[----:B------:R-:W1:Y:S01]  /*bb030*/  LDS R203, [R252+UR12+0x26680] ;  /* 0x0266800cfccb7984 */ /* 0x000e620008000800 */
[C---:B--2---:R-:W-:Y:S08]  /*bb040*/  HMMA.1688.F32.TF32 R184, R4.reuse, R30, R180 ;  /* 0x0000001e04b8723c */ /* 0x044ff000000810b4 */
[C---:B----4-:R-:W-:Y:S08]  /*bb050*/  HMMA.1688.F32.TF32 R180, R4.reuse, R26, R176 ;  /* 0x0000001a04b4723c */ /* 0x050ff000000810b0 */
[C---:B------:R-:W-:Y:S01]  /*bb060*/  HMMA.1688.F32.TF32 R176, R4.reuse, R22, R208 ;  /* 0x0000001604b0723c */ /* 0x040fe200000810d0 */
[----:B------:R-:W2:Y:S04]  /*bb070*/  LDL.LU.64 R210, [R1+0x2760] ;  /* 0x0027600001d27983 */ /* 0x000ea80000300a00 */
[----:B------:R-:W4:Y:S04]  /*bb080*/  LDL.LU.64 R208, [R1+0x2758] ;  /* 0x0027580001d07983 */ /* 0x000f280000300a00 */
[----:B------:R-:W2:Y:S04]  /*bb090*/  LDL.LU.64 R24, [R1+0x2750] ;  /* 0x0027500001187983 */ /* 0x000ea80000300a00 */
[----:B------:R-:W2:Y:S01]  /*bb0a0*/  LDL.LU.64 R20, [R1+0x2748] ;  /* 0x0027480001147983 */ /* 0x000ea20000300a00 */
[C---:B------:R-:W-:Y:S08]  /*bb0b0*/  HMMA.1688.F32.TF32 R204, R4.reuse, R10, R204 ;  /* 0x0000000a04cc723c */ /* 0x040ff000000810cc */
[----:B---3--:R-:W-:Y:S01]  /*bb0c0*/  HMMA.1688.F32.TF32 R188, R4, R34, R188 ;  /* 0x0000002204bc723c */ /* 0x008fe200000810bc */
[----:B------:R-:W-:-:S02]  /*bb0d0*/  IADD3 R0, P0, PT, R16, UR18, RZ ;  /* 0x0000001210007c10 */ /* 0x000fc4000ff1e0ff */
[----:B------:R-:W-:Y:S02]  /*bb0e0*/  IADD3 R28, P1, PT, R12, UR18, RZ ;  /* 0x000000120c1c7c10 */ /* 0x000fe4000ff3e0ff */
[----:B------:R-:W-:Y:S01]  /*bb0f0*/  IADD3.X R2, PT, PT, R17, UR7, RZ, P0, !PT ;  /* 0x0000000711027c10 */ /* 0x000fe200087fe4ff */
[----:B------:R3:W-:Y:S04]  /*bb100*/  STL [R1+0xd0c], R0 ;  /* 0x000d0c0001007387 */ /* 0x0007e80000100800 */
[----:B------:R1:W-:Y:S04]  /*bb110*/  STL [R1+0xd14], R28 ;  /* 0x000d141c01007387 */ /* 0x0003e80000100800 */
[----:B------:R-:W2:Y:S01]  /*bb120*/  LDL.LU.64 R32, [R1+0x2740] ;  /* 0x0027400001207983 */ /* 0x000ea20000300a00 */
[----:B---3--:R-:W-:-:S03]  /*bb130*/  IADD3.X R0, PT, PT, R13, UR7, RZ, P1, !PT ;  /* 0x000000070d007c10 */ /* 0x008fc60008ffe4ff */
[----:B------:R-:W-:Y:S04]  /*bb140*/  STL [R1+0xd08], R2 ;  /* 0x000d080201007387 */ /* 0x000fe80000100800 */
[----:B-1----:R-:W3:Y:S04]  /*bb150*/  LDL.LU.64 R28, [R1+0x2738] ;  /* 0x00273800011c7983 */ /* 0x002ee80000300a00 */
[----:B------:R-:W-:Y:S04]  /*bb160*/  STL [R1+0xd10], R0 ;  /* 0x000d100001007387 */ /* 0x000fe80000100800 */
[----:B------:R-:W2:Y:S04]  /*bb170*/  LDL.LU.64 R16, [R1+0x2730] ;  /* 0x0027300001107983 */ /* 0x000ea80000300a00 */
[----:B------:R-:W2:Y:S01]  /*bb180*/  LDL.LU.64 R12, [R1+0x2728] ;  /* 0x00272800010c7983 */ /* 0x000ea20000300a00 */
        /* <DEDUP_REMOVED lines=29> */
[----:B------:R-:W-:Y:S04]  /*bb360*/  LDS R206, [R3+UR12+0x32680] ;  /* 0x0326800c03ce7984 */ /* 0x000fe80008000800 */
[----:B------:R-:W-:Y:S01]  /*bb370*/  LDS R205, [R252+UR12+0x30680] ;  /* 0x0306800cfccd7984 */ /* 0x000fe20008000800 */
[C---:B------:R-:W-:Y:S03]  /*bb380*/  HMMA.1688.F32.TF32 R4, R196.reuse, R112, R4 ;  /* 0x00000070c404723c */ /* 0x040fe60000081004 */
[----:B------:R-:W1:Y:S05]  /*bb390*/  LDS R207, [R252+UR12+0x32680] ;  /* 0x0326800cfccf7984 */ /* 0x000e6a0008000800 */
        /* <DEDUP_REMOVED lines=42> */
[----:B--2---:R-:W-:Y:S01]  /*bb640*/  IADD3 R2, P0, PT, R210, UR18, RZ ;  /* 0x00000012d2027c10 */ /* 0x004fe2000ff1e0ff */
[----:B------:R-:W-:Y:S01]  /*bb650*/  LDS R206, [R3+UR12+0x1e700] ;  /* 0x01e7000c03ce7984 */ /* 0x000fe20008000800 */
[----:B----4-:R-:W-:-:S05]  /*bb660*/  IADD3 R0, P1, PT, R208, UR18, RZ ;  /* 0x00000012d0007c10 */ /* 0x010fca000ff3e0ff */
[C---:B-1----:R-:W-:Y:S01]  /*bb670*/  HMMA.1688.F32.TF32 R196, R172.reuse, R132, R196 ;  /* 0x00000084acc4723c */ /* 0x042fe200000810c4 */
[----:B------:R1:W-:Y:S07]  /*bb680*/  STL [R1+0xce0], R2 ;  /* 0x000ce00201007387 */ /* 0x0003ee0000100800 */
[----:B------:R-:W-:Y:S01]  /*bb690*/  HMMA.1688.F32.TF32 R4, R172, R64, R4 ;  /* 0x00000040ac04723c */ /* 0x000fe20000081004 */
[----:B------:R2:W-:Y:S01]  /*bb6a0*/  STL [R1+0xce8], R0 ;  /* 0x000ce80001007387 */ /* 0x0005e20000100800 */
[----:B-1----:R-:W-:-:S03]  /*bb6b0*/  IADD3 R2, P3, PT, R20, UR18, RZ ;  /* 0x0000001214027c10 */ /* 0x002fc6000ff7e0ff */
[----:B------:R-:W-:Y:S03]  /*bb6c0*/  LDS R205, [R252+UR12+0x1c700] ;  /* 0x01c7000cfccd7984 */ /* 0x000fe60008000800 */
[C---:B------:R-:W-:Y:S01]  /*bb6d0*/  HMMA.1688.F32.TF32 R192, R172.reuse, R56, R192 ;  /* 0x00000038acc0723c */ /* 0x040fe200000810c0 */
[----:B------:R-:W-:Y:S07]  /*bb6e0*/  LDS R207, [R252+UR12+0x1e700] ;  /* 0x01e7000cfccf7984 */ /* 0x000fee0008000800 */
[----:B------:R-:W-:Y:S01]  /*bb6f0*/  HMMA.1688.F32.TF32 R188, R172, R52, R188 ;  /* 0x00000034acbc723c */ /* 0x000fe200000810bc */
[----:B--2---:R-:W-:-:S07]  /*bb700*/  IADD3.X R0, PT, PT, R211, UR7, RZ, P0, !PT ;  /* 0x00000007d3007c10 */ /* 0x004fce00087fe4ff */
[C---:B------:R-:W-:Y:S08]  /*bb710*/  HMMA.1688.F32.TF32 R184, R172.reuse, R48, R184 ;  /* 0x00000030acb8723c */ /* 0x040ff000000810b8 */
[C---:B------:R-:W-:Y:S08]  /*bb720*/  HMMA.1688.F32.TF32 R180, R172.reuse, R88, R180 ;  /* 0x00000058acb4723c */ /* 0x040ff000000810b4 */
[C---:B------:R-:W-:Y:S08]  /*bb730*/  HMMA.1688.F32.TF32 R176, R172.reuse, R44, R176 ;  /* 0x0000002cacb0723c */ /* 0x040ff000000810b0 */
[----:B------:R-:W-:Y:S01]  /*bb740*/  HMMA.1688.F32.TF32 R172, R172, R40, R200 ;  /* 0x00000028acac723c */ /* 0x000fe200000810c8 */
[----:B------:R-:W-:-:S05]  /*bb750*/  IADD3 R200, P2, PT, R24, UR18, RZ ;  /* 0x0000001218c87c10 */ /* 0x000fca000ff5e0ff */
[----:B------:R1:W-:Y:S04]  /*bb760*/  STL [R1+0xcf0], R200 ;  /* 0x000cf0c801007387 */ /* 0x0003e80000100800 */
[----:B------:R2:W-:Y:S01]  /*bb770*/  STL [R1+0xcf8], R2 ;  /* 0x000cf80201007387 */ /* 0x0005e20000100800 */
[----:B-1----:R-:W-:-:S03]  /*bb780*/  IADD3.X R200, PT, PT, R209, UR7, RZ, P1, !PT ;  /* 0x00000007d1c87c10 */ /* 0x002fc60008ffe4ff */
[----:B------:R1:W-:Y:S01]  /*bb790*/  STL [R1+0xc5c], R0 ;  /* 0x000c5c0001007387 */ /* 0x0003e20000100800 */
[----:B--2---:R-:W-:-:S03]  /*bb7a0*/  IADD3.X R2, PT, PT, R25, UR7, RZ, P2, !PT ;  /* 0x0000000719027c10 */ /* 0x004fc600097fe4ff */
[----:B------:R2:W-:Y:S04]  /*bb7b0*/  STL [R1+0xce4], R200 ;  /* 0x000ce4c801007387 */ /* 0x0005e80000100800 */
[----:B------:R-:W4:Y:S01]  /*bb7c0*/  LDL.LU.64 R202, [R1+0x2720] ;  /* 0x0027200001ca7983 */ /* 0x000f220000300a00 */
[----:B-1----:R-:W-:-:S03]  /*bb7d0*/  IADD3.X R0, PT, PT, R21, UR7, RZ, P3, !PT ;  /* 0x0000000715007c10 */ /* 0x002fc60009ffe4ff */
[----:B------:R3:W-:Y:S01]  /*bb7e0*/  STL [R1+0xcec], R2 ;  /* 0x000cec0201007387 */ /* 0x0007e20000100800 */
[----:B------:R-:W-:Y:S03]  /*bb7f0*/  HMMA.1688.F32.TF32 R196, R168, R134, R196 ;  /* 0x00000086a8c4723c */ /* 0x000fe600000810c4 */
[----:B--2---:R-:W2:Y:S04]  /*bb800*/  LDL.LU.64 R200, [R1+0x2718] ;  /* 0x0027180001c87983 */ /* 0x004ea80000300a00 */
[----:B------:R1:W-:Y:S04]  /*bb810*/  STL [R1+0xcf4], R0 ;  /* 0x000cf40001007387 */ /* 0x0003e80000100800 */
[----:B------:R-:W2:Y:S04]  /*bb820*/  LDL.LU.64 R24, [R1+0x2710] ;  /* 0x0027100001187983 */ /* 0x000ea80000300a00 */
[----:B------:R-:W2:Y:S01]  /*bb830*/  LDL.LU.64 R20, [R1+0x2708] ;  /* 0x0027080001147983 */ /* 0x000ea20000300a00 */
[----:B------:R-:W-:-:S02]  /*bb840*/  IADD3 R204, P0, PT, R32, UR18, RZ ;  /* 0x0000001220cc7c10 */ /* 0x000fc4000ff1e0ff */
[----:B---3--:R-:W-:Y:S02]  /*bb850*/  IADD3 R2, P1, PT, R28, UR18, RZ ;  /* 0x000000121c027c10 */ /* 0x008fe4000ff3e0ff */
[----:B-1----:R-:W-:Y:S01]  /*bb860*/  IADD3 R0, P2, PT, R16, UR18, RZ ;  /* 0x0000001210007c10 */ /* 0x002fe2000ff5e0ff */
[----:B------:R-:W-:Y:S04]  /*bb870*/  STL [R1+0xcfc], R204 ;  /* 0x000cfccc01007387 */ /* 0x000fe80000100800 */
[----:B------:R1:W-:Y:S01]  /*bb880*/  STL [R1+0xd00], R2 ;  /* 0x000d000201007387 */ /* 0x0003e20000100800 */
[----:B------:R-:W-:-:S03]  /*bb890*/  IADD3.X R32, PT, PT, R33, UR7, RZ, P0, !PT ;  /* 0x0000000721207c10 */ /* 0x000fc600087fe4ff */
[----:B------:R3:W-:Y:S01]  /*bb8a0*/  STL [R1+0xd04], R0 ;  /* 0x000d040001007387 */ /* 0x0007e20000100800 */
[----:B------:R-:W-:Y:S03]  /*bb8b0*/  HMMA.1688.F32.TF32 R188, R168, R54, R188 ;  /* 0x00000036a8bc723c */ /* 0x000fe600000810bc */
[----:B------:R-:W2:Y:S01]  /*bb8c0*/  LDS R204, [R3+UR12+0x1c700] ;  /* 0x01c7000c03cc7984 */ /* 0x000ea20008000800 */
[----:B-1----:R-:W-:-:S03]  /*bb8d0*/  IADD3 R2, P3, PT, R12, UR18, RZ ;  /* 0x000000120c027c10 */ /* 0x002fc6000ff7e0ff */
[----:B------:R-:W-:Y:S01]  /*bb8e0*/  STL.64 [R1+0x40], R196 ;  /* 0x000040c401007387 */ /* 0x000fe20000100a00 */
[----:B---3--:R-:W-:-:S03]  /*bb8f0*/  IADD3.X R0, PT, PT, R29, UR7, RZ, P1, !PT ;  /* 0x000000071d007c10 */ /* 0x008fc60008ffe4ff */
[----:B------:R-:W-:Y:S04]  /*bb900*/  STL.64 [R1+0x48], R198 ;  /* 0x000048c601007387 */ /* 0x000fe80000100a00 */
[----:B------:R1:W-:Y:S04]  /*bb910*/  STL [R1+0xc50], R2 ;  /* 0x000c500201007387 */ /* 0x0003e80000100800 */
[----:B------:R-:W-:Y:S01]  /*bb920*/  STL [R1+0xc40], R32 ;  /* 0x000c402001007387 */ /* 0x000fe20000100800 */
[----:B-1----:R-:W-:-:S03]  /*bb930*/  IADD3.X R2, PT, PT, R17, UR7, RZ, P2, !PT ;  /* 0x0000000711027c10 */ /* 0x002fc600097fe4ff */
[----:B------:R-:W3:Y:S04]  /*bb940*/  LDL.LU.64 R16, [R1+0x2700] ;  /* 0x0027000001107983 */ /* 0x000ee80000300a00 */
[----:B------:R1:W-:Y:S04]  /*bb950*/  STL [R1+0xc44], R0 ;  /* 0x000c440001007387 */ /* 0x0003e80000100800 */
[----:B------:R4:W-:Y:S01]  /*bb960*/  STL [R1+0xc48], R2 ;  /* 0x000c480201007387 */ /* 0x0009e20000100800 */
[----:B-1----:R-:W-:-:S03]  /*bb970*/  IADD3.X R0, PT, PT, R13, UR7, RZ, P3, !PT ;  /* 0x000000070d007c10 */ /* 0x002fc60009ffe4ff */
[----:B------:R-:W3:Y:S04]  /*bb980*/  LDL.LU.64 R12, [R1+0x26f8] ;  /* 0x0026f800010c7983 */ /* 0x000ee80000300a00 */
[----:B------:R-:W3:Y:S04]  /*bb990*/  LDL.LU.64 R32, [R1+0x26f0] ;  /* 0x0026f00001207983 */ /* 0x000ee80000300a00 */
[----:B------:R2:W-:Y:S04]  /*bb9a0*/  STL [R1+0xc4c], R0 ;  /* 0x000c4c0001007387 */ /* 0x0005e80000100800 */
[----:B------:R-:W3:Y:S01]  /*bb9b0*/  LDL.LU.64 R28, [R1+0x26e8] ;  /* 0x0026e800011c7983 */ /* 0x000ee20000300a00 */
[----:B----4-:R-:W-:-:S02]  /*bb9c0*/  IADD3 R2, P0, PT, R202, UR18, RZ ;  /* 0x00000012ca027c10 */ /* 0x010fc4000ff1e0ff */
[----:B--2---:R-:W-:-:S03]  /*bb9d0*/  IADD3 R0, P1, PT, R200, UR18, RZ ;  /* 0x00000012c8007c10 */ /* 0x004fc6000ff3e0ff */
[----:B------:R1:W-:Y:S01]  /*bb9e0*/  STL [R1+0xc54], R2 ;  /* 0x000c540201007387 */ /* 0x0003e20000100800 */
[----:B------:R-:W-:-:S03]  /*bb9f0*/  IADD3 R196, P2, PT, R24, UR18, RZ ;  /* 0x0000001218c47c10 */ /* 0x000fc6000ff5e0ff */
[----:B------:R2:W-:Y:S01]  /*bba00*/  STL [R1+0xc58], R0 ;  /* 0x000c580001007387 */ /* 0x0005e20000100800 */
[----:B-1----:R-:W-:-:S03]  /*bba10*/  IADD3 R2, P3, PT, R20, UR18, RZ ;  /* 0x0000001214027c10 */ /* 0x002fc6000ff7e0ff */
[----:B------:R1:W-:Y:S01]  /*bba20*/  STL [R1+0xc30], R196 ;  /* 0x000c30c401007387 */ /* 0x0003e20000100800 */
[----:B--2---:R-:W-:-:S03]  /*bba30*/  IADD3.X R0, PT, PT, R203, UR7, RZ, P0, !PT ;  /* 0x00000007cb007c10 */ /* 0x004fc600087fe4ff */
[----:B------:R2:W-:Y:S01]  /*bba40*/  STL [R1+0xc38], R2 ;  /* 0x000c380201007387 */ /* 0x0005e20000100800 */
[----:B-1----:R-:W-:-:S03]  /*bba50*/  IADD3.X R196, PT, PT, R201, UR7, RZ, P1, !PT ;  /* 0x00000007c9c47c10 */ /* 0x002fc60008ffe4ff */
[----:B------:R-:W-:Y:S04]  /*bba60*/  STL [R1+0xc24], R0 ;  /* 0x000c240001007387 */ /* 0x000fe80000100800 */
[----:B------:R1:W-:Y:S01]  /*bba70*/  STL [R1+0xc28], R196 ;  /* 0x000c28c401007387 */ /* 0x0003e20000100800 */
[----:B--2---:R-:W-:-:S03]  /*bba80*/  IADD3.X R2, PT, PT, R25, UR7, RZ, P2, !PT ;  /* 0x0000000719027c10 */ /* 0x004fc600097fe4ff */
[----:B------:R-:W2:Y:S01]  /*bba90*/  LDL.LU.64 R24, [R1+0x27e0] ;  /* 0x0027e00001187983 */ /* 0x000ea20000300a00 */
[----:B-1----:R-:W-:Y:S01]  /*bbaa0*/  HMMA.1688.F32.TF32 R196, R168, R58, R192 ;  /* 0x0000003aa8c4723c */ /* 0x002fe200000810c0 */
[----:B------:R-:W-:Y:S02]  /*bbab0*/  IADD3.X R0, PT, PT, R21, UR7, RZ, P3, !PT ;  /* 0x0000000715007c10 */ /* 0x000fe40009ffe4ff */
[----:B------:R-:W-:Y:S04]  /*bbac0*/  STL [R1+0xc2c], R2 ;  /* 0x000c2c0201007387 */ /* 0x000fe80000100800 */
[----:B------:R-:W4:Y:S04]  /*bbad0*/  LDL.LU.64 R20, [R1+0x27d8] ;  /* 0x0027d80001147983 */ /* 0x000f280000300a00 */
[----:B------:R3:W-:Y:S02]  /*bbae0*/  STL [R1+0xc34], R0 ;  /* 0x000c340001007387 */ /* 0x0007e40000100800 */
[----:B---3--:R-:W-:-:S05]  /*bbaf0*/  IADD3 R0, P0, PT, R16, UR18, RZ ;  /* 0x0000001210007c10 */ /* 0x008fca000ff1e0ff */
[----:B------:R1:W-:Y:S04]  /*bbb00*/  STL [R1+0xc3c], R0 ;  /* 0x000c3c0001007387 */ /* 0x0003e80000100800 */
[----:B------:R-:W-:Y:S01]  /*bbb10*/  STL.64 [R1+0x270], R196 ;  /* 0x000270c401007387 */ /* 0x000fe20000100a00 */
[----:B------:R-:W-:-:S03]  /*bbb20*/  IADD3 R2, P1, PT, R12, UR18, RZ ;  /* 0x000000120c027c10 */ /* 0x000fc6000ff3e0ff */
[----:B------:R-:W-:Y:S01]  /*bbb30*/  STL.64 [R1+0x278], R198 ;  /* 0x000278c601007387 */ /* 0x000fe20000100a00 */
[----:B------:R-:W-:-:S03]  /*bbb40*/  IADD3 R192, P2, PT, R32, UR18, RZ ;  /* 0x0000001220c07c10 */ /* 0x000fc6000ff5e0ff */
[----:B------:R3:W-:Y:S04]  /*bbb50*/  STL [R1+0xc10], R2 ;  /* 0x000c100201007387 */ /* 0x0007e80000100800 */
[----:B------:R-:W-:Y:S01]  /*bbb60*/  STL [R1+0xc18], R192 ;  /* 0x000c18c001007387 */ /* 0x000fe20000100800 */
[----:B-1----:R-:W-:Y:S02]  /*bbb70*/  IADD3 R0, P3, PT, R28, UR18, RZ ;  /* 0x000000121c007c10 */ /* 0x002fe4000ff7e0ff */
[----:B---3--:R-:W-:Y:S02]  /*bbb80*/  IADD3.X R2, PT, PT, R17, UR7, RZ, P0, !PT ;  /* 0x0000000711027c10 */ /* 0x008fe400087fe4ff */
[----:B------:R-:W3:Y:S04]  /*bbb90*/  LDL.LU.64 R16, [R1+0x27d0] ;  /* 0x0027d00001107983 */ /* 0x000ee80000300a00 */
[----:B------:R1:W-:Y:S04]  /*bbba0*/  STL [R1+0xc20], R0 ;  /* 0x000c200001007387 */ /* 0x0003e80000100800 */
[----:B------:R1:W-:Y:S02]  /*bbbb0*/  STL [R1+0xc08], R2 ;  /* 0x000c080201007387 */ /* 0x0003e40000100800 */
[----:B-1----:R-:W-:-:S02]  /*bbbc0*/  IADD3.X R0, PT, PT, R13, UR7, RZ, P1, !PT ;  /* 0x000000070d007c10 */ /* 0x002fc40008ffe4ff */
[----:B------:R-:W3:Y:S01]  /*bbbd0*/  LDL.LU.64 R12, [R1+0x27c8] ;  /* 0x0027c800010c7983 */ /* 0x000ee20000300a00 */
[----:B------:R-:W-:Y:S01]  /*bbbe0*/  IADD3.X R2, PT, PT, R33, UR7, RZ, P2, !PT ;  /* 0x0000000721027c10 */ /* 0x000fe200097fe4ff */
[----:B------:R-:W-:Y:S02]  /*bbbf0*/  HMMA.1688.F32.TF32 R184, R168, R50, R184 ;  /* 0x00000032a8b8723c */ /* 0x000fe400000810b8 */
[----:B------:R1:W-:Y:S04]  /*bbc00*/  STL [R1+0xc0c], R0 ;  /* 0x000c0c0001007387 */ /* 0x0003e80000100800 */
[----:B------:R-:W3:Y:S01]  /*bbc10*/  LDL.LU.64 R194, [R1+0x27c0] ;  /* 0x0027c00001c27983 */ /* 0x000ee20000300a00 */
[----:B-1----:R-:W-:-:S03]  /*bbc20*/  IADD3.X R0, PT, PT, R29, UR7, RZ, P3, !PT ;  /* 0x000000071d007c10 */ /* 0x002fc60009ffe4ff */
[----:B------:R-:W-:Y:S04]  /*bbc30*/  STL [R1+0xc14], R2 ;  /* 0x000c140201007387 */ /* 0x000fe80000100800 */
[----:B------:R-:W3:Y:S04]  /*bbc40*/  LDL.LU.64 R192, [R1+0x27b8] ;  /* 0x0027b80001c07983 */ /* 0x000ee80000300a00 */
[----:B------:R-:W-:Y:S04]  /*bbc50*/  STL [R1+0xc1c], R0 ;  /* 0x000c1c0001007387 */ /* 0x000fe80000100800 */
[----:B------:R-:W3:Y:S04]  /*bbc60*/  LDL.LU.64 R32, [R1+0x27b0] ;  /* 0x0027b00001207983 */ /* 0x000ee80000300a00 */
[----:B------:R-:W3:Y:S04]  /*bbc70*/  LDL.LU.64 R28, [R1+0x27a8] ;  /* 0x0027a800011c7983 */ /* 0x000ee80000300a00 */
[----:B------:R2:W-:Y:S04]  /*bbc80*/  STL.64 [R1+0x5b0], R188 ;  /* 0x0005b0bc01007387 */ /* 0x0005e80000100a00 */
[----:B------:R-:W-:Y:S01]  /*bbc90*/  STL.64 [R1+0x5b8], R190 ;  /* 0x0005b8be01007387 */ /* 0x000fe20000100a00 */
[----:B--2---:R-:W-:-:S05]  /*bbca0*/  IADD3 R188, P0, PT, R24, UR18, RZ ;  /* 0x0000001218bc7c10 */ /* 0x004fca000ff1e0ff */
[----:B------:R-:W-:Y:S01]  /*bbcb0*/  STL [R1+0xbfc], R188 ;  /* 0x000bfcbc01007387 */ /* 0x000fe20000100800 */
[----:B----4-:R-:W-:-:S05]  /*bbcc0*/  IADD3 R2, P1, PT, R20, UR18, RZ ;  /* 0x0000001214027c10 */ /* 0x010fca000ff3e0ff */
[----:B------:R1:W-:Y:S01]  /*bbcd0*/  STL [R1+0xc00], R2 ;  /* 0x000c000201007387 */ /* 0x0003e20000100800 */
[----:B------:R-:W-:Y:S02]  /*bbce0*/  IADD3.X R24, PT, PT, R25, UR7, RZ, P0, !PT ;  /* 0x0000000719187c10 */ /* 0x000fe400087fe4ff */
[----:B---3--:R-:W-:-:S05]  /*bbcf0*/  IADD3 R0, P2, PT, R16, UR18, RZ ;  /* 0x0000001210007c10 */ /* 0x008fca000ff5e0ff */
[----:B------:R2:W-:Y:S04]  /*bbd00*/  STL [R1+0xc04], R0 ;  /* 0x000c040001007387 */ /* 0x0005e80000100800 */
[----:B------:R-:W-:Y:S01]  /*bbd10*/  STL.64 [R1+0x670], R184 ;  /* 0x000670b801007387 */ /* 0x000fe20000100a00 */
[----:B-1----:R-:W-:-:S03]  /*bbd20*/  IADD3 R2, P3, PT, R12, UR18, RZ ;  /* 0x000000120c027c10 */ /* 0x002fc6000ff7e0ff */
[----:B------:R-:W-:Y:S01]  /*bbd30*/  STL.64 [R1+0x678], R186 ;  /* 0x000678ba01007387 */ /* 0x000fe20000100a00 */
[----:B--2---:R-:W-:-:S03]  /*bbd40*/  IADD3.X R0, PT, PT, R21, UR7, RZ, P1, !PT ;  /* 0x0000000715007c10 */ /* 0x004fc60008ffe4ff */
[----:B------:R1:W-:Y:S04]  /*bbd50*/  STL [R1+0xbf0], R2 ;  /* 0x000bf00201007387 */ /* 0x0003e80000100800 */
[----:B------:R2:W-:Y:S01]  /*bbd60*/  STL [R1+0xbe0], R24 ;  /* 0x000be01801007387 */ /* 0x0005e20000100800 */
[----:B-1----:R-:W-:-:S03]  /*bbd70*/  IADD3.X R2, PT, PT, R17, UR7, RZ, P2, !PT ;  /* 0x0000000711027c10 */ /* 0x002fc600097fe4ff */
[----:B--2---:R-:W2:Y:S04]  /*bbd80*/  LDL.LU.64 R24, [R1+0x27a0] ;  /* 0x0027a00001187983 */ /* 0x004ea80000300a00 */
[----:B------:R1:W-:Y:S04]  /*bbd90*/  STL [R1+0xbe4], R0 ;  /* 0x000be40001007387 */ /* 0x0003e80000100800 */
[----:B------:R3:W-:Y:S04]  /*bbda0*/  STL [R1+0xbe8], R2 ;  /* 0x000be80201007387 */ /* 0x0007e80000100800 */
[----:B------:R-:W4:Y:S01]  /*bbdb0*/  LDL.LU.64 R20, [R1+0x2798] ;  /* 0x0027980001147983 */ /* 0x000f220000300a00 */
[----:B-1----:R-:W-:-:S03]  /*bbdc0*/  IADD3.X R0, PT, PT, R13, UR7, RZ, P3, !PT ;  /* 0x000000070d007c10 */ /* 0x002fc60009ffe4ff */
[----:B------:R-:W4:Y:S04]  /*bbdd0*/  LDL.LU.64 R16, [R1+0x2790] ;  /* 0x0027900001107983 */ /* 0x000f280000300a00 */
[----:B------:R1:W-:Y:S04]  /*bbde0*/  STL [R1+0xbec], R0 ;  /* 0x000bec0001007387 */ /* 0x0003e80000100800 */
[----:B------:R-:W4:Y:S01]  /*bbdf0*/  LDL.LU.64 R12, [R1+0x2788] ;  /* 0x00278800010c7983 */ /* 0x000f220000300a00 */
[----:B------:R-:W-:Y:S01]  /*bbe00*/  HMMA.1688.F32.TF32 R184, R168, R90, R180 ;  /* 0x0000005aa8b8723c */ /* 0x000fe200000810b4 */
[----:B---3--:R-:W-:-:S02]  /*bbe10*/  IADD3 R2, P0, PT, R194, UR18, RZ ;  /* 0x00000012c2027c10 */ /* 0x008fc4000ff1e0ff */
[----:B-1----:R-:W-:-:S03]  /*bbe20*/  IADD3 R0, P1, PT, R192, UR18, RZ ;  /* 0x00000012c0007c10 */ /* 0x002fc6000ff3e0ff */
[----:B------:R1:W-:Y:S01]  /*bbe30*/  STL [R1+0xbf4], R2 ;  /* 0x000bf40201007387 */ /* 0x0003e20000100800 */
[----:B------:R-:W-:Y:S01]  /*bbe40*/  IADD3 R180, P2, PT, R32, UR18, RZ ;  /* 0x0000001220b47c10 */ /* 0x000fe2000ff5e0ff */
[----:B------:R-:W-:Y:S02]  /*bbe50*/  HMMA.1688.F32.TF32 R176, R168, R46, R176 ;  /* 0x0000002ea8b0723c */ /* 0x000fe400000810b0 */
[----:B------:R3:W-:Y:S01]  /*bbe60*/  STL [R1+0xbf8], R0 ;  /* 0x000bf80001007387 */ /* 0x0007e20000100800 */
[----:B-1----:R-:W-:-:S08]  /*bbe70*/  IADD3 R2, P3, PT, R28, UR18, RZ ;  /* 0x000000121c027c10 */ /* 0x002fd0000ff7e0ff */
[----:B------:R-:W-:Y:S01]  /*bbe80*/  STL.64 [R1+0x6f0], R184 ;  /* 0x0006f0b801007387 */ /* 0x000fe20000100a00 */
[----:B---3--:R-:W-:-:S03]  /*bbe90*/  IADD3.X R0, PT, PT, R195, UR7, RZ, P0, !PT ;  /* 0x00000007c3007c10 */ /* 0x008fc600087fe4ff */
[----:B------:R-:W-:Y:S04]  /*bbea0*/  STL.64 [R1+0x6f8], R186 ;  /* 0x0006f8ba01007387 */ /* 0x000fe80000100a00 */
[----:B------:R1:W-:Y:S04]  /*bbeb0*/  STL [R1+0xb50], R180 ;  /* 0x000b50b401007387 */ /* 0x0003e80000100800 */
[----:B------:R3:W-:Y:S01]  /*bbec0*/  STL [R1+0xb58], R2 ;  /* 0x000b580201007387 */ /* 0x0007e20000100800 */
[----:B-1----:R-:W-:-:S03]  /*bbed0*/  IADD3.X R180, PT, PT, R193, UR7, RZ, P1, !PT ;  /* 0x00000007c1b47c10 */ /* 0x002fc60008ffe4ff */
[----:B------:R1:W-:Y:S01]  /*bbee0*/  STL [R1+0xb44], R0 ;  /* 0x000b440001007387 */ /* 0x0003e20000100800 */
[----:B---3--:R-:W-:-:S03]  /*bbef0*/  IADD3.X R2, PT, PT, R33, UR7, RZ, P2, !PT ;  /* 0x0000000721027c10 */ /* 0x008fc600097fe4ff */
[----:B------:R3:W-:Y:S04]  /*bbf00*/  STL [R1+0xb48], R180 ;  /* 0x000b48b401007387 */ /* 0x0007e80000100800 */
[----:B------:R-:W4:Y:S01]  /*bbf10*/  LDL.LU.64 R182, [R1+0x2780] ;  /* 0x0027800001b67983 */ /* 0x000f220000300a00 */
[----:B-1----:R-:W-:-:S03]  /*bbf20*/  IADD3.X R0, PT, PT, R29, UR7, RZ, P3, !PT ;  /* 0x000000071d007c10 */ /* 0x002fc60009ffe4ff */
[----:B------:R-:W-:Y:S04]  /*bbf30*/  STL [R1+0xb4c], R2 ;  /* 0x000b4c0201007387 */ /* 0x000fe80000100800 */
[----:B---3--:R-:W3:Y:S04]  /*bbf40*/  LDL.LU.64 R180, [R1+0x2778] ;  /* 0x0027780001b47983 */ /* 0x008ee80000300a00 */
[----:B------:R2:W-:Y:S04]  /*bbf50*/  STL [R1+0xb54], R0 ;  /* 0x000b540001007387 */ /* 0x0005e80000100800 */
[----:B------:R-:W3:Y:S01]  /*bbf60*/  LDL.LU.64 R32, [R1+0x2770] ;  /* 0x0027700001207983 */ /* 0x000ee20000300a00 */
[----:B--2---:R-:W-:-:S05]  /*bbf70*/  IADD3 R0, P0, PT, R24, UR18, RZ ;  /* 0x0000001218007c10 */ /* 0x004fca000ff1e0ff */
[----:B------:R1:W-:Y:S04]  /*bbf80*/  STL [R1+0xb5c], R0 ;  /* 0x000b5c0001007387 */ /* 0x0003e80000100800 */
[----:B------:R-:W-:Y:S01]  /*bbf90*/  STL.64 [R1+0x720], R176 ;  /* 0x000720b001007387 */ /* 0x000fe20000100a00 */
[----:B----4-:R-:W-:-:S03]  /*bbfa0*/  IADD3 R2, P1, PT, R20, UR18, RZ ;  /* 0x0000001214027c10 */ /* 0x010fc6000ff3e0ff */
[----:B------:R-:W-:Y:S01]  /*bbfb0*/  STL.64 [R1+0x728], R178 ;  /* 0x000728b201007387 */ /* 0x000fe20000100a00 */
[----:B------:R-:W-:-:S03]  /*bbfc0*/  IADD3 R28, P2, PT, R16, UR18, RZ ;  /* 0x00000012101c7c10 */ /* 0x000fc6000ff5e0ff */
[----:B------:R2:W-:Y:S04]  /*bbfd0*/  STL [R1+0xb30], R2 ;  /* 0x000b300201007387 */ /* 0x0005e80000100800 */
[----:B------:R4:W-:Y:S01]  /*bbfe0*/  STL [R1+0xb38], R28 ;  /* 0x000b381c01007387 */ /* 0x0009e20000100800 */
[----:B-1----:R-:W-:Y:S01]  /*bbff0*/  IADD3 R0, P3, PT, R12, UR18, RZ ;  /* 0x000000120c007c10 */ /* 0x002fe2000ff7e0ff */
[----:B------:R-:W-:Y:S02]  /*bc000*/  HMMA.1688.F32.TF32 R4, R168, R66, R4 ;  /* 0x00000042a804723c */ /* 0x000fe40000081004 */
[----:B------:R-:W-:Y:S01]  /*bc010*/  LDS R176, [R3+UR12+0x20700] ;  /* 0x0207000c03b07984 */ /* 0x000fe20008000800 */
[----:B--2---:R-:W-:-:S03]  /*bc020*/  IADD3.X R2, PT, PT, R25, UR7, RZ, P0, !PT ;  /* 0x0000000719027c10 */ /* 0x004fc600087fe4ff */
[----:B------:R-:W-:Y:S04]  /*bc030*/  LDS R178, [R3+UR12+0x22700] ;  /* 0x0227000c03b27984 */ /* 0x000fe80008000800 */
[----:B----4-:R-:W2:Y:S04]  /*bc040*/  LDL.LU.64 R28, [R1+0x2768] ;  /* 0x00276800011c7983 */ /* 0x010ea80000300a00 */
[----:B------:R1:W-:Y:S04]  /*bc050*/  STL [R1+0xb40], R0 ;  /* 0x000b400001007387 */ /* 0x0003e80000100800 */
[----:B------:R4:W-:Y:S04]  /*bc060*/  STL [R1+0xb28], R2 ;  /* 0x000b280201007387 */ /* 0x0009e80000100800 */
[----:B------:R-:W2:Y:S01]  /*bc070*/  LDL.LU R208, [R1+0xf50] ;  /* 0x000f500001d07983 */ /* 0x000ea20000300800 */
[----:B-1----:R-:W-:-:S03]  /*bc080*/  IADD3.X R0, PT, PT, R21, UR7, RZ, P1, !PT ;  /* 0x0000000715007c10 */ /* 0x002fc60008ffe4ff */
[----:B------:R-:W-:Y:S01]  /*bc090*/  LDS R177, [R252+UR12+0x20700] ;  /* 0x0207000cfcb17984 */ /* 0x000fe20008000800 */
[----:B----4-:R-:W-:-:S03]  /*bc0a0*/  IADD3.X R2, PT, PT, R17, UR7, RZ, P2, !PT ;  /* 0x0000000711027c10 */ /* 0x010fc600097fe4ff */
[----:B------:R1:W-:Y:S04]  /*bc0b0*/  STL [R1+0xb2c], R0 ;  /* 0x000b2c0001007387 */ /* 0x0003e80000100800 */
[----:B------:R-:W4:Y:S04]  /*bc0c0*/  LDL.LU R209, [R1+0xf54] ;  /* 0x000f540001d17983 */ /* 0x000f280000300800 */
[----:B------:R-:W4:Y:S01]  /*bc0d0*/  LDL.LU R210, [R1+0xf58] ;  /* 0x000f580001d27983 */ /* 0x000f220000300800 */
[----:B-1----:R-:W-:-:S03]  /*bc0e0*/  IADD3.X R0, PT, PT, R13, UR7, RZ, P3, !PT ;  /* 0x000000070d007c10 */ /* 0x002fc60009ffe4ff */
[----:B------:R-:W4:Y:S04]  /*bc0f0*/  LDL.LU R211, [R1+0xf5c] ;  /* 0x000f5c0001d37983 */ /* 0x000f280000300800 */
[----:B------:R-:W4:Y:S04]  /*bc100*/  LDL.LU.64 R24, [R1+0x2800] ;  /* 0x0028000001187983 */ /* 0x000f280000300a00 */
[----:B------:R1:W-:Y:S04]  /*bc110*/  STL [R1+0xb34], R2 ;  /* 0x000b340201007387 */ /* 0x0003e80000100800 */
[----:B------:R-:W4:Y:S04]  /*bc120*/  LDL.LU.64 R20, [R1+0x27f8] ;  /* 0x0027f80001147983 */ /* 0x000f280000300a00 */
[----:B------:R3:W-:Y:S04]  /*bc130*/  STL [R1+0xb3c], R0 ;  /* 0x000b3c0001007387 */ /* 0x0007e80000100800 */
[----:B------:R-:W4:Y:S04]  /*bc140*/  LDL.LU.64 R16, [R1+0x27f0] ;  /* 0x0027f00001107983 */ /* 0x000f280000300a00 */
[----:B------:R-:W4:Y:S01]  /*bc150*/  LDL.LU.64 R12, [R1+0x27e8] ;  /* 0x0027e800010c7983 */ /* 0x000f220000300a00 */
[----:B------:R-:W-:Y:S01]  /*bc160*/  HMMA.1688.F32.TF32 R168, R168, R42, R172 ;  /* 0x0000002aa8a8723c */ /* 0x000fe200000810ac */
[----:B-1----:R-:W-:-:S02]  /*bc170*/  IADD3 R2, P0, PT, R182, UR18, RZ ;  /* 0x00000012b6027c10 */ /* 0x002fc4000ff1e0ff */
[----:B---3--:R-:W-:Y:S01]  /*bc180*/  IADD3 R0, P1, PT, R180, UR18, RZ ;  /* 0x00000012b4007c10 */ /* 0x008fe2000ff3e0ff */
[----:B------:R-:W1:-:S15]  /*bc190*/  LDS R179, [R252+UR12+0x22700] ;  /* 0x0227000cfcb37984 */ /* 0x000e5e0008000800 */
[----:B------:R3:W-:Y:S04]  /*bc1a0*/  STL.64 [R1+0x760], R168 ;  /* 0x000760a801007387 */ /* 0x0007e80000100a00 */
[----:B------:R-:W-:Y:S04]  /*bc1b0*/  STL.64 [R1+0x768], R170 ;  /* 0x000768aa01007387 */ /* 0x000fe80000100a00 */
[----:B------:R-:W-:Y:S01]  /*bc1c0*/  STL [R1+0xb00], R2 ;  /* 0x000b000201007387 */ /* 0x000fe20000100800 */
[----:B---3--:R-:W-:-:S03]  /*bc1d0*/  IADD3 R168, P2, PT, R32, UR18, RZ ;  /* 0x0000001220a87c10 */ /* 0x008fc6000ff5e0ff */
[----:B------:R3:W-:Y:S04]  /*bc1e0*/  STL [R1+0xb08], R0 ;  /* 0x000b080001007387 */ /* 0x0007e80000100800 */
[----:B------:R1:W-:Y:S04]  /*bc1f0*/  STL [R1+0xb10], R168 ;  /* 0x000b10a801007387 */ /* 0x0003e80000100800 */
[----:B------:R-:W4:Y:S01]  /*bc200*/  LDL.LU R232, [R1+0xf40] ;  /* 0x000f400001e87983 */ /* 0x000f220000300800 */
[----:B---3--:R-:W-:Y:S02]  /*bc210*/  IADD3.X R0, PT, PT, R183, UR7, RZ, P0, !PT ;  /* 0x00000007b7007c10 */ /* 0x008fe400087fe4ff */
[----:B-1----:R-:W-:-:S02]  /*bc220*/  IADD3.X R168, PT, PT, R181, UR7, RZ, P1, !PT ;  /* 0x00000007b5a87c10 */ /* 0x002fc40008ffe4ff */
[----:B--2---:R-:W-:-:S05]  /*bc230*/  IADD3 R2, P3, PT, R28, UR18, RZ ;  /* 0x000000121c027c10 */ /* 0x004fca000ff7e0ff */
[----:B------:R1:W-:Y:S04]  /*bc240*/  STL [R1+0xb18], R2 ;  /* 0x000b180201007387 */ /* 0x0003e80000100800 */
[----:B------:R2:W-:Y:S04]  /*bc250*/  STL [R1+0xafc], R0 ;  /* 0x000afc0001007387 */ /* 0x0005e80000100800 */
[----:B------:R-:W3:Y:S04]  /*bc260*/  LDL.LU R233, [R1+0xf44] ;  /* 0x000f440001e97983 */ /* 0x000ee80000300800 */
[----:B------:R-:W3:Y:S01]  /*bc270*/  LDL.LU R234, [R1+0xf48] ;  /* 0x000f480001ea7983 */ /* 0x000ee20000300800 */
[----:B-1----:R-:W-:-:S03]  /*bc280*/  IADD3.X R2, PT, PT, R33, UR7, RZ, P2, !PT ;  /* 0x0000000721027c10 */ /* 0x002fc600097fe4ff */
[----:B------:R-:W3:Y:S01]  /*bc290*/  LDL.LU R235, [R1+0xf4c] ;  /* 0x000f4c0001eb7983 */ /* 0x000ee20000300800 */
[----:B--2---:R-:W-:-:S03]  /*bc2a0*/  IADD3.X R0, PT, PT, R29, UR7, RZ, P3, !PT ;  /* 0x000000071d007c10 */ /* 0x004fc60009ffe4ff */
[----:B------:R-:W2:Y:S04]  /*bc2b0*/  LDL.LU R240, [R1+0xf30] ;  /* 0x000f300001f07983 */ /* 0x000ea80000300800 */
[----:B------:R-:W2:Y:S04]  /*bc2c0*/  LDL.LU R241, [R1+0xf34] ;  /* 0x000f340001f17983 */ /* 0x000ea80000300800 */
[----:B------:R-:W2:Y:S04]  /*bc2d0*/  LDL.LU R242, [R1+0xf38] ;  /* 0x000f380001f27983 */ /* 0x000ea80000300800 */
[----:B------:R-:W2:Y:S01]  /*bc2e0*/  LDL.LU R243, [R1+0xf3c] ;  /* 0x000f3c0001f37983 */ /* 0x000ea20000300800 */
[----:B----4-:R-:W-:-:S03]  /*bc2f0*/  IADD3 R172, P0, PT, R24, UR18, RZ ;  /* 0x0000001218ac7c10 */ /* 0x010fc6000ff1e0ff */
[----:B------:R1:W-:Y:S04]  /*bc300*/  STL [R1+0xb04], R168 ;  /* 0x000b04a801007387 */ /* 0x0003e80000100800 */
[----:B------:R-:W4:Y:S04]  /*bc310*/  LDL.LU.64 R170, [R1+0x2820] ;  /* 0x0028200001aa7983 */ /* 0x000f280000300a00 */
[----:B------:R1:W-:Y:S04]  /*bc320*/  STL [R1+0xb0c], R2 ;  /* 0x000b0c0201007387 */ /* 0x0003e80000100800 */
[----:B-1----:R-:W2:Y:S04]  /*bc330*/  LDL.LU.64 R168, [R1+0x2818] ;  /* 0x0028180001a87983 */ /* 0x002ea80000300a00 */
[----:B------:R1:W-:Y:S01]  /*bc340*/  STL [R1+0xb14], R0 ;  /* 0x000b140001007387 */ /* 0x0003e20000100800 */
[----:B------:R-:W-:-:S03]  /*bc350*/  IADD3 R2, P1, PT, R20, UR18, RZ ;  /* 0x0000001214027c10 */ /* 0x000fc6000ff3e0ff */
[----:B------:R-:W3:Y:S04]  /*bc360*/  LDL.LU.64 R32, [R1+0x2810] ;  /* 0x0028100001207983 */ /* 0x000ee80000300a00 */
[----:B------:R-:W3:Y:S01]  /*bc370*/  LDL.LU.64 R28, [R1+0x2808] ;  /* 0x00280800011c7983 */ /* 0x000ee20000300a00 */
[----:B-1----:R-:W-:-:S03]  /*bc380*/  IADD3 R0, P2, PT, R16, UR18, RZ ;  /* 0x0000001210007c10 */ /* 0x002fc6000ff5e0ff */
[----:B------:R-:W-:Y:S04]  /*bc390*/  STL [R1+0xb1c], R172 ;  /* 0x000b1cac01007387 */ /* 0x000fe80000100800 */
[----:B------:R1:W-:Y:S01]  /*bc3a0*/  STL [R1+0xb20], R2 ;  /* 0x000b200201007387 */ /* 0x0003e20000100800 */
[----:B------:R-:W-:-:S03]  /*bc3b0*/  IADD3.X R20, PT, PT, R21, UR7, RZ, P1, !PT ;  /* 0x0000000715147c10 */ /* 0x000fc60008ffe4ff */
[----:B------:R1:W-:Y:S02]  /*bc3c0*/  STL [R1+0xb24], R0 ;  /* 0x000b240001007387 */ /* 0x0003e40000100800 */
[----:B-1----:R-:W-:Y:S02]  /*bc3d0*/  IADD3 R2, P3, PT, R12, UR18, RZ ;  /* 0x000000120c027c10 */ /* 0x002fe4000ff7e0ff */
[----:B------:R-:W-:-:S03]  /*bc3e0*/  IADD3.X R0, PT, PT, R25, UR7, RZ, P0, !PT ;  /* 0x0000000719007c10 */ /* 0x000fc600087fe4ff */
[----:B------:R1:W-:Y:S04]  /*bc3f0*/  STL [R1+0xaf0], R2 ;  /* 0x000af00201007387 */ /* 0x0003e80000100800 */
[----:B------:R1:W-:Y:S02]  /*bc400*/  STL [R1+0xae0], R0 ;  /* 0x000ae00001007387 */ /* 0x0003e40000100800 */
[----:B-1----:R-:W-:Y:S02]  /*bc410*/  IADD3.X R2, PT, PT, R17, UR7, RZ, P2, !PT ;  /* 0x0000000711027c10 */ /* 0x002fe400097fe4ff */
[----:B------:R1:W-:Y:S01]  /*bc420*/  STL [R1+0xae4], R20 ;  /* 0x000ae41401007387 */ /* 0x0003e20000100800 */
[----:B------:R-:W-:-:S03]  /*bc430*/  IADD3.X R0, PT, PT, R13, UR7, RZ, P3, !PT ;  /* 0x000000070d007c10 */ /* 0x000fc60009ffe4ff */
[----:B------:R-:W3:Y:S04]  /*bc440*/  LDL.LU.64 R24, [R1+0x2838] ;  /* 0x0028380001187983 */ /* 0x000ee80000300a00 */
[----:B------:R4:W-:Y:S04]  /*bc450*/  STL [R1+0xae8], R2 ;  /* 0x000ae80201007387 */ /* 0x0009e80000100800 */
[----:B-1----:R-:W3:Y:S04]  /*bc460*/  LDL.LU.64 R20, [R1+0x2840] ;  /* 0x0028400001147983 */ /* 0x002ee80000300a00 */
[----:B------:R2:W-:Y:S04]  /*bc470*/  STL [R1+0xaec], R0 ;  /* 0x000aec0001007387 */ /* 0x0005e80000100800 */
[----:B------:R-:W3:Y:S04]  /*bc480*/  LDL.LU.64 R16, [R1+0x2830] ;  /* 0x0028300001107983 */ /* 0x000ee80000300a00 */
[----:B------:R-:W3:Y:S01]  /*bc490*/  LDL.LU.64 R12, [R1+0x2828] ;  /* 0x00282800010c7983 */ /* 0x000ee20000300a00 */
[----:B------:R-:W-:Y:S03]  /*bc4a0*/  HMMA.1688.F32.TF32 R200, R204, R10, R208 ;  /* 0x0000000accc8723c */ /* 0x000fe600000810d0 */
[----:B------:R-:W3:Y:S01]  /*bc4b0*/  LDL.LU R208, [R1+0xf20] ;  /* 0x000f200001d07983 */ /* 0x000ee20000300800 */
[----:B----4-:R-:W-:-:S05]  /*bc4c0*/  IADD3 R2, P0, PT, R170, UR18, RZ ;  /* 0x00000012aa027c10 */ /* 0x010fca000ff1e0ff */
[----:B------:R3:W-:Y:S01]  /*bc4d0*/  STL [R1+0xaf4], R2 ;  /* 0x000af40201007387 */ /* 0x0007e20000100800 */
[----:B--2---:R-:W-:-:S05]  /*bc4e0*/  IADD3 R0, P1, PT, R168, UR18, RZ ;  /* 0x00000012a8007c10 */ /* 0x004fca000ff3e0ff */
[----:B------:R1:W-:Y:S01]  /*bc4f0*/  STL [R1+0xaf8], R0 ;  /* 0x000af80001007387 */ /* 0x0003e20000100800 */
[----:B---3--:R-:W-:-:S03]  /*bc500*/  IADD3 R2, P2, PT, R32, UR18, RZ ;  /* 0x0000001220027c10 */ /* 0x008fc6000ff5e0ff */
[----:B------:R-:W2:Y:S01]  /*bc510*/  LDL.LU R209, [R1+0xf24] ;  /* 0x000f240001d17983 */ /* 0x000ea20000300800 */
[----:B------:R-:W-:-:S03]  /*bc520*/  IADD3 R172, P3, PT, R28, UR18, RZ ;  /* 0x000000121cac7c10 */ /* 0x000fc6000ff7e0ff */
[----:B------:R-:W2:Y:S01]  /*bc530*/  LDL.LU R210, [R1+0xf28] ;  /* 0x000f280001d27983 */ /* 0x000ea20000300800 */
[----:B-1----:R-:W-:-:S03]  /*bc540*/  IADD3.X R0, PT, PT, R171, UR7, RZ, P0, !PT ;  /* 0x00000007ab007c10 */ /* 0x002fc600087fe4ff */
[----:B------:R-:W2:Y:S01]  /*bc550*/  LDL.LU R211, [R1+0xf2c] ;  /* 0x000f2c0001d37983 */ /* 0x000ea20000300800 */
[----:B------:R-:W-:-:S03]  /*bc560*/  IADD3.X R32, PT, PT, R33, UR7, RZ, P2, !PT ;  /* 0x0000000721207c10 */ /* 0x000fc600097fe4ff */
[----:B------:R1:W-:Y:S04]  /*bc570*/  STL [R1+0xab0], R2 ;  /* 0x000ab00201007387 */ /* 0x0003e80000100800 */
[----:B------:R-:W-:Y:S04]  /*bc580*/  STL [R1+0xab8], R172 ;  /* 0x000ab8ac01007387 */ /* 0x000fe80000100800 */
[----:B------:R3:W-:Y:S01]  /*bc590*/  STL [R1+0xaa4], R0 ;  /* 0x000aa40001007387 */ /* 0x0007e20000100800 */
[----:B-1----:R-:W-:-:S05]  /*bc5a0*/  IADD3.X R2, PT, PT, R169, UR7, RZ, P1, !PT ;  /* 0x00000007a9027c10 */ /* 0x002fca0008ffe4ff */
[----:B------:R1:W-:Y:S01]  /*bc5b0*/  STL [R1+0xaa8], R2 ;  /* 0x000aa80201007387 */ /* 0x0003e20000100800 */
[----:B---3--:R-:W-:-:S03]  /*bc5c0*/  IADD3.X R0, PT, PT, R29, UR7, RZ, P3, !PT ;  /* 0x000000071d007c10 */ /* 0x008fc60009ffe4ff */
[----:B------:R-:W-:Y:S04]  /*bc5d0*/  STL [R1+0xaac], R32 ;  /* 0x000aac2001007387 */ /* 0x000fe80000100800 */
[----:B------:R3:W-:Y:S01]  /*bc5e0*/  STL [R1+0xab4], R0 ;  /* 0x000ab40001007387 */ /* 0x0007e20000100800 */
[----:B------:R-:W-:Y:S01]  /*bc5f0*/  HMMA.1688.F32.TF32 R168, R204, R38, R240 ;  /* 0x00000026cca8723c */ /* 0x000fe200000810f0 */
[----:B-1----:R-:W-:-:S05]  /*bc600*/  IADD3 R2, P0, PT, R24, UR18, RZ ;  /* 0x0000001218027c10 */ /* 0x002fca000ff1e0ff */
[----:B------:R1:W-:Y:S01]  /*bc610*/  STL [R1+0xabc], R2 ;  /* 0x000abc0201007387 */ /* 0x0003e20000100800 */
[----:B---3--:R-:W-:-:S03]  /*bc620*/  IADD3 R0, P1, PT, R20, UR18, RZ ;  /* 0x0000001214007c10 */ /* 0x008fc6000ff3e0ff */
[----:B------:R-:W3:Y:S01]  /*bc630*/  LDL.LU R240, [R1+0xf80] ;  /* 0x000f800001f07983 */ /* 0x000ee20000300800 */
[----:B------:R-:W-:-:S03]  /*bc640*/  IADD3.X R24, PT, PT, R25, UR7, RZ, P0, !PT ;  /* 0x0000000719187c10 */ /* 0x000fc600087fe4ff */
[----:B------:R4:W-:Y:S01]  /*bc650*/  STL [R1+0xa70], R0 ;  /* 0x000a700001007387 */ /* 0x0009e20000100800 */
[----:B-1----:R-:W-:-:S03]  /*bc660*/  IADD3 R2, P2, PT, R16, UR18, RZ ;  /* 0x0000001210027c10 */ /* 0x002fc6000ff5e0ff */
[----:B------:R-:W3:Y:S04]  /*bc670*/  LDL.LU R241, [R1+0xf84] ;  /* 0x000f840001f17983 */ /* 0x000ee80000300800 */
[----:B------:R-:W3:Y:S01]  /*bc680*/  LDL.LU R242, [R1+0xf88] ;  /* 0x000f880001f27983 */ /* 0x000ee20000300800 */
[----:B----4-:R-:W-:-:S03]  /*bc690*/  IADD3 R0, P3, PT, R12, UR18, RZ ;  /* 0x000000120c007c10 */ /* 0x010fc6000ff7e0ff */
[----:B------:R-:W3:Y:S04]  /*bc6a0*/  LDL.LU R243, [R1+0xf8c] ;  /* 0x000f8c0001f37983 */ /* 0x000ee80000300800 */
[----:B------:R1:W-:Y:S04]  /*bc6b0*/  STL [R1+0xa78], R2 ;  /* 0x000a780201007387 */ /* 0x0003e80000100800 */
[----:B------:R4:W-:Y:S04]  /*bc6c0*/  STL [R1+0xaa0], R0 ;  /* 0x000aa00001007387 */ /* 0x0009e80000100800 */
[----:B------:R4:W-:Y:S01]  /*bc6d0*/  STL [R1+0xa58], R24 ;  /* 0x000a581801007387 */ /* 0x0009e20000100800 */
[----:B-1----:R-:W-:-:S03]  /*bc6e0*/  IADD3.X R2, PT, PT, R21, UR7, RZ, P1, !PT ;  /* 0x0000000715027c10 */ /* 0x002fc60008ffe4ff */
[----:B------:R-:W3:Y:S01]  /*bc6f0*/  LDL.LU.64 R28, [R1+0x2860] ;  /* 0x00286000011c7983 */ /* 0x000ee20000300a00 */
[----:B----4-:R-:W-:-:S03]  /*bc700*/  IADD3.X R0, PT, PT, R17, UR7, RZ, P2, !PT ;  /* 0x0000000711007c10 */ /* 0x010fc600097fe4ff */
[----:B------:R-:W-:Y:S04]  /*bc710*/  STL [R1+0xa5c], R2 ;  /* 0x000a5c0201007387 */ /* 0x000fe80000100800 */
[----:B------:R-:W4:Y:S04]  /*bc720*/  LDL.LU.64 R24, [R1+0x2858] ;  /* 0x0028580001187983 */ /* 0x000f280000300a00 */
[----:B------:R1:W-:Y:S04]  /*bc730*/  STL [R1+0xa74], R0 ;  /* 0x000a740001007387 */ /* 0x0003e80000100800 */
[----:B------:R-:W4:Y:S01]  /*bc740*/  LDL.LU.64 R20, [R1+0x2850] ;  /* 0x0028500001147983 */ /* 0x000f220000300a00 */
[----:B-1----:R-:W-:-:S03]  /*bc750*/  IADD3.X R0, PT, PT, R13, UR7, RZ, P3, !PT ;  /* 0x000000070d007c10 */ /* 0x002fc60009ffe4ff */
[----:B------:R-:W4:Y:S01]  /*bc760*/  LDL.LU.64 R12, [R1+0x2848] ;  /* 0x00284800010c7983 */ /* 0x000f220000300a00 */
[C---:B------:R-:W-:Y:S03]  /*bc770*/  HMMA.1688.F32.TF32 R196, R204.reuse, R14, R232 ;  /* 0x0000000eccc4723c */ /* 0x040fe600000810e8 */
[----:B------:R1:W-:Y:S04]  /*bc780*/  STL [R1+0xa7c], R0 ;  /* 0x000a7c0001007387 */ /* 0x0003e80000100800 */
[----:B------:R-:W4:Y:S04]  /*bc790*/  LDL.LU R232, [R1+0xf70] ;  /* 0x000f700001e87983 */ /* 0x000f280000300800 */
[----:B------:R-:W4:Y:S04]  /*bc7a0*/  LDL.LU R233, [R1+0xf74] ;  /* 0x000f740001e97983 */ /* 0x000f280000300800 */
[----:B------:R-:W4:Y:S04]  /*bc7b0*/  LDL.LU R234, [R1+0xf78] ;  /* 0x000f780001ea7983 */ /* 0x000f280000300800 */
[----:B------:R-:W4:Y:S04]  /*bc7c0*/  LDL.LU R235, [R1+0xf7c] ;  /* 0x000f7c0001eb7983 */ /* 0x000f280000300800 */
[----:B------:R-:W4:Y:S04]  /*bc7d0*/  LDL.LU.64 R174, [R1+0x2880] ;  /* 0x0028800001ae7983 */ /* 0x000f280000300a00 */
[----:B------:R-:W4:Y:S04]  /*bc7e0*/  LDL.LU.64 R172, [R1+0x2878] ;  /* 0x0028780001ac7983 */ /* 0x000f280000300a00 */
[----:B------:R-:W4:Y:S04]  /*bc7f0*/  LDL.LU.64 R32, [R1+0x2870] ;  /* 0x0028700001207983 */ /* 0x000f280000300a00 */
[----:B------:R-:W4:Y:S01]  /*bc800*/  LDL.LU.64 R16, [R1+0x2868] ;  /* 0x0028680001107983 */ /* 0x000f220000300a00 */
[C---:B--2---:R-:W-:Y:S03]  /*bc810*/  HMMA.1688.F32.TF32 R192, R204.reuse, R34, R208 ;  /* 0x00000022ccc0723c */ /* 0x044fe600000810d0 */
[----:B------:R-:W2:Y:S05]  /*bc820*/  LDL.LU R208, [R1+0xf60] ;  /* 0x000f600001d07983 */ /* 0x000eaa0000300800 */
[----:B---3--:R-:W-:Y:S01]  /*bc830*/  HMMA.1688.F32.TF32 R188, R204, R30, R240 ;  /* 0x0000001eccbc723c */ /* 0x008fe200000810f0 */
[----:B-1----:R-:W-:-:S05]  /*bc840*/  IADD3 R0, P0, PT, R28, UR18, RZ ;  /* 0x000000121c007c10 */ /* 0x002fca000ff1e0ff */
[----:B------:R4:W-:Y:S04]  /*bc850*/  STL [R1+0xa4c], R0 ;  /* 0x000a4c0001007387 */ /* 0x0009e80000100800 */
[----:B------:R-:W2:Y:S04]  /*bc860*/  LDL.LU R209, [R1+0xf64] ;  /* 0x000f640001d17983 */ /* 0x000ea80000300800 */
[----:B------:R-:W2:Y:S01]  /*bc870*/  LDL.LU R210, [R1+0xf68] ;  /* 0x000f680001d27983 */ /* 0x000ea20000300800 */
[----:B----4-:R-:W-:-:S03]  /*bc880*/  IADD3 R0, P1, PT, R24, UR18, RZ ;  /* 0x0000001218007c10 */ /* 0x010fc6000ff3e0ff */
[----:B------:R-:W2:Y:S01]  /*bc890*/  LDL.LU R211, [R1+0xf6c] ;  /* 0x000f6c0001d37983 */ /* 0x000ea20000300800 */
[----:B------:R-:W-:-:S03]  /*bc8a0*/  IADD3 R2, P2, PT, R20, UR18, RZ ;  /* 0x0000001214027c10 */ /* 0x000fc6000ff5e0ff */
[----:B------:R1:W-:Y:S04]  /*bc8b0*/  STL [R1+0xa50], R0 ;  /* 0x000a500001007387 */ /* 0x0003e80000100800 */
[----:B------:R3:W-:Y:S01]  /*bc8c0*/  STL [R1+0xa54], R2 ;  /* 0x000a540201007387 */ /* 0x0007e20000100800 */
[----:B------:R-:W-:-:S03]  /*bc8d0*/  IADD3.X R24, PT, PT, R25, UR7, RZ, P1, !PT ;  /* 0x0000000719187c10 */ /* 0x000fc60008ffe4ff */
[----:B------:R-:W4:Y:S01]  /*bc8e0*/  LDL.LU R240, [R1+0xf10] ;  /* 0x000f100001f07983 */ /* 0x000f220000300800 */
[----:B-1----:R-:W-:-:S05]  /*bc8f0*/  IADD3 R0, P3, PT, R12, UR18, RZ ;  /* 0x000000120c007c10 */ /* 0x002fca000ff7e0ff */
[----:B------:R1:W-:Y:S01]  /*bc900*/  STL [R1+0xa40], R0 ;  /* 0x000a400001007387 */ /* 0x0003e20000100800 */
[----:B---3--:R-:W-:-:S03]  /*bc910*/  IADD3.X R2, PT, PT, R21, UR7, RZ, P2, !PT ;  /* 0x0000000715027c10 */ /* 0x008fc600097fe4ff */
[----:B------:R-:W4:Y:S04]  /*bc920*/  LDL.LU R241, [R1+0xf14] ;  /* 0x000f140001f17983 */ /* 0x000f280000300800 */
[----:B------:R-:W4:Y:S01]  /*bc930*/  LDL.LU R242, [R1+0xf18] ;  /* 0x000f180001f27983 */ /* 0x000f220000300800 */
[----:B-1----:R-:W-:-:S03]  /*bc940*/  IADD3.X R0, PT, PT, R29, UR7, RZ, P0, !PT ;  /* 0x000000071d007c10 */ /* 0x002fc600087fe4ff */
[----:B------:R-:W4:Y:S04]  /*bc950*/  LDL.LU R243, [R1+0xf1c] ;  /* 0x000f1c0001f37983 */ /* 0x000f280000300800 */
[----:B------:R1:W-:Y:S04]  /*bc960*/  STL [R1+0xa20], R0 ;  /* 0x000a200001007387 */ /* 0x0003e80000100800 */
[----:B------:R3:W-:Y:S04]  /*bc970*/  STL [R1+0xa24], R24 ;  /* 0x000a241801007387 */ /* 0x0007e80000100800 */
[----:B------:R-:W4:Y:S01]  /*bc980*/  LDL.LU.64 R28, [R1+0x28a0] ;  /* 0x0028a000011c7983 */ /* 0x000f220000300a00 */
[----:B-1----:R-:W-:-:S03]  /*bc990*/  IADD3.X R0, PT, PT, R13, UR7, RZ, P3, !PT ;  /* 0x000000070d007c10 */ /* 0x002fc60009ffe4ff */
[----:B------:R1:W-:Y:S04]  /*bc9a0*/  STL [R1+0xa28], R2 ;  /* 0x000a280201007387 */ /* 0x0003e80000100800 */
[----:B---3--:R-:W3:Y:S04]  /*bc9b0*/  LDL.LU.64 R24, [R1+0x2898] ;  /* 0x0028980001187983 */ /* 0x008ee80000300a00 */
[----:B------:R1:W-:Y:S04]  /*bc9c0*/  STL [R1+0xa2c], R0 ;  /* 0x000a2c0001007387 */ /* 0x0003e80000100800 */
[----:B------:R-:W3:Y:S04]  /*bc9d0*/  LDL.LU.64 R20, [R1+0x2890] ;  /* 0x0028900001147983 */ /* 0x000ee80000300a00 */
[----:B------:R-:W3:Y:S01]  /*bc9e0*/  LDL.LU.64 R12, [R1+0x2888] ;  /* 0x00288800010c7983 */ /* 0x000ee20000300a00 */
[----:B-1----:R-:W-:-:S02]  /*bc9f0*/  IADD3 R2, P0, PT, R174, UR18, RZ ;  /* 0x00000012ae027c10 */ /* 0x002fc4000ff1e0ff */
[----:B------:R-:W-:Y:S02]  /*bca00*/  IADD3 R0, P1, PT, R172, UR18, RZ ;  /* 0x00000012ac007c10 */ /* 0x000fe4000ff3e0ff */
[----:B------:R-:W-:Y:S01]  /*bca10*/  IADD3 R180, P2, PT, R32, UR18, RZ ;  /* 0x0000001220b47c10 */ /* 0x000fe2000ff5e0ff */
[----:B------:R1:W-:Y:S01]  /*bca20*/  STL [R1+0xa44], R2 ;  /* 0x000a440201007387 */ /* 0x0003e20000100800 */
[----:B------:R-:W-:-:S03]  /*bca30*/  IADD3.X R172, PT, PT, R173, UR7, RZ, P1, !PT ;  /* 0x00000007adac7c10 */ /* 0x000fc60008ffe4ff */
[----:B------:R1:W-:Y:S02]  /*bca40*/  STL [R1+0xa48], R0 ;  /* 0x000a480001007387 */ /* 0x0003e40000100800 */
[----:B-1----:R-:W-:Y:S02]  /*bca50*/  IADD3 R2, P3, PT, R16, UR18, RZ ;  /* 0x0000001210027c10 */ /* 0x002fe4000ff7e0ff */
[----:B------:R-:W-:Y:S01]  /*bca60*/  STL [R1+0xa10], R180 ;  /* 0x000a10b401007387 */ /* 0x000fe20000100800 */
        /* <DEDUP_REMOVED lines=12> */
[----:B--2---:R-:W-:Y:S01]  /*bcb30*/  HMMA.1688.F32.TF32 R180, R204, R22, R208 ;  /* 0x00000016ccb4723c */ /* 0x004fe200000810d0 */
[----:B----4-:R-:W-:-:S05]  /*bcb40*/  IADD3 R2, P0, PT, R28, UR18, RZ ;  /* 0x000000121c027c10 */ /* 0x010fca000ff1e0ff */
[----:B------:R1:W-:Y:S01]  /*bcb50*/  STL [R1+0xa1c], R2 ;  /* 0x000a1c0201007387 */ /* 0x0003e20000100800 */
[----:B---3--:R-:W-:-:S05]  /*bcb60*/  IADD3 R0, P1, PT, R24, UR18, RZ ;  /* 0x0000001218007c10 */ /* 0x008fca000ff3e0ff */
[----:B------:R2:W-:Y:S01]  /*bcb70*/  STL [R1+0x960], R0 ;  /* 0x0009600001007387 */ /* 0x0005e20000100800 */
[----:B------:R-:W-:Y:S02]  /*bcb80*/  IADD3 R208, P2, PT, R20, UR18, RZ ;  /* 0x0000001214d07c10 */ /* 0x000fe4000ff5e0ff */
[----:B-1----:R-:W-:-:S03]  /*bcb90*/  IADD3 R2, P3, PT, R12, UR18, RZ ;  /* 0x000000120c027c10 */ /* 0x002fc6000ff7e0ff */
[----:B------:R-:W-:Y:S01]  /*bcba0*/  STL [R1+0x968], R208 ;  /* 0x000968d001007387 */ /* 0x000fe20000100800 */
[----:B------:R-:W-:Y:S02]  /*bcbb0*/  IADD3.X R24, PT, PT, R25, UR7, RZ, P1, !PT ;  /* 0x0000000719187c10 */ /* 0x000fe40008ffe4ff */
[----:B--2---:R-:W-:Y:S01]  /*bcbc0*/  IADD3.X R0, PT, PT, R29, UR7, RZ, P0, !PT ;  /* 0x000000071d007c10 */ /* 0x004fe200087fe4ff */
[----:B------:R1:W-:Y:S04]  /*bcbd0*/  STL [R1+0xa00], R2 ;  /* 0x000a000201007387 */ /* 0x0003e80000100800 */
[----:B------:R2:W-:Y:S01]  /*bcbe0*/  STL [R1+0x958], R0 ;  /* 0x0009580001007387 */ /* 0x0005e20000100800 */
[----:B-1----:R-:W-:-:S03]  /*bcbf0*/  IADD3.X R2, PT, PT, R21, UR7, RZ, P2, !PT ;  /* 0x0000000715027c10 */ /* 0x002fc600097fe4ff */
[----:B------:R1:W-:Y:S01]  /*bcc00*/  STL [R1+0x95c], R24 ;  /* 0x00095c1801007387 */ /* 0x0003e20000100800 */
[----:B--2---:R-:W-:-:S03]  /*bcc10*/  IADD3.X R0, PT, PT, R13, UR7, RZ, P3, !PT ;  /* 0x000000070d007c10 */ /* 0x004fc60009ffe4ff */
[----:B------:R-:W2:Y:S04]  /*bcc20*/  LDL.LU.64 R28, [R1+0x28e0] ;  /* 0x0028e000011c7983 */ /* 0x000ea80000300a00 */
[----:B------:R3:W-:Y:S04]  /*bcc30*/  STL [R1+0x964], R2 ;  /* 0x0009640201007387 */ /* 0x0007e80000100800 */
[----:B-1----:R-:W4:Y:S04]  /*bcc40*/  LDL.LU.64 R24, [R1+0x28d8] ;  /* 0x0028d80001187983 */ /* 0x002f280000300a00 */
[----:B------:R1:W-:Y:S04]  /*bcc50*/  STL [R1+0x96c], R0 ;  /* 0x00096c0001007387 */ /* 0x0003e80000100800 */
[----:B------:R-:W4:Y:S04]  /*bcc60*/  LDL.LU.64 R12, [R1+0x28d0] ;  /* 0x0028d000010c7983 */ /* 0x000f280000300a00 */
[----:B------:R-:W4:Y:S01]  /*bcc70*/  LDL.LU.64 R20, [R1+0x28c8] ;  /* 0x0028c80001147983 */ /* 0x000f220000300a00 */
[----:B---3--:R-:W-:-:S02]  /*bcc80*/  IADD3 R2, P0, PT, R174, UR18, RZ ;  /* 0x00000012ae027c10 */ /* 0x008fc4000ff1e0ff */
[----:B-1----:R-:W-:-:S03]  /*bcc90*/  IADD3 R0, P1, PT, R172, UR18, RZ ;  /* 0x00000012ac007c10 */ /* 0x002fc6000ff3e0ff */
[----:B------:R1:W-:Y:S04]  /*bcca0*/  STL [R1+0x910], R2 ;  /* 0x0009100201007387 */ /* 0x0003e80000100800 */
[----:B------:R3:W-:Y:S01]  /*bccb0*/  STL [R1+0x918], R0 ;  /* 0x0009180001007387 */ /* 0x0007e20000100800 */
[----:B------:R-:W-:Y:S02]  /*bccc0*/  IADD3 R208, P2, PT, R32, UR18, RZ ;  /* 0x0000001220d07c10 */ /* 0x000fe4000ff5e0ff */
[----:B-1----:R-:W-:-:S03]  /*bccd0*/  IADD3 R2, P3, PT, R16, UR18, RZ ;  /* 0x0000001210027c10 */ /* 0x002fc6000ff7e0ff */
[----:B------:R-:W-:Y:S01]  /*bcce0*/  STL [R1+0x940], R208 ;  /* 0x000940d001007387 */ /* 0x000fe20000100800 */
[----:B------:R-:W-:Y:S02]  /*bccf0*/  IADD3.X R172, PT, PT, R173, UR7, RZ, P1, !PT ;  /* 0x00000007adac7c10 */ /* 0x000fe40008ffe4ff */
[----:B---3--:R-:W-:Y:S01]  /*bcd00*/  IADD3.X R0, PT, PT, R175, UR7, RZ, P0, !PT ;  /* 0x00000007af007c10 */ /* 0x008fe200087fe4ff */
[----:B------:R1:W-:Y:S04]  /*bcd10*/  STL [R1+0x948], R2 ;  /* 0x0009480201007387 */ /* 0x0003e80000100800 */
[----:B------:R3:W-:Y:S01]  /*bcd20*/  STL [R1+0x90c], R0 ;  /* 0x00090c0001007387 */ /* 0x0007e20000100800 */
[----:B-1----:R-:W-:-:S03]  /*bcd30*/  IADD3.X R2, PT, PT, R33, UR7, RZ, P2, !PT ;  /* 0x0000000721027c10 */ /* 0x002fc600097fe4ff */
[----:B------:R1:W-:Y:S01]  /*bcd40*/  STL [R1+0x914], R172 ;  /* 0x000914ac01007387 */ /* 0x0003e20000100800 */
[----:B---3--:R-:W-:-:S03]  /*bcd50*/  IADD3.X R0, PT, PT, R17, UR7, RZ, P3, !PT ;  /* 0x0000000711007c10 */ /* 0x008fc60009ffe4ff */
[----:B------:R-:W3:Y:S04]  /*bcd60*/  LDL.LU.64 R174, [R1+0x2900] ;  /* 0x0029000001ae7983 */ /* 0x000ee80000300a00 */
[----:B------:R4:W-:Y:S04]  /*bcd70*/  STL [R1+0x91c], R2 ;  /* 0x00091c0201007387 */ /* 0x0009e80000100800 */
[----:B-1----:R-:W3:Y:S04]  /*bcd80*/  LDL.LU.64 R172, [R1+0x28f8] ;  /* 0x0028f80001ac7983 */ /* 0x002ee80000300a00 */
[----:B------:R1:W-:Y:S04]  /*bcd90*/  STL [R1+0x944], R0 ;  /* 0x0009440001007387 */ /* 0x0003e80000100800 */
[----:B------:R-:W3:Y:S04]  /*bcda0*/  LDL.LU.64 R32, [R1+0x28f0] ;  /* 0x0028f00001207983 */ /* 0x000ee80000300a00 */
[----:B------:R-:W3:Y:S01]  /*bcdb0*/  LDL.LU.64 R16, [R1+0x28e8] ;  /* 0x0028e80001107983 */ /* 0x000ee20000300a00 */
[----:B--2---:R-:W-:-:S02]  /*bcdc0*/  IADD3 R208, P0, PT, R28, UR18, RZ ;  /* 0x000000121cd07c10 */ /* 0x004fc4000ff1e0ff */
[----:B----4-:R-:W-:-:S03]  /*bcdd0*/  IADD3 R2, P1, PT, R24, UR18, RZ ;  /* 0x0000001218027c10 */ /* 0x010fc6000ff3e0ff */
[----:B------:R-:W-:Y:S04]  /*bcde0*/  STL [R1+0x94c], R208 ;  /* 0x00094cd001007387 */ /* 0x000fe80000100800 */
[----:B------:R2:W-:Y:S01]  /*bcdf0*/  STL [R1+0x950], R2 ;  /* 0x0009500201007387 */ /* 0x0005e20000100800 */
[----:B-1----:R-:W-:Y:S02]  /*bce00*/  IADD3 R0, P2, PT, R12, UR18, RZ ;  /* 0x000000120c007c10 */ /* 0x002fe4000ff5e0ff */
[----:B------:R-:W-:Y:S02]  /*bce10*/  IADD3.X R28, PT, PT, R29, UR7, RZ, P0, !PT ;  /* 0x000000071d1c7c10 */ /* 0x000fe400087fe4ff */
[----:B--2---:R-:W-:Y:S01]  /*bce20*/  IADD3 R2, P3, PT, R20, UR18, RZ ;  /* 0x0000001214027c10 */ /* 0x004fe2000ff7e0ff */
[----:B------:R1:W-:Y:S04]  /*bce30*/  STL [R1+0x954], R0 ;  /* 0x0009540001007387 */ /* 0x0003e80000100800 */
[----:B------:R2:W-:Y:S01]  /*bce40*/  STL [R1+0x900], R2 ;  /* 0x0009000201007387 */ /* 0x0005e20000100800 */
[----:B-1----:R-:W-:-:S03]  /*bce50*/  IADD3.X R0, PT, PT, R25, UR7, RZ, P1, !PT ;  /* 0x0000000719007c10 */ /* 0x002fc60008ffe4ff */
[----:B------:R1:W-:Y:S01]  /*bce60*/  STL [R1+0x8f0], R28 ;  /* 0x0008f01c01007387 */ /* 0x0003e20000100800 */
[----:B--2---:R-:W-:-:S03]  /*bce70*/  IADD3.X R2, PT, PT, R13, UR7, RZ, P2, !PT ;  /* 0x000000070d027c10 */ /* 0x004fc600097fe4ff */
[----:B------:R-:W2:Y:S04]  /*bce80*/  LDL.LU.64 R12, [R1+0x2920] ;  /* 0x00292000010c7983 */ /* 0x000ea80000300a00 */
[----:B------:R4:W-:Y:S04]  /*bce90*/  STL [R1+0x8f4], R0 ;  /* 0x0008f40001007387 */ /* 0x0009e80000100800 */
[----:B------:R3:W-:Y:S04]  /*bcea0*/  STL [R1+0x8f8], R2 ;  /* 0x0008f80201007387 */ /* 0x0007e80000100800 */
[----:B-1----:R-:W2:Y:S04]  /*bceb0*/  LDL.LU.64 R28, [R1+0x2918] ;  /* 0x00291800011c7983 */ /* 0x002ea80000300a00 */
[----:B------:R-:W2:Y:S01]  /*bcec0*/  LDL.LU.64 R24, [R1+0x2910] ;  /* 0x0029100001187983 */ /* 0x000ea20000300a00 */
[----:B----4-:R-:W-:-:S02]  /*bced0*/  IADD3.X R0, PT, PT, R21, UR7, RZ, P3, !PT ;  /* 0x0000000715007c10 */ /* 0x010fc40009ffe4ff */
[----:B---3--:R-:W-:Y:S01]  /*bcee0*/  IADD3 R2, P0, PT, R174, UR18, RZ ;  /* 0x00000012ae027c10 */ /* 0x008fe2000ff1e0ff */
[----:B------:R-:W-:Y:S01]  /*bcef0*/  HMMA.1688.F32.TF32 R184, R204, R26, R232 ;  /* 0x0000001accb8723c */ /* 0x000fe200000810e8 */
[----:B------:R-:W-:Y:S04]  /*bcf00*/  LDS R174, [R3+UR12+0x26700] ;  /* 0x0267000c03ae7984 */ /* 0x000fe80008000800 */
[----:B------:R1:W-:Y:S04]  /*bcf10*/  STL [R1+0x8fc], R0 ;  /* 0x0008fc0001007387 */ /* 0x0003e80000100800 */
[----:B------:R-:W3:Y:S01]  /*bcf20*/  LDL.LU.64 R20, [R1+0x2908] ;  /* 0x0029080001147983 */ /* 0x000ee20000300a00 */
[----:B------:R-:W-:-:S02]  /*bcf30*/  IADD3 R208, P2, PT, R32, UR18, RZ ;  /* 0x0000001220d07c10 */ /* 0x000fc4000ff5e0ff */
[----:B-1----:R-:W-:Y:S01]  /*bcf40*/  IADD3 R0, P1, PT, R172, UR18, RZ ;  /* 0x00000012ac007c10 */ /* 0x002fe2000ff3e0ff */
[----:B------:R1:W-:Y:S04]  /*bcf50*/  STL [R1+0x904], R2 ;  /* 0x0009040201007387 */ /* 0x0003e80000100800 */
[----:B------:R4:W-:Y:S01]  /*bcf60*/  STL [R1+0x908], R0 ;  /* 0x0009080001007387 */ /* 0x0009e20000100800 */
[----:B------:R-:W-:Y:S02]  /*bcf70*/  IADD3.X R172, PT, PT, R173, UR7, RZ, P1, !PT ;  /* 0x00000007adac7c10 */ /* 0x000fe40008ffe4ff */
[----:B-1----:R-:W-:Y:S01]  /*bcf80*/  IADD3 R2, P3, PT, R16, UR18, RZ ;  /* 0x0000001210027c10 */ /* 0x002fe2000ff7e0ff */
[----:B------:R-:W-:Y:S01]  /*bcf90*/  STL [R1+0x8e0], R208 ;  /* 0x0008e0d001007387 */ /* 0x000fe20000100800 */
[----:B----4-:R-:W-:-:S03]  /*bcfa0*/  IADD3.X R0, PT, PT, R175, UR7, RZ, P0, !PT ;  /* 0x00000007af007c10 */ /* 0x010fc600087fe4ff */
[----:B------:R1:W-:Y:S04]  /*bcfb0*/  STL [R1+0x8e8], R2 ;  /* 0x0008e80201007387 */ /* 0x0003e80000100800 */
[----:B------:R4:W-:Y:S01]  /*bcfc0*/  STL [R1+0x8c4], R0 ;  /* 0x0008c40001007387 */ /* 0x0009e20000100800 */
[----:B------:R-:W-:Y:S03]  /*bcfd0*/  HMMA.1688.F32.TF32 R204, R204, R18, R240 ;  /* 0x00000012cccc723c */ /* 0x000fe600000810f0 */
[----:B------:R-:W-:Y:S01]  /*bcfe0*/  LDS R173, [R252+UR12+0x24700] ;  /* 0x0247000cfcad7984 */ /* 0x000fe20008000800 */
[----:B-1----:R-:W-:-:S03]  /*bcff0*/  IADD3.X R2, PT, PT, R33, UR7, RZ, P2, !PT ;  /* 0x0000000721027c10 */ /* 0x002fc600097fe4ff */
[----:B------:R-:W-:Y:S01]  /*bd000*/  STL [R1+0x8c8], R172 ;  /* 0x0008c8ac01007387 */ /* 0x000fe20000100800 */
[----:B----4-:R-:W-:-:S03]  /*bd010*/  IADD3.X R0, PT, PT, R17, UR7, RZ, P3, !PT ;  /* 0x0000000711007c10 */ /* 0x010fc60009ffe4ff */
[----:B------:R-:W4:Y:S04]  /*bd020*/  LDL.LU.64 R208, [R1+0x2940] ;  /* 0x0029400001d07983 */ /* 0x000f280000300a00 */
[----:B------:R2:W-:Y:S04]  /*bd030*/  STL [R1+0x8cc], R2 ;  /* 0x0008cc0201007387 */ /* 0x0005e80000100800 */
[----:B------:R-:W4:Y:S04]  /*bd040*/  LDL.LU.64 R32, [R1+0x2938] ;  /* 0x0029380001207983 */ /* 0x000f280000300a00 */
[----:B------:R1:W-:Y:S04]  /*bd050*/  STL [R1+0x8e4], R0 ;  /* 0x0008e40001007387 */ /* 0x0003e80000100800 */
[----:B------:R-:W4:Y:S01]  /*bd060*/  LDL.LU.64 R16, [R1+0x2930] ;  /* 0x0029300001107983 */ /* 0x000f220000300a00 */
[----:B------:R-:W-:Y:S03]  /*bd070*/  HMMA.1688.F32.TF32 R200, R176, R72, R200 ;  /* 0x00000048b0c8723c */ /* 0x000fe600000810c8 */
[----:B------:R-:W-:Y:S01]  /*bd080*/  LDS R175, [R252+UR12+0x26700] ;  /* 0x0267000cfcaf7984 */ /* 0x000fe20008000800 */
[----:B--2---:R-:W-:-:S05]  /*bd090*/  IADD3 R2, P0, PT, R12, UR18, RZ ;  /* 0x000000120c027c10 */ /* 0x004fca000ff1e0ff */
[----:B------:R-:W-:Y:S01]  /*bd0a0*/  STL [R1+0x8ec], R2 ;  /* 0x0008ec0201007387 */ /* 0x000fe20000100800 */
[----:B-1----:R-:W-:Y:S02]  /*bd0b0*/  IADD3 R0, P1, PT, R28, UR18, RZ ;  /* 0x000000121c007c10 */ /* 0x002fe4000ff3e0ff */
[----:B------:R-:W-:-:S03]  /*bd0c0*/  IADD3 R172, P2, PT, R24, UR18, RZ ;  /* 0x0000001218ac7c10 */ /* 0x000fc6000ff5e0ff */
[----:B------:R1:W-:Y:S04]  /*bd0d0*/  STL [R1+0x810], R0 ;  /* 0x0008100001007387 */ /* 0x0003e80000100800 */
[----:B------:R-:W-:Y:S01]  /*bd0e0*/  STL [R1+0x818], R172 ;  /* 0x000818ac01007387 */ /* 0x000fe20000100800 */
[----:B------:R-:W-:Y:S01]  /*bd0f0*/  IADD3.X R28, PT, PT, R29, UR7, RZ, P1, !PT ;  /* 0x000000071d1c7c10 */ /* 0x000fe20008ffe4ff */
[----:B------:R-:W-:Y:S02]  /*bd100*/  HMMA.1688.F32.TF32 R196, R176, R76, R196 ;  /* 0x0000004cb0c4723c */ /* 0x000fe400000810c4 */
[----:B------:R-:W2:Y:S01]  /*bd110*/  LDS R172, [R3+UR12+0x24700] ;  /* 0x0247000c03ac7984 */ /* 0x000ea20008000800 */
[----:B-1----:R-:W-:-:S03]  /*bd120*/  IADD3.X R0, PT, PT, R13, UR7, RZ, P0, !PT ;  /* 0x000000070d007c10 */ /* 0x002fc600087fe4ff */
[----:B------:R-:W2:Y:S01]  /*bd130*/  LDL.LU.64 R12, [R1+0x2928] ;  /* 0x00292800010c7983 */ /* 0x000ea20000300a00 */
[----:B---3--:R-:W-:-:S05]  /*bd140*/  IADD3 R2, P3, PT, R20, UR18, RZ ;  /* 0x0000001214027c10 */ /* 0x008fca000ff7e0ff */
[----:B------:R1:W-:Y:S04]  /*bd150*/  STL [R1+0x8c0], R2 ;  /* 0x0008c00201007387 */ /* 0x0003e80000100800 */
[----:B------:R3:W-:Y:S04]  /*bd160*/  STL [R1+0x808], R0 ;  /* 0x0008080001007387 */ /* 0x0007e80000100800 */
[----:B------:R3:W-:Y:S01]  /*bd170*/  STL [R1+0x80c], R28 ;  /* 0x00080c1c01007387 */ /* 0x0007e20000100800 */
[----:B-1----:R-:W-:-:S03]  /*bd180*/  IADD3.X R2, PT, PT, R25, UR7, RZ, P2, !PT ;  /* 0x0000000719027c10 */ /* 0x002fc600097fe4ff */
[----:B------:R-:W2:Y:S01]  /*bd190*/  LDL.LU.64 R210, [R1+0x2960] ;  /* 0x0029600001d27983 */ /* 0x000ea20000300a00 */
[----:B---3--:R-:W-:-:S03]  /*bd1a0*/  IADD3.X R0, PT, PT, R21, UR7, RZ, P3, !PT ;  /* 0x0000000715007c10 */ /* 0x008fc60009ffe4ff */
[----:B------:R1:W-:Y:S04]  /*bd1b0*/  STL [R1+0x814], R2 ;  /* 0x0008140201007387 */ /* 0x0003e80000100800 */
[----:B------:R-:W3:Y:S04]  /*bd1c0*/  LDL.LU.64 R28, [R1+0x2958] ;  /* 0x00295800011c7983 */ /* 0x000ee80000300a00 */
[----:B------:R1:W-:Y:S04]  /*bd1d0*/  STL [R1+0x81c], R0 ;  /* 0x00081c0001007387 */ /* 0x0003e80000100800 */
[----:B------:R-:W3:Y:S01]  /*bd1e0*/  LDL.LU.64 R24, [R1+0x2950] ;  /* 0x0029500001187983 */ /* 0x000ee20000300a00 */
[----:B----4-:R-:W-:-:S03]  /*bd1f0*/  IADD3 R212, P0, PT, R208, UR18, RZ ;  /* 0x00000012d0d47c10 */ /* 0x010fc6000ff1e0ff */
[----:B------:R-:W4:Y:S01]  /*bd200*/  LDL.LU.64 R20, [R1+0x2948] ;  /* 0x0029480001147983 */ /* 0x000f220000300a00 */
[----:B-1----:R-:W-:-:S03]  /*bd210*/  IADD3 R2, P1, PT, R32, UR18, RZ ;  /* 0x0000001220027c10 */ /* 0x002fc6000ff3e0ff */
[----:B------:R-:W-:Y:S04]  /*bd220*/  STL [R1+0x7ec], R212 ;  /* 0x0007ecd401007387 */ /* 0x000fe80000100800 */
[----:B------:R-:W-:Y:S01]  /*bd230*/  STL [R1+0x800], R2 ;  /* 0x0008000201007387 */ /* 0x000fe20000100800 */
[----:B------:R-:W-:Y:S02]  /*bd240*/  IADD3 R0, P2, PT, R16, UR18, RZ ;  /* 0x0000001210007c10 */ /* 0x000fe4000ff5e0ff */
[----:B------:R-:W-:-:S03]  /*bd250*/  IADD3.X R32, PT, PT, R33, UR7, RZ, P1, !PT ;  /* 0x0000000721207c10 */ /* 0x000fc60008ffe4ff */
[----:B------:R1:W-:Y:S02]  /*bd260*/  STL [R1+0x804], R0 ;  /* 0x0008040001007387 */ /* 0x0003e40000100800 */
[----:B-1----:R-:W-:Y:S02]  /*bd270*/  IADD3.X R0, PT, PT, R209, UR7, RZ, P0, !PT ;  /* 0x00000007d1007c10 */ /* 0x002fe400087fe4ff */
[----:B--2---:R-:W-:-:S05]  /*bd280*/  IADD3 R2, P3, PT, R12, UR18, RZ ;  /* 0x000000120c027c10 */ /* 0x004fca000ff7e0ff */
[----:B------:R1:W-:Y:S04]  /*bd290*/  STL [R1+0x7e0], R2 ;  /* 0x0007e00201007387 */ /* 0x0003e80000100800 */
[----:B------:R2:W-:Y:S04]  /*bd2a0*/  STL [R1+0x7b0], R0 ;  /* 0x0007b00001007387 */ /* 0x0005e80000100800 */
[----:B------:R2:W-:Y:S01]  /*bd2b0*/  STL [R1+0x7b4], R32 ;  /* 0x0007b42001007387 */ /* 0x0005e20000100800 */
[----:B-1----:R-:W-:-:S03]  /*bd2c0*/  IADD3.X R2, PT, PT, R17, UR7, RZ, P2, !PT ;  /* 0x0000000711027c10 */ /* 0x002fc600097fe4ff */
[----:B------:R-:W4:Y:S01]  /*bd2d0*/  LDL.LU.64 R208, [R1+0x2980] ;  /* 0x0029800001d07983 */ /* 0x000f220000300a00 */
[----:B--2---:R-:W-:-:S03]  /*bd2e0*/  IADD3.X R0, PT, PT, R13, UR7, RZ, P3, !PT ;  /* 0x000000070d007c10 */ /* 0x004fc60009ffe4ff */
[----:B------:R1:W-:Y:S04]  /*bd2f0*/  STL [R1+0x7b8], R2 ;  /* 0x0007b80201007387 */ /* 0x0003e80000100800 */
[----:B------:R-:W2:Y:S04]  /*bd300*/  LDL.LU.64 R32, [R1+0x2978] ;  /* 0x0029780001207983 */ /* 0x000ea80000300a00 */
[----:B------:R3:W-:Y:S04]  /*bd310*/  STL [R1+0x7bc], R0 ;  /* 0x0007bc0001007387 */ /* 0x0007e80000100800 */
[----:B------:R-:W2:Y:S04]  /*bd320*/  LDL.LU.64 R16, [R1+0x2970] ;  /* 0x0029700001107983 */ /* 0x000ea80000300a00 */
[----:B------:R-:W2:Y:S01]  /*bd330*/  LDL.LU.64 R12, [R1+0x2968] ;  /* 0x00296800010c7983 */ /* 0x000ea20000300a00 */
[----:B-1----:R-:W-:-:S02]  /*bd340*/  IADD3 R2, P0, PT, R210, UR18, RZ ;  /* 0x00000012d2027c10 */ /* 0x002fc4000ff1e0ff */
[----:B---3--:R-:W-:Y:S02]  /*bd350*/  IADD3 R0, P1, PT, R28, UR18, RZ ;  /* 0x000000121c007c10 */ /* 0x008fe4000ff3e0ff */
[----:B------:R-:W-:Y:S01]  /*bd360*/  IADD3 R212, P2, PT, R24, UR18, RZ ;  /* 0x0000001218d47c10 */ /* 0x000fe2000ff5e0ff */
[----:B------:R4:W-:Y:S01]  /*bd370*/  STL [R1+0x7e4], R2 ;  /* 0x0007e40201007387 */ /* 0x0009e20000100800 */
[----:B------:R-:W-:-:S03]  /*bd380*/  IADD3.X R28, PT, PT, R29, UR7, RZ, P1, !PT ;  /* 0x000000071d1c7c10 */ /* 0x000fc60008ffe4ff */
[----:B------:R1:W-:Y:S01]  /*bd390*/  STL [R1+0x7e8], R0 ;  /* 0x0007e80001007387 */ /* 0x0003e20000100800 */
[----:B----4-:R-:W-:-:S03]  /*bd3a0*/  IADD3 R2, P3, PT, R20, UR18, RZ ;  /* 0x0000001214027c10 */ /* 0x010fc6000ff7e0ff */
[----:B------:R-:W-:Y:S01]  /*bd3b0*/  STL [R1+0x7a0], R212 ;  /* 0x0007a0d401007387 */ /* 0x000fe20000100800 */
[----:B-1----:R-:W-:-:S03]  /*bd3c0*/  IADD3.X R0, PT, PT, R211, UR7, RZ, P0, !PT ;  /* 0x00000007d3007c10 */ /* 0x002fc600087fe4ff */
        /* <DEDUP_REMOVED lines=11> */
[----:B----4-:R-:W-:-:S05]  /*bd480*/  IADD3 R2, P0, PT, R208, UR18, RZ ;  /* 0x00000012d0027c10 */ /* 0x010fca000ff1e0ff */
[----:B------:R1:W-:Y:S01]  /*bd490*/  STL [R1+0x7ac], R2 ;  /* 0x0007ac0201007387 */ /* 0x0003e20000100800 */
[----:B--2---:R-:W-:-:S05]  /*bd4a0*/  IADD3 R0, P1, PT, R32, UR18, RZ ;  /* 0x0000001220007c10 */ /* 0x004fca000ff3e0ff */
        /* <DEDUP_REMOVED lines=17> */
[----:B---3--:R-:W-:Y:S01]  /*bd5c0*/  IADD3 R2, P0, PT, R210, UR18, RZ ;  /* 0x00000012d2027c10 */ /* 0x008fe2000ff1e0ff */
[----:B------:R-:W-:Y:S01]  /*bd5d0*/  HMMA.1688.F32.TF32 R168, R176, R80, R168 ;  /* 0x00000050b0a8723c */ /* 0x000fe200000810a8 */
[----:B-1----:R-:W-:-:S03]  /*bd5e0*/  IADD3 R0, P1, PT, R28, UR18, RZ ;  /* 0x000000121c007c10 */ /* 0x002fc6000ff3e0ff */
[----:B------:R1:W-:Y:S04]  /*bd5f0*/  STL [R1+0x6a0], R2 ;  /* 0x0006a00201007387 */ /* 0x0003e80000100800 */
[C---:B------:R-:W-:Y:S01]  /*bd600*/  HMMA.1688.F32.TF32 R192, R176.reuse, R60, R192 ;  /* 0x0000003cb0c0723c */ /* 0x040fe200000810c0 */
[----:B------:R3:W-:Y:S07]  /*bd610*/  STL [R1+0x6a8], R0 ;  /* 0x0006a80001007387 */ /* 0x0007ee0000100800 */
[----:B------:R-:W-:Y:S01]  /*bd620*/  HMMA.1688.F32.TF32 R188, R176, R68, R188 ;  /* 0x00000044b0bc723c */ /* 0x000fe200000810bc */
[----:B-1----:R-:W-:-:S02]  /*bd630*/  IADD3 R2, P3, PT, R20, UR18, RZ ;  /* 0x0000001214027c10 */ /* 0x002fc4000ff7e0ff */
[----:B---3--:R-:W-:-:S05]  /*bd640*/  IADD3.X R0, PT, PT, R211, UR7, RZ, P0, !PT ;  /* 0x00000007d3007c10 */ /* 0x008fca00087fe4ff */
[----:B------:R-:W-:Y:S01]  /*bd650*/  HMMA.1688.F32.TF32 R184, R176, R140, R184 ;  /* 0x0000008cb0b8723c */ /* 0x000fe200000810b8 */
[----:B------:R-:W-:-:S07]  /*bd660*/  IADD3.X R28, PT, PT, R29, UR7, RZ, P1, !PT ;  /* 0x000000071d1c7c10 */ /* 0x000fce0008ffe4ff */
[C---:B------:R-:W-:Y:S08]  /*bd670*/  HMMA.1688.F32.TF32 R180, R176.reuse, R100, R180 ;  /* 0x00000064b0b4723c */ /* 0x040ff000000810b4 */
[----:B------:R-:W-:Y:S01]  /*bd680*/  HMMA.1688.F32.TF32 R176, R176, R84, R204 ;  /* 0x00000054b0b0723c */ /* 0x000fe200000810cc */
[----:B------:R-:W-:-:S05]  /*bd690*/  IADD3 R204, P2, PT, R24, UR18, RZ ;  /* 0x0000001218cc7c10 */ /* 0x000fca000ff5e0ff */
[----:B------:R-:W-:Y:S04]  /*bd6a0*/  STL [R1+0x750], R204 ;  /* 0x000750cc01007387 */ /* 0x000fe80000100800 */
        /* <DEDUP_REMOVED lines=13> */
[----:B------:R2:W-:Y:S04]  /*bd780*/  STL [R1+0x75c], R204 ;  /* 0x00075ccc01007387 */ /* 0x0005e80000100800 */
[----:B------:R4:W-:Y:S01]  /*bd790*/  STL [R1+0x770], R2 ;  /* 0x0007700201007387 */ /* 0x0009e20000100800 */
[----:B-1----:R-:W-:Y:S02]  /*bd7a0*/  IADD3 R0, P2, PT, R12, UR18, RZ ;  /* 0x000000120c007c10 */ /* 0x002fe4000ff5e0ff */
[----:B--2---:R-:W-:Y:S02]  /*bd7b0*/  IADD3.X R204, PT, PT, R209, UR7, RZ, P0, !PT ;  /* 0x00000007d1cc7c10 */ /* 0x004fe400087fe4ff */
[----:B----4-:R-:W-:Y:S01]  /*bd7c0*/  IADD3 R2, P3, PT, R16, UR18, RZ ;  /* 0x0000001210027c10 */ /* 0x010fe2000ff7e0ff */
        /* <DEDUP_REMOVED lines=10> */
[----:B----4-:R-:W-:-:S05]  /*bd870*/  IADD3.X R0, PT, PT, R17, UR7, RZ, P3, !PT ;  /* 0x0000000711007c10 */ /* 0x010fca0009ffe4ff */
[----:B------:R1:W-:Y:S04]  /*bd880*/  STL [R1+0x68c], R0 ;  /* 0x00068c0001007387 */ /* 0x0003e80000100800 */
[----:B------:R-:W4:Y:S01]  /*bd890*/  LDL.LU.64 R16, [R1+0x29e8] ;  /* 0x0029e80001107983 */ /* 0x000f220000300a00 */
[----:B---3--:R-:W-:-:S05]  /*bd8a0*/  IADD3 R2, P0, PT, R206, UR18, RZ ;  /* 0x00000012ce027c10 */ /* 0x008fca000ff1e0ff */
[----:B------:R3:W-:Y:S01]  /*bd8b0*/  STL [R1+0x694], R2 ;  /* 0x0006940201007387 */ /* 0x0007e20000100800 */
[----:B-1----:R-:W-:-:S05]  /*bd8c0*/  IADD3 R0, P1, PT, R28, UR18, RZ ;  /* 0x000000121c007c10 */ /* 0x002fca000ff3e0ff */
[----:B------:R1:W-:Y:S01]  /*bd8d0*/  STL [R1+0x698], R0 ;  /* 0x0006980001007387 */ /* 0x0003e20000100800 */
[----:B------:R-:W-:Y:S02]  /*bd8e0*/  IADD3 R208, P2, PT, R24, UR18, RZ ;  /* 0x0000001218d07c10 */ /* 0x000fe4000ff5e0ff */
[----:B---3--:R-:W-:-:S03]  /*bd8f0*/  IADD3 R2, P3, PT, R20, UR18, RZ ;  /* 0x0000001214027c10 */ /* 0x008fc6000ff7e0ff */
[----:B------:R-:W-:Y:S01]  /*bd900*/  STL [R1+0x5c0], R208 ;  /* 0x0005c0d001007387 */ /* 0x000fe20000100800 */
[----:B-1----:R-:W-:Y:S02]  /*bd910*/  IADD3.X R0, PT, PT, R207, UR7, RZ, P0, !PT ;  /* 0x00000007cf007c10 */ /* 0x002fe400087fe4ff */
[----:B------:R-:W-:Y:S01]  /*bd920*/  IADD3.X R28, PT, PT, R29, UR7, RZ, P1, !PT ;  /* 0x000000071d1c7c10 */ /* 0x000fe20008ffe4ff */
[----:B------:R1:W-:Y:S04]  /*bd930*/  STL [R1+0x5c8], R2 ;  /* 0x0005c80201007387 */ /* 0x0003e80000100800 */
[----:B------:R3:W-:Y:S01]  /*bd940*/  STL [R1+0x594], R0 ;  /* 0x0005940001007387 */ /* 0x0007e20000100800 */
[----:B------:R-:W-:Y:S03]  /*bd950*/  HMMA.1688.F32.TF32 R200, R172, R74, R200 ;  /* 0x0000004aacc8723c */ /* 0x000fe600000810c8 */
[----:B------:R-:W-:Y:S01]  /*bd960*/  LDS R207, [R252+UR12+0x2a700] ;  /* 0x02a7000cfccf7984 */ /* 0x000fe20008000800 */
[----:B-1----:R-:W-:-:S03]  /*bd970*/  IADD3.X R2, PT, PT, R25, UR7, RZ, P2, !PT ;  /* 0x0000000719027c10 */ /* 0x002fc600097fe4ff */
[----:B------:R1:W-:Y:S01]  /*bd980*/  STL [R1+0x598], R28 ;  /* 0x0005981c01007387 */ /* 0x0003e20000100800 */
[----:B---3--:R-:W-:-:S03]  /*bd990*/  IADD3.X R0, PT, PT, R21, UR7, RZ, P3, !PT ;  /* 0x0000000715007c10 */ /* 0x008fc60009ffe4ff */
[----:B-1----:R-:W3:Y:S04]  /*bd9a0*/  LDL.LU.64 R28, [R1+0x2a20] ;  /* 0x002a2000011c7983 */ /* 0x002ee80000300a00 */
[----:B------:R2:W-:Y:S04]  /*bd9b0*/  STL [R1+0x59c], R2 ;  /* 0x00059c0201007387 */ /* 0x0005e80000100800 */
[----:B------:R-:W3:Y:S04]  /*bd9c0*/  LDL.LU.64 R24, [R1+0x2a18] ;  /* 0x002a180001187983 */ /* 0x000ee80000300a00 */
[----:B------:R1:W-:Y:S04]  /*bd9d0*/  STL [R1+0x5c4], R0 ;  /* 0x0005c40001007387 */ /* 0x0003e80000100800 */
[----:B------:R-:W3:Y:S01]  /*bd9e0*/  LDL.LU.64 R20, [R1+0x2a10] ;  /* 0x002a100001147983 */ /* 0x000ee20000300a00 */
        /* <DEDUP_REMOVED lines=8> */
[----:B------:R-:W-:Y:S01]  /*bda70*/  LDS R206, [R3+UR12+0x2a700] ;  /* 0x02a7000c03ce7984 */ /* 0x000fe20008000800 */
[----:B-1----:R-:W-:-:S03]  /*bda80*/  IADD3.X R0, PT, PT, R13, UR7, RZ, P0, !PT ;  /* 0x000000070d007c10 */ /* 0x002fc600087fe4ff */
[----:B------:R-:W2:Y:S01]  /*bda90*/  LDL.LU.64 R12, [R1+0x2a08] ;  /* 0x002a0800010c7983 */ /* 0x000ea20000300a00 */
[----:B----4-:R-:W-:Y:S01]  /*bdaa0*/  IADD3 R2, P3, PT, R16, UR18, RZ ;  /* 0x0000001210027c10 */ /* 0x010fe2000ff7e0ff */
[----:B------:R-:W-:Y:S02]  /*bdab0*/  HMMA.1688.F32.TF32 R168, R172, R82, R168 ;  /* 0x00000052aca8723c */ /* 0x000fe400000810a8 */
[----:B------:R-:W-:Y:S04]  /*bdac0*/  LDS R205, [R252+UR12+0x28700] ;  /* 0x0287000cfccd7984 */ /* 0x000fe80008000800 */
[----:B------:R1:W-:Y:S04]  /*bdad0*/  STL [R1+0x590], R2 ;  /* 0x0005900201007387 */ /* 0x0003e80000100800 */
[----:B------:R4:W-:Y:S04]  /*bdae0*/  STL [R1+0x578], R0 ;  /* 0x0005780001007387 */ /* 0x0009e80000100800 */
[----:B------:R-:W-:Y:S01]  /*bdaf0*/  STL [R1+0x57c], R204 ;  /* 0x00057ccc01007387 */ /* 0x000fe20000100800 */
[----:B-1----:R-:W-:-:S03]  /*bdb00*/  IADD3.X R2, PT, PT, R33, UR7, RZ, P2, !PT ;  /* 0x0000000721027c10 */ /* 0x002fc600097fe4ff */
[----:B------:R-:W2:Y:S01]  /*bdb10*/  LDL.LU.64 R210, [R1+0x2a40] ;  /* 0x002a400001d27983 */ /* 0x000ea20000300a00 */
[----:B----4-:R-:W-:-:S03]  /*bdb20*/  IADD3.X R0, PT, PT, R17, UR7, RZ, P3, !PT ;  /* 0x0000000711007c10 */ /* 0x010fc60009ffe4ff */
[----:B------:R1:W-:Y:S04]  /*bdb30*/  STL [R1+0x584], R2 ;  /* 0x0005840201007387 */ /* 0x0003e80000100800 */
[----:B------:R-:W4:Y:S04]  /*bdb40*/  LDL.LU.64 R208, [R1+0x2a38] ;  /* 0x002a380001d07983 */ /* 0x000f280000300a00 */
[----:B------:R1:W-:Y:S04]  /*bdb50*/  STL [R1+0x58c], R0 ;  /* 0x00058c0001007387 */ /* 0x0003e80000100800 */
[----:B------:R-:W4:Y:S04]  /*bdb60*/  LDL.LU.64 R32, [R1+0x2a30] ;  /* 0x002a300001207983 */ /* 0x000f280000300a00 */
[----:B------:R-:W4:Y:S01]  /*bdb70*/  LDL.LU.64 R16, [R1+0x2a28] ;  /* 0x002a280001107983 */ /* 0x000f220000300a00 */
[----:B------:R-:W-:Y:S03]  /*bdb80*/  HMMA.1688.F32.TF32 R192, R172, R62, R192 ;  /* 0x0000003eacc0723c */ /* 0x000fe600000810c0 */
[----:B------:R-:W2:Y:S01]  /*bdb90*/  LDS R204, [R3+UR12+0x28700] ;  /* 0x0287000c03cc7984 */ /* 0x000ea20008000800 */
[----:B---3--:R-:W-:-:S02]  /*bdba0*/  IADD3 R212, P0, PT, R28, UR18, RZ ;  /* 0x000000121cd47c10 */ /* 0x008fc4000ff1e0ff */
        /* <DEDUP_REMOVED lines=15> */
[----:B---3--:R-:W2:Y:S04]  /*bdca0*/  LDL.LU.64 R24, [R1+0x2a58] ;  /* 0x002a580001187983 */ /* 0x008ea80000300a00 */
[----:B------:R4:W-:Y:S04]  /*bdcb0*/  STL [R1+0x55c], R0 ;  /* 0x00055c0001007387 */ /* 0x0009e80000100800 */
[----:B------:R-:W3:Y:S04]  /*bdcc0*/  LDL.LU.64 R20, [R1+0x2a50] ;  /* 0x002a500001147983 */ /* 0x000ee80000300a00 */
[----:B------:R-:W3:Y:S01]  /*bdcd0*/  LDL.LU.64 R12, [R1+0x2a48] ;  /* 0x002a4800010c7983 */ /* 0x000ee20000300a00 */
[----:B-1----:R-:W-:-:S02]  /*bdce0*/  IADD3 R2, P0, PT, R210, UR18, RZ ;  /* 0x00000012d2027c10 */ /* 0x002fc4000ff1e0ff */
[----:B----4-:R-:W-:Y:S02]  /*bdcf0*/  IADD3 R0, P1, PT, R208, UR18, RZ ;  /* 0x00000012d0007c10 */ /* 0x010fe4000ff3e0ff */
[----:B------:R-:W-:Y:S01]  /*bdd00*/  IADD3 R212, P2, PT, R32, UR18, RZ ;  /* 0x0000001220d47c10 */ /* 0x000fe2000ff5e0ff */
[----:B------:R1:W-:Y:S01]  /*bdd10*/  STL [R1+0x564], R2 ;  /* 0x0005640201007387 */ /* 0x0003e20000100800 */
[----:B------:R-:W-:-:S03]  /*bdd20*/  IADD3.X R208, PT, PT, R209, UR7, RZ, P1, !PT ;  /* 0x00000007d1d07c10 */ /* 0x000fc60008ffe4ff */
[----:B------:R4:W-:Y:S01]  /*bdd30*/  STL [R1+0x568], R0 ;  /* 0x0005680001007387 */ /* 0x0009e20000100800 */
[----:B-1----:R-:W-:-:S03]  /*bdd40*/  IADD3 R2, P3, PT, R16, UR18, RZ ;  /* 0x0000001210027c10 */ /* 0x002fc6000ff7e0ff */
[----:B------:R-:W-:Y:S01]  /*bdd50*/  STL [R1+0x540], R212 ;  /* 0x000540d401007387 */ /* 0x000fe20000100800 */
[----:B----4-:R-:W-:-:S03]  /*bdd60*/  IADD3.X R0, PT, PT, R211, UR7, RZ, P0, !PT ;  /* 0x00000007d3007c10 */ /* 0x010fc600087fe4ff */
[----:B------:R1:W-:Y:S04]  /*bdd70*/  STL [R1+0x548], R2 ;  /* 0x0005480201007387 */ /* 0x0003e80000100800 */
[----:B------:R4:W-:Y:S01]  /*bdd80*/  STL [R1+0x534], R0 ;  /* 0x0005340001007387 */ /* 0x0009e20000100800 */
[----:B-1----:R-:W-:-:S03]  /*bdd90*/  IADD3.X R2, PT, PT, R33, UR7, RZ, P2, !PT ;  /* 0x0000000721027c10 */ /* 0x002fc600097fe4ff */
[----:B------:R1:W-:Y:S01]  /*bdda0*/  STL [R1+0x538], R208 ;  /* 0x000538d001007387 */ /* 0x0003e20000100800 */
[----:B----4-:R-:W-:-:S03]  /*bddb0*/  IADD3.X R0, PT, PT, R17, UR7, RZ, P3, !PT ;  /* 0x0000000711007c10 */ /* 0x010fc60009ffe4ff */
[----:B------:R-:W4:Y:S04]  /*bddc0*/  LDL.LU.64 R210, [R1+0x2a80] ;  /* 0x002a800001d27983 */ /* 0x000f280000300a00 */
[----:B------:R1:W-:Y:S04]  /*bddd0*/  STL [R1+0x53c], R2 ;  /* 0x00053c0201007387 */ /* 0x0003e80000100800 */
[----:B-1----:R-:W4:Y:S04]  /*bdde0*/  LDL.LU.64 R208, [R1+0x2a78] ;  /* 0x002a780001d07983 */ /* 0x002f280000300a00 */
[----:B------:R2:W-:Y:S04]  /*bddf0*/  STL [R1+0x544], R0 ;  /* 0x0005440001007387 */ /* 0x0005e80000100800 */
[----:B------:R-:W4:Y:S04]  /*bde00*/  LDL.LU.64 R32, [R1+0x2a70] ;  /* 0x002a700001207983 */ /* 0x000f280000300a00 */
[----:B------:R-:W4:Y:S01]  /*bde10*/  LDL.LU.64 R16, [R1+0x2a68] ;  /* 0x002a680001107983 */ /* 0x000f220000300a00 */
[----:B------:R-:W-:-:S05]  /*bde20*/  IADD3 R2, P0, PT, R28, UR18, RZ ;  /* 0x000000121c027c10 */ /* 0x000fca000ff1e0ff */
[----:B------:R1:W-:Y:S01]  /*bde30*/  STL [R1+0x54c], R2 ;  /* 0x00054c0201007387 */ /* 0x0003e20000100800 */
[----:B--2---:R-:W-:-:S05]  /*bde40*/  IADD3 R0, P1, PT, R24, UR18, RZ ;  /* 0x0000001218007c10 */ /* 0x004fca000ff3e0ff */
[----:B------:R2:W-:Y:S01]  /*bde50*/  STL [R1+0x520], R0 ;  /* 0x0005200001007387 */ /* 0x0005e20000100800 */
[----:B---3--:R-:W-:Y:S02]  /*bde60*/  IADD3 R212, P2, PT, R20, UR18, RZ ;  /* 0x0000001214d47c10 */ /* 0x008fe4000ff5e0ff */
        /* <DEDUP_REMOVED lines=11> */
[----:B-1----:R-:W3:Y:S04]  /*bdf20*/  LDL.LU.64 R24, [R1+0x2a98] ;  /* 0x002a980001187983 */ /* 0x002ee80000300a00 */
[----:B------:R1:W-:Y:S04]  /*bdf30*/  STL [R1+0x52c], R0 ;  /* 0x00052c0001007387 */ /* 0x0003e80000100800 */
[----:B------:R-:W3:Y:S04]  /*bdf40*/  LDL.LU.64 R12, [R1+0x2a90] ;  /* 0x002a9000010c7983 */ /* 0x000ee80000300a00 */
[----:B------:R-:W3:Y:S01]  /*bdf50*/  LDL.LU.64 R20, [R1+0x2a88] ;  /* 0x002a880001147983 */ /* 0x000ee20000300a00 */
[----:B----4-:R-:W-:Y:S01]  /*bdf60*/  IADD3 R2, P0, PT, R210, UR18, RZ ;  /* 0x00000012d2027c10 */ /* 0x010fe2000ff1e0ff */
[----:B------:R-:W-:Y:S01]  /*bdf70*/  HMMA.1688.F32.TF32 R188, R172, R70, R188 ;  /* 0x00000046acbc723c */ /* 0x000fe200000810bc */
[----:B-1----:R-:W-:-:S03]  /*bdf80*/  IADD3 R0, P1, PT, R208, UR18, RZ ;  /* 0x00000012d0007c10 */ /* 0x002fc6000ff3e0ff */
[----:B------:R1:W-:Y:S04]  /*bdf90*/  STL [R1+0x460], R2 ;  /* 0x0004600201007387 */ /* 0x0003e80000100800 */
[C---:B------:R-:W-:Y:S01]  /*bdfa0*/  HMMA.1688.F32.TF32 R184, R172.reuse, R142, R184 ;  /* 0x0000008eacb8723c */ /* 0x040fe200000810b8 */
[----:B------:R4:W-:Y:S07]  /*bdfb0*/  STL [R1+0x468], R0 ;  /* 0x0004680001007387 */ /* 0x0009ee0000100800 */
[----:B------:R-:W-:Y:S01]  /*bdfc0*/  HMMA.1688.F32.TF32 R180, R172, R102, R180 ;  /* 0x00000066acb4723c */ /* 0x000fe200000810b4 */
[----:B-1----:R-:W-:-:S02]  /*bdfd0*/  IADD3 R2, P3, PT, R16, UR18, RZ ;  /* 0x0000001210027c10 */ /* 0x002fc4000ff7e0ff */
[----:B----4-:R-:W-:-:S05]  /*bdfe0*/  IADD3.X R0, PT, PT, R211, UR7, RZ, P0, !PT ;  /* 0x00000007d3007c10 */ /* 0x010fca00087fe4ff */
[----:B------:R-:W-:Y:S01]  /*bdff0*/  HMMA.1688.F32.TF32 R172, R172, R86, R176 ;  /* 0x00000056acac723c */ /* 0x000fe200000810b0 */
[----:B------:R-:W-:-:S05]  /*be000*/  IADD3 R176, P2, PT, R32, UR18, RZ ;  /* 0x0000001220b07c10 */ /* 0x000fca000ff5e0ff */
[----:B------:R1:W-:Y:S04]  /*be010*/  STL [R1+0x470], R176 ;  /* 0x000470b001007387 */ /* 0x0003e80000100800 */
[----:B------:R4:W-:Y:S01]  /*be020*/  STL [R1+0x478], R2 ;  /* 0x0004780201007387 */ /* 0x0009e20000100800 */
[----:B-1----:R-:W-:-:S03]  /*be030*/  IADD3.X R176, PT, PT, R209, UR7, RZ, P1, !PT ;  /* 0x00000007d1b07c10 */ /* 0x002fc60008ffe4ff */
[----:B------:R1:W-:Y:S01]  /*be040*/  STL [R1+0x44c], R0 ;  /* 0x00044c0001007387 */ /* 0x0003e20000100800 */
[----:B----4-:R-:W-:-:S03]  /*be050*/  IADD3.X R2, PT, PT, R33, UR7, RZ, P2, !PT ;  /* 0x0000000721027c10 */ /* 0x010fc600097fe4ff */
[----:B------:R4:W-:Y:S04]  /*be060*/  STL [R1+0x464], R176 ;  /* 0x000464b001007387 */ /* 0x0009e80000100800 */
[----:B------:R-:W3:Y:S01]  /*be070*/  LDL.LU.64 R178, [R1+0x2ac0] ;  /* 0x002ac00001b27983 */ /* 0x000ee20000300a00 */
[----:B-1----:R-:W-:-:S03]  /*be080*/  IADD3.X R0, PT, PT, R17, UR7, RZ, P3, !PT ;  /* 0x0000000711007c10 */ /* 0x002fc60009ffe4ff */
[----:B------:R3:W-:Y:S04]  /*be090*/  STL [R1+0x46c], R2 ;  /* 0x00046c0201007387 */ /* 0x0007e80000100800 */
[----:B----4-:R-:W4:Y:S04]  /*be0a0*/  LDL.LU.64 R176, [R1+0x2ab8] ;  /* 0x002ab80001b07983 */ /* 0x010f280000300a00 */
[----:B------:R1:W-:Y:S04]  /*be0b0*/  STL [R1+0x474], R0 ;  /* 0x0004740001007387 */ /* 0x0003e80000100800 */
[----:B------:R-:W4:Y:S04]  /*be0c0*/  LDL.LU.64 R32, [R1+0x2ab0] ;  /* 0x002ab00001207983 */ /* 0x000f280000300a00 */
[----:B------:R-:W4:Y:S01]  /*be0d0*/  LDL.LU.64 R16, [R1+0x2aa8] ;  /* 0x002aa80001107983 */ /* 0x000f220000300a00 */
[----:B--2---:R-:W-:-:S02]  /*be0e0*/  IADD3 R208, P0, PT, R28, UR18, RZ ;  /* 0x000000121cd07c10 */ /* 0x004fc4000ff1e0ff */
[----:B---3--:R-:W-:-:S03]  /*be0f0*/  IADD3 R2, P1, PT, R24, UR18, RZ ;  /* 0x0000001218027c10 */ /* 0x008fc6000ff3e0ff */
        /* <DEDUP_REMOVED lines=15> */
[----:B---3--:R-:W-:-:S05]  /*be1f0*/  IADD3.X R0, PT, PT, R21, UR7, RZ, P3, !PT ;  /* 0x0000000715007c10 */ /* 0x008fca0009ffe4ff */
[----:B------:R4:W-:Y:S04]  /*be200*/  STL [R1+0x43c], R0 ;  /* 0x00043c0001007387 */ /* 0x0009e80000100800 */
[----:B------:R-:W3:Y:S01]  /*be210*/  LDL.LU.64 R20, [R1+0x2ac8] ;  /* 0x002ac80001147983 */ /* 0x000ee20000300a00 */
[----:B------:R-:W-:Y:S01]  /*be220*/  IADD3 R2, P0, PT, R178, UR18, RZ ;  /* 0x00000012b2027c10 */ /* 0x000fe2000ff1e0ff */
[----:B------:R-:W-:Y:S02]  /*be230*/  HMMA.1688.F32.TF32 R200, R204, R108, R200 ;  /* 0x0000006cccc8723c */ /* 0x000fe400000810c8 */
[----:B------:R-:W-:Y:S01]  /*be240*/  LDS R178, [R3+UR12+0x2e700] ;  /* 0x02e7000c03b27984 */ /* 0x000fe20008000800 */
[----:B----4-:R-:W-:-:S03]  /*be250*/  IADD3 R0, P1, PT, R176, UR18, RZ ;  /* 0x00000012b0007c10 */ /* 0x010fc6000ff3e0ff */
[----:B------:R1:W-:Y:S04]  /*be260*/  STL [R1+0x444], R2 ;  /* 0x0004440201007387 */ /* 0x0003e80000100800 */
[----:B------:R4:W-:Y:S01]  /*be270*/  STL [R1+0x448], R0 ;  /* 0x0004480001007387 */ /* 0x0009e20000100800 */
[----:B------:R-:W-:Y:S02]  /*be280*/  IADD3 R208, P2, PT, R32, UR18, RZ ;  /* 0x0000001220d07c10 */ /* 0x000fe4000ff5e0ff */
[----:B-1----:R-:W-:-:S03]  /*be290*/  IADD3 R2, P3, PT, R16, UR18, RZ ;  /* 0x0000001210027c10 */ /* 0x002fc6000ff7e0ff */
[----:B------:R-:W-:Y:S01]  /*be2a0*/  STL [R1+0x420], R208 ;  /* 0x000420d001007387 */ /* 0x000fe20000100800 */
[----:B----4-:R-:W-:Y:S02]  /*be2b0*/  IADD3.X R0, PT, PT, R179, UR7, RZ, P0, !PT ;  /* 0x00000007b3007c10 */ /* 0x010fe400087fe4ff */
[----:B------:R-:W-:Y:S01]  /*be2c0*/  IADD3.X R176, PT, PT, R177, UR7, RZ, P1, !PT ;  /* 0x00000007b1b07c10 */ /* 0x000fe20008ffe4ff */
        /* <DEDUP_REMOVED lines=35> */
[----:B------:R-:W3:Y:S04]  /*be500*/  LDL.LU.64 R24, [R1+0x2b10] ;  /* 0x002b100001187983 */ /* 0x000ee80000300a00 */
[----:B------:R-:W3:Y:S01]  /*be510*/  LDL.LU.64 R20, [R1+0x2b08] ;  /* 0x002b080001147983 */ /* 0x000ee20000300a00 */
[----:B----4-:R-:W-:-:S02]  /*be520*/  IADD3 R212, P0, PT, R208, UR18, RZ ;  /* 0x00000012d0d47c10 */ /* 0x010fc4000ff1e0ff */
        /* <DEDUP_REMOVED lines=12> */
[----:B------:R-:W3:Y:S01]  /*be5f0*/  LDL.LU.64 R208, [R1+0x2b40] ;  /* 0x002b400001d07983 */ /* 0x000ee20000300a00 */
[----:B--2---:R-:W-:-:S03]  /*be600*/  IADD3.X R0, PT, PT, R13, UR7, RZ, P3, !PT ;  /* 0x000000070d007c10 */ /* 0x004fc60009ffe4ff */
[----:B------:R1:W-:Y:S04]  /*be610*/  STL [R1+0x308], R2 ;  /* 0x0003080201007387 */ /* 0x0003e80000100800 */
[----:B----4-:R-:W2:Y:S04]  /*be620*/  LDL.LU.64 R32, [R1+0x2b38] ;  /* 0x002b380001207983 */ /* 0x010ea80000300a00 */
[----:B------:R3:W-:Y:S04]  /*be630*/  STL [R1+0x30c], R0 ;  /* 0x00030c0001007387 */ /* 0x0007e80000100800 */
[----:B------:R-:W4:Y:S04]  /*be640*/  LDL.LU.64 R16, [R1+0x2b30] ;  /* 0x002b300001107983 */ /* 0x000f280000300a00 */
[----:B------:R-:W4:Y:S01]  /*be650*/  LDL.LU.64 R12, [R1+0x2b28] ;  /* 0x002b2800010c7983 */ /* 0x000f220000300a00 */
[----:B-1----:R-:W-:-:S02]  /*be660*/  IADD3 R2, P0, PT, R210, UR18, RZ ;  /* 0x00000012d2027c10 */ /* 0x002fc4000ff1e0ff */
[----:B---3--:R-:W-:Y:S02]  /*be670*/  IADD3 R0, P1, PT, R28, UR18, RZ ;  /* 0x000000121c007c10 */ /* 0x008fe4000ff3e0ff */
[----:B------:R-:W-:Y:S01]  /*be680*/  IADD3 R212, P2, PT, R24, UR18, RZ ;  /* 0x0000001218d47c10 */ /* 0x000fe2000ff5e0ff */
[----:B------:R1:W-:Y:S01]  /*be690*/  STL [R1+0x314], R2 ;  /* 0x0003140201007387 */ /* 0x0003e20000100800 */
[----:B------:R-:W-:-:S03]  /*be6a0*/  IADD3.X R28, PT, PT, R29, UR7, RZ, P1, !PT ;  /* 0x000000071d1c7c10 */ /* 0x000fc60008ffe4ff */
[----:B------:R3:W-:Y:S01]  /*be6b0*/  STL [R1+0x318], R0 ;  /* 0x0003180001007387 */ /* 0x0007e20000100800 */
[----:B-1----:R-:W-:-:S03]  /*be6c0*/  IADD3 R2, P3, PT, R20, UR18, RZ ;  /* 0x0000001214027c10 */ /* 0x002fc6000ff7e0ff */
[----:B------:R-:W-:Y:S01]  /*be6d0*/  STL [R1+0x2e0], R212 ;  /* 0x0002e0d401007387 */ /* 0x000fe20000100800 */
[----:B---3--:R-:W-:-:S03]  /*be6e0*/  IADD3.X R0, PT, PT, R211, UR7, RZ, P0, !PT ;  /* 0x00000007d3007c10 */ /* 0x008fc600087fe4ff */
        /* <DEDUP_REMOVED lines=11> */
[----:B------:R-:W-:-:S05]  /*be7a0*/  IADD3 R2, P0, PT, R208, UR18, RZ ;  /* 0x00000012d0027c10 */ /* 0x000fca000ff1e0ff */
[----:B------:R1:W-:Y:S01]  /*be7b0*/  STL [R1+0x2ec], R2 ;  /* 0x0002ec0201007387 */ /* 0x0003e20000100800 */
[----:B--2---:R-:W-:-:S05]  /*be7c0*/  IADD3 R0, P1, PT, R32, UR18, RZ ;  /* 0x0000001220007c10 */ /* 0x004fca000ff3e0ff */
[----:B------:R2:W-:Y:S01]  /*be7d0*/  STL [R1+0x1e0], R0 ;  /* 0x0001e00001007387 */ /* 0x0005e20000100800 */
[----:B----4-:R-:W-:Y:S02]  /*be7e0*/  IADD3 R212, P2, PT, R16, UR18, RZ ;  /* 0x0000001210d47c10 */ /* 0x010fe4000ff5e0ff */
        /* <DEDUP_REMOVED lines=25> */
[----:B------:R-:W-:Y:S02]  /*be980*/  IADD3 R172, P2, PT, R24, UR18, RZ ;  /* 0x0000001218ac7c10 */ /* 0x000fe4000ff5e0ff */
[----:B------:R-:W-:-:S03]  /*be990*/  IADD3.X R28, PT, PT, R29, UR7, RZ, P1, !PT ;  /* 0x000000071d1c7c10 */ /* 0x000fc60008ffe4ff */
        /* <DEDUP_REMOVED lines=68> */
[----:B------:R4:W-:Y:S01]  /*bede0*/  STL [R1+0x78], R0 ;  /* 0x0000780001007387 */ /* 0x0009e20000100800 */
[----:B-1----:R-:W-:-:S03]  /*bedf0*/  IADD3.X R2, PT, PT, R33, UR7, RZ, P2, !PT ;  /* 0x0000000721027c10 */ /* 0x002fc600097fe4ff */
[----:B------:R-:W-:Y:S01]  /*bee00*/  STL [R1+0x7c], R172 ;  /* 0x00007cac01007387 */ /* 0x000fe20000100800 */
[----:B----4-:R-:W-:-:S03]  /*bee10*/  IADD3.X R0, PT, PT, R17, UR7, RZ, P3, !PT ;  /* 0x0000000711007c10 */ /* 0x010fc60009ffe4ff */
[----:B------:R-:W4:Y:S04]  /*bee20*/  LDL.LU.64 R210, [R1+0x2c00] ;  /* 0x002c000001d27983 */ /* 0x000f280000300a00 */
        /* <DEDUP_REMOVED lines=27> */
[----:B----4-:R-:W-:-:S02]  /*befe0*/  IADD3 R2, P0, PT, R210, UR18, RZ ;  /* 0x00000012d2027c10 */ /* 0x010fc4000ff1e0ff */
[----:B-1----:R-:W-:Y:S02]  /*beff0*/  IADD3 R0, P1, PT, R208, UR18, RZ ;  /* 0x00000012d0007c10 */ /* 0x002fe4000ff3e0ff */
        /* <DEDUP_REMOVED lines=10> */
[----:B------:R-:W-:Y:S01]  /*bf0a0*/  STL [R1+0x18], R208 ;  /* 0x000018d001007387 */ /* 0x000fe20000100800 */
[----:B----4-:R-:W-:-:S03]  /*bf0b0*/  IADD3.X R0, PT, PT, R17, UR7, RZ, P3, !PT ;  /* 0x0000000711007c10 */ /* 0x010fc60009ffe4ff */
[----:B------:R-:W4:Y:S04]  /*bf0c0*/  LDL.LU.64 R32, [R1+0x2c40] ;  /* 0x002c400001207983 */ /* 0x000f280000300a00 */
[----:B------:R-:W-:Y:S04]  /*bf0d0*/  STL [R1+0x1c], R2 ;  /* 0x00001c0201007387 */ /* 0x000fe80000100800 */
[----:B------:R-:W4:Y:S04]  /*bf0e0*/  LDL.LU.64 R16, [R1+0x2c38] ;  /* 0x002c380001107983 */ /* 0x000f280000300a00 */
[----:B------:R2:W-:Y:S04]  /*bf0f0*/  STL [R1+0x24], R0 ;  /* 0x0000240001007387 */ /* 0x0005e80000100800 */
[----:B------:R-:W4:Y:S04]  /*bf100*/  LDL.LU.64 R212, [R1+0x2c30] ;  /* 0x002c300001d47983 */ /* 0x000f280000300a00 */
[----:B------:R-:W4:Y:S01]  /*bf110*/  LDL.LU.64 R210, [R1+0x2c28] ;  /* 0x002c280001d27983 */ /* 0x000f220000300a00 */
[----:B--2---:R-:W-:-:S05]  /*bf120*/  IADD3 R0, P0, PT, R28, UR18, RZ ;  /* 0x000000121c007c10 */ /* 0x004fca000ff1e0ff */
[----:B------:R1:W-:Y:S01]  /*bf130*/  STL [R1+0x2c], R0 ;  /* 0x00002c0001007387 */ /* 0x0003e20000100800 */
[----:B---3--:R-:W-:Y:S02]  /*bf140*/  IADD3 R208, P1, PT, R24, UR18, RZ ;  /* 0x0000001218d07c10 */ /* 0x008fe4000ff3e0ff */
[----:B------:R-:W-:-:S03]  /*bf150*/  IADD3 R2, P2, PT, R20, UR18, RZ ;  /* 0x0000001214027c10 */ /* 0x000fc6000ff5e0ff */
[----:B------:R-:W-:Y:S01]  /*bf160*/  STL [R1], R208 ;  /* 0x000000d001007387 */ /* 0x000fe20000100800 */
[----:B-1----:R-:W-:-:S03]  /*bf170*/  IADD3 R0, P3, PT, R12, UR18, RZ ;  /* 0x000000120c007c10 */ /* 0x002fc6000ff7e0ff */
[----:B------:R1:W-:Y:S01]  /*bf180*/  STL [R1+0x8], R2 ;  /* 0x0000080201007387 */ /* 0x0003e20000100800 */
[----:B------:R-:W-:-:S03]  /*bf190*/  IADD3.X R250, PT, PT, R29, UR7, RZ, P0, !PT ;  /* 0x000000071dfa7c10 */ /* 0x000fc600087fe4ff */
[----:B------:R2:W-:Y:S01]  /*bf1a0*/  STL [R1+0x10], R0 ;  /* 0x0000100001007387 */ /* 0x0005e20000100800 */
[----:B------:R-:W-:-:S03]  /*bf1b0*/  IADD3.X R251, PT, PT, R25, UR7, RZ, P1, !PT ;  /* 0x0000000719fb7c10 */ /* 0x000fc60008ffe4ff */
[----:B------:R-:W3:Y:S01]  /*bf1c0*/  LDL.LU.64 R28, [R1+0x2c60] ;  /* 0x002c6000011c7983 */ /* 0x000ee20000300a00 */
[----:B-1----:R-:W-:Y:S02]  /*bf1d0*/  IADD3.X R2, PT, PT, R21, UR7, RZ, P2, !PT ;  /* 0x0000000715027c10 */ /* 0x002fe400097fe4ff */
[----:B--2---:R-:W-:-:S03]  /*bf1e0*/  IADD3.X R0, PT, PT, R13, UR7, RZ, P3, !PT ;  /* 0x000000070d007c10 */ /* 0x004fc60009ffe4ff */
[----:B------:R-:W-:Y:S04]  /*bf1f0*/  STL [R1+0x4], R2 ;  /* 0x0000040201007387 */ /* 0x000fe80000100800 */
[----:B------:R-:W2:Y:S04]  /*bf200*/  LDL.LU.64 R24, [R1+0x2c58] ;  /* 0x002c580001187983 */ /* 0x000ea80000300a00 */
[----:B------:R-:W2:Y:S04]  /*bf210*/  LDL.LU.64 R20, [R1+0x2c50] ;  /* 0x002c500001147983 */ /* 0x000ea80000300a00 */
[----:B------:R1:W-:Y:S04]  /*bf220*/  STL [R1+0xc], R0 ;  /* 0x00000c0001007387 */ /* 0x0003e80000100800 */
[----:B------:R-:W2:Y:S01]  /*bf230*/  LDL.LU.64 R12, [R1+0x2c48] ;  /* 0x002c4800010c7983 */ /* 0x000ea20000300a00 */
[----:B------:R-:W-:Y:S01]  /*bf240*/  HMMA.1688.F32.TF32 R188, R176, R118, R188 ;  /* 0x00000076b0bc723c */ /* 0x000fe200000810bc */
[----:B----4-:R-:W-:-:S02]  /*bf250*/  IADD3 R236, P0, PT, R32, UR18, RZ ;  /* 0x0000001220ec7c10 */ /* 0x010fc4000ff1e0ff */
[----:B------:R-:W4:Y:S05]  /*bf260*/  LDL.LU.64 R208, [R1+0x2c80] ;  /* 0x002c800001d07983 */ /* 0x000f2a0000300a00 */
[----:B------:R-:W-:Y:S01]  /*bf270*/  HMMA.1688.F32.TF32 R184, R176, R162, R184 ;  /* 0x000000a2b0b8723c */ /* 0x000fe200000810b8 */
[----:B------:R-:W-:Y:S02]  /*bf280*/  IADD3 R238, P1, PT, R16, UR18, RZ ;  /* 0x0000001210ee7c10 */ /* 0x000fe4000ff3e0ff */
[----:B------:R-:W-:-:S05]  /*bf290*/  IADD3.X R235, PT, PT, R33, UR7, RZ, P0, !PT ;  /* 0x0000000721eb7c10 */ /* 0x000fca00087fe4ff */
[----:B------:R-:W-:Y:S01]  /*bf2a0*/  HMMA.1688.F32.TF32 R180, R176, R122, R180 ;  /* 0x0000007ab0b4723c */ /* 0x000fe200000810b4 */
[----:B------:R-:W-:Y:S02]  /*bf2b0*/  IADD3.X R237, PT, PT, R17, UR7, RZ, P1, !PT ;  /* 0x0000000711ed7c10 */ /* 0x000fe40008ffe4ff */
[----:B------:R-:W-:-:S05]  /*bf2c0*/  IADD3 R246, P3, PT, R210, UR18, RZ ;  /* 0x00000012d2f67c10 */ /* 0x000fca000ff7e0ff */
[----:B------:R-:W-:Y:S01]  /*bf2d0*/  HMMA.1688.F32.TF32 R176, R176, R130, R204 ;  /* 0x00000082b0b0723c */ /* 0x000fe200000810cc */
[----:B------:R-:W4:Y:S01]  /*bf2e0*/  LDL.LU.64 R204, [R1+0x2c78] ;  /* 0x002c780001cc7983 */ /* 0x000f220000300a00 */
[----:B------:R-:W-:-:S03]  /*bf2f0*/  IADD3.X R245, PT, PT, R211, UR7, RZ, P3, !PT ;  /* 0x00000007d3f57c10 */ /* 0x000fc60009ffe4ff */
[----:B------:R-:W4:Y:S04]  /*bf300*/  LDL.LU.64 R32, [R1+0x2c70] ;  /* 0x002c700001207983 */ /* 0x000f280000300a00 */
[----:B------:R-:W4:Y:S01]  /*bf310*/  LDL.LU.64 R16, [R1+0x2c68] ;  /* 0x002c680001107983 */ /* 0x000f220000300a00 */
[----:B---3--:R-:W-:Y:S02]  /*bf320*/  IADD3 R247, P0, PT, R28, UR18, RZ ;  /* 0x000000121cf77c10 */ /* 0x008fe4000ff1e0ff */
[----:B------:R-:W-:Y:S01]  /*bf330*/  IADD3 R244, P2, PT, R212, UR18, RZ ;  /* 0x00000012d4f47c10 */ /* 0x000fe2000ff5e0ff */
[C---:B------:R-:W-:Y:S01]  /*bf340*/  HMMA.1688.F32.TF32 R200, R172.reuse, R144, R200 ;  /* 0x00000090acc8723c */ /* 0x040fe200000810c8 */
[----:B------:R-:W-:Y:S01]  /*bf350*/  IADD3.X R228, PT, PT, R29, UR7, RZ, P0, !PT ;  /* 0x000000071de47c10 */ /* 0x000fe200087fe4ff */
[----:B------:R-:W-:Y:S04]  /*bf360*/  LDS R206, [R3+UR12+0x36700] ;  /* 0x0367000c03ce7984 */ /* 0x000fe80008000800 */
[----:B------:R-:W3:Y:S01]  /*bf370*/  LDL.LU.64 R28, [R1+0x2ca0] ;  /* 0x002ca000011c7983 */ /* 0x000ee20000300a00 */
[----:B--2---:R-:W-:Y:S01]  /*bf380*/  IADD3 R248, P1, PT, R24, UR18, RZ ;  /* 0x0000001218f87c10 */ /* 0x004fe2000ff3e0ff */
[----:B------:R-:W-:Y:S02]  /*bf390*/  HMMA.1688.F32.TF32 R196, R172, R148, R196 ;  /* 0x00000094acc4723c */ /* 0x000fe400000810c4 */
[----:B------:R-:W-:Y:S01]  /*bf3a0*/  LDS R207, [R252+UR12+0x36700] ;  /* 0x0367000cfccf7984 */ /* 0x000fe20008000800 */
[----:B------:R-:W-:-:S04]  /*bf3b0*/  IADD3 R232, P3, PT, R12, UR18, RZ ;  /* 0x000000120ce87c10 */ /* 0x000fc8000ff7e0ff */
[----:B------:R-:W-:Y:S02]  /*bf3c0*/  IADD3.X R231, PT, PT, R13, UR7, RZ, P3, !PT ;  /* 0x000000070de77c10 */ /* 0x000fe40009ffe4ff */
[----:B------:R-:W2:Y:S01]  /*bf3d0*/  LDL.LU.64 R12, [R1+0x2c98] ;  /* 0x002c9800010c7983 */ /* 0x000ea20000300a00 */
[----:B------:R-:W-:Y:S02]  /*bf3e0*/  IADD3.X R239, PT, PT, R213, UR7, RZ, P2, !PT ;  /* 0x00000007d5ef7c10 */ /* 0x000fe400097fe4ff */
[----:B------:R-:W-:Y:S02]  /*bf3f0*/  IADD3 R249, P2, PT, R20, UR18, RZ ;  /* 0x0000001214f97c10 */ /* 0x000fe4000ff5e0ff */
[----:B------:R-:W-:Y:S02]  /*bf400*/  IADD3.X R229, PT, PT, R25, UR7, RZ, P1, !PT ;  /* 0x0000000719e57c10 */ /* 0x000fe40008ffe4ff */
[----:B------:R-:W-:Y:S01]  /*bf410*/  IADD3.X R230, PT, PT, R21, UR7, RZ, P2, !PT ;  /* 0x0000000715e67c10 */ /* 0x000fe200097fe4ff */
[----:B------:R-:W2:Y:S01]  /*bf420*/  LDL.LU.64 R24, [R1+0x2c90] ;  /* 0x002c900001187983 */ /* 0x000ea20000300a00 */
[----:B----4-:R-:W-:-:S03]  /*bf430*/  IADD3 R233, P0, PT, R208, UR18, RZ ;  /* 0x00000012d0e97c10 */ /* 0x010fc6000ff1e0ff */
[----:B------:R-:W4:Y:S01]  /*bf440*/  LDL.LU.64 R20, [R1+0x2c88] ;  /* 0x002c880001147983 */ /* 0x000f220000300a00 */
[----:B------:R-:W-:Y:S02]  /*bf450*/  IADD3.X R217, PT, PT, R209, UR7, RZ, P0, !PT ;  /* 0x00000007d1d97c10 */ /* 0x000fe400087fe4ff */
[----:B------:R-:W-:Y:S01]  /*bf460*/  IADD3 R234, P1, PT, R204, UR18, RZ ;  /* 0x00000012ccea7c10 */ /* 0x000fe2000ff3e0ff */
[----:B------:R-:W-:Y:S01]  /*bf470*/  HMMA.1688.F32.TF32 R168, R172, R164, R168 ;  /* 0x000000a4aca8723c */ /* 0x000fe200000810a8 */
[----:B------:R-:W-:Y:S01]  /*bf480*/  LDS R204, [R3+UR12+0x34700] ;  /* 0x0347000c03cc7984 */ /* 0x000fe20008000800 */
[----:B------:R-:W-:Y:S02]  /*bf490*/  IADD3 R222, P3, PT, R16, UR18, RZ ;  /* 0x0000001210de7c10 */ /* 0x000fe4000ff7e0ff */
[----:B------:R-:W-:Y:S02]  /*bf4a0*/  IADD3.X R218, PT, PT, R205, UR7, RZ, P1, !PT ;  /* 0x00000007cdda7c10 */ /* 0x000fe40008ffe4ff */
[----:B------:R-:W-:-:S02]  /*bf4b0*/  IADD3.X R221, PT, PT, R17, UR7, RZ, P3, !PT ;  /* 0x0000000711dd7c10 */ /* 0x000fc40009ffe4ff */
[C---:B------:R-:W-:Y:S01]  /*bf4c0*/  HMMA.1688.F32.TF32 R192, R172.reuse, R156, R192 ;  /* 0x0000009cacc0723c */ /* 0x040fe200000810c0 */
[----:B------:R-:W4:Y:S04]  /*bf4d0*/  LDL.LU.64 R16, [R1+0x2ca8] ;  /* 0x002ca80001107983 */ /* 0x000f280000300a00 */
[----:B------:R-:W1:Y:S01]  /*bf4e0*/  LDL.LU.64 R240, [R1+0x2148] ;  /* 0x0021480001f07983 */ /* 0x000e620000300a00 */
[----:B------:R-:W-:Y:S02]  /*bf4f0*/  IADD3 R220, P2, PT, R32, UR18, RZ ;  /* 0x0000001220dc7c10 */ /* 0x000fe4000ff5e0ff */
[----:B------:R-:W-:Y:S01]  /*bf500*/  HMMA.1688.F32.TF32 R188, R172, R136, R188 ;  /* 0x00000088acbc723c */ /* 0x000fe200000810bc */
[----:B------:R-:W1:Y:S01]  /*bf510*/  LDS R205, [R252+UR12+0x34700] ;  /* 0x0347000cfccd7984 */ /* 0x000e620008000800 */
[----:B------:R-:W-:-:S02]  /*bf520*/  IADD3.X R219, PT, PT, R33, UR7, RZ, P2, !PT ;  /* 0x0000000721db7c10 */ /* 0x000fc400097fe4ff */
[----:B---3--:R-:W-:-:S04]  /*bf530*/  IADD3 R223, P0, PT, R28, UR18, RZ ;  /* 0x000000121cdf7c10 */ /* 0x008fc8000ff1e0ff */
[----:B------:R-:W-:Y:S02]  /*bf540*/  IADD3.X R210, PT, PT, R29, UR7, RZ, P0, !PT ;  /* 0x000000071dd27c10 */ /* 0x000fe400087fe4ff */
[----:B------:R-:W3:Y:S01]  /*bf550*/  LDL.LU.64 R28, [R1+0x2140] ;  /* 0x00214000011c7983 */ /* 0x000ee20000300a00 */
[----:B--2---:R-:W-:-:S04]  /*bf560*/  IADD3 R212, P1, PT, R12, UR18, RZ ;  /* 0x000000120cd47c10 */ /* 0x004fc8000ff3e0ff */
[----:B------:R-:W-:Y:S02]  /*bf570*/  IADD3.X R211, PT, PT, R13, UR7, RZ, P1, !PT ;  /* 0x000000070dd37c10 */ /* 0x000fe40008ffe4ff */
[----:B------:R-:W2:Y:S04]  /*bf580*/  LDL.LU.64 R12, [R1+0x1a20] ;  /* 0x001a2000010c7983 */ /* 0x000ea80000300a00 */
[----:B------:R-:W2:Y:S04]  /*bf590*/  LDL.LU.64 R242, [R1+0x2160] ;  /* 0x0021600001f27983 */ /* 0x000ea80000300a00 */
[----:B------:R-:W2:Y:S01]  /*bf5a0*/  LDL.LU.64 R32, [R1+0x1a00] ;  /* 0x001a000001207983 */ /* 0x000ea20000300a00 */
[----:B------:R-:W-:-:S02]  /*bf5b0*/  IADD3 R214, P2, PT, R24, UR18, RZ ;  /* 0x0000001218d67c10 */ /* 0x000fc4000ff5e0ff */
[----:B----4-:R-:W-:Y:S02]  /*bf5c0*/  IADD3 R216, P3, PT, R20, UR18, RZ ;  /* 0x0000001214d87c10 */ /* 0x010fe4000ff7e0ff */
[----:B------:R-:W-:Y:S02]  /*bf5d0*/  IADD3.X R213, PT, PT, R25, UR7, RZ, P2, !PT ;  /* 0x0000000719d57c10 */ /* 0x000fe400097fe4ff */
[----:B------:R-:W-:Y:S01]  /*bf5e0*/  IADD3.X R215, PT, PT, R21, UR7, RZ, P3, !PT ;  /* 0x0000000715d77c10 */ /* 0x000fe20009ffe4ff */
[----:B------:R-:W4:Y:S04]  /*bf5f0*/  LDL.LU.64 R24, [R1+0x2158] ;  /* 0x0021580001187983 */ /* 0x000f280000300a00 */
[----:B------:R-:W4:Y:S01]  /*bf600*/  LDL.LU.64 R20, [R1+0x2150] ;  /* 0x0021500001147983 */ /* 0x000f220000300a00 */
[----:B-1----:R-:W-:-:S02]  /*bf610*/  IADD3 R0, P0, PT, R240, UR18, RZ ;  /* 0x00000012f0007c10 */ /* 0x002fc4000ff1e0ff */
[----:B------:R-:W-:-:S03]  /*bf620*/  IADD3 R209, P3, PT, R16, UR18, RZ ;  /* 0x0000001210d17c10 */ /* 0x000fc6000ff7e0ff */
[----:B------:R-:W-:Y:S01]  /*bf630*/  STL [R1+0x1a34], R0 ;  /* 0x001a340001007387 */ /* 0x000fe20000100800 */
[----:B------:R-:W-:Y:S02]  /*bf640*/  IADD3.X R208, PT, PT, R17, UR7, RZ, P3, !PT ;  /* 0x0000000711d07c10 */ /* 0x000fe40009ffe4ff */
[----:B---3--:R-:W-:-:S05]  /*bf650*/  IADD3 R2, P1, PT, R28, UR18, RZ ;  /* 0x000000121c027c10 */ /* 0x008fca000ff3e0ff */
[----:B------:R1:W-:Y:S04]  /*bf660*/  STL [R1+0x1a38], R2 ;  /* 0x001a380201007387 */ /* 0x0003e80000100800 */
[----:B------:R-:W3:Y:S01]  /*bf670*/  LDL.LU.64 R16, [R1+0x2180] ;  /* 0x0021800001107983 */ /* 0x000ee20000300a00 */
[----:B-1----:R-:W-:Y:S02]  /*bf680*/  IADD3.X R2, PT, PT, R241, UR7, RZ, P0, !PT ;  /* 0x00000007f1027c10 */ /* 0x002fe400087fe4ff */
[----:B--2---:R-:W-:-:S05]  /*bf690*/  IADD3 R0, P2, PT, R12, UR18, RZ ;  /* 0x000000120c007c10 */ /* 0x004fca000ff5e0ff */
[----:B------:R1:W-:Y:S01]  /*bf6a0*/  STL [R1+0x1a28], R0 ;  /* 0x001a280001007387 */ /* 0x0003e20000100800 */
[----:B------:R-:W-:-:S03]  /*bf6b0*/  IADD3.X R12, PT, PT, R13, UR7, RZ, P2, !PT ;  /* 0x000000070d0c7c10 */ /* 0x000fc600097fe4ff */
[----:B------:R2:W-:Y:S01]  /*bf6c0*/  STL [R1+0x1a1c], R2 ;  /* 0x001a1c0201007387 */ /* 0x0005e20000100800 */
[----:B-1----:R-:W-:Y:S02]  /*bf6d0*/  IADD3.X R0, PT, PT, R29, UR7, RZ, P1, !PT ;  /* 0x000000071d007c10 */ /* 0x002fe40008ffe4ff */
[----:B--2---:R-:W-:-:S03]  /*bf6e0*/  IADD3 R2, P0, PT, R242, UR18, RZ ;  /* 0x00000012f2027c10 */ /* 0x004fc6000ff1e0ff */
[----:B------:R1:W-:Y:S04]  /*bf6f0*/  STL [R1+0x1a20], R0 ;  /* 0x001a200001007387 */ /* 0x0003e80000100800 */
[----:B------:R2:W-:Y:S04]  /*bf700*/  STL [R1+0x1a24], R12 ;  /* 0x001a240c01007387 */ /* 0x0005e80000100800 */
[----:B------:R-:W3:Y:S01]  /*bf710*/  LDL.LU.64 R240, [R1+0x2178] ;  /* 0x0021780001f07983 */ /* 0x000ee20000300a00 */
[----:B-1----:R-:W-:-:S03]  /*bf720*/  IADD3 R0, P1, PT, R32, UR18, RZ ;  /* 0x0000001220007c10 */ /* 0x002fc6000ff3e0ff */
[----:B------:R4:W-:Y:S04]  /*bf730*/  STL [R1+0x1a2c], R2 ;  /* 0x001a2c0201007387 */ /* 0x0009e80000100800 */
[----:B--2---:R-:W2:Y:S04]  /*bf740*/  LDL.LU.64 R12, [R1+0x2170] ;  /* 0x00217000010c7983 */ /* 0x004ea80000300a00 */
[----:B------:R1:W-:Y:S04]  /*bf750*/  STL [R1+0x1a30], R0 ;  /* 0x001a300001007387 */ /* 0x0003e80000100800 */
[----:B------:R-:W2:Y:S01]  /*bf760*/  LDL.LU.64 R28, [R1+0x2168] ;  /* 0x00216800011c7983 */ /* 0x000ea20000300a00 */
[----:B----4-:R-:W-:-:S02]  /*bf770*/  IADD3 R2, P2, PT, R24, UR18, RZ ;  /* 0x0000001218027c10 */ /* 0x010fc4000ff5e0ff */
[----:B-1----:R-:W-:-:S03]  /*bf780*/  IADD3 R0, P3, PT, R20, UR18, RZ ;  /* 0x0000001214007c10 */ /* 0x002fc6000ff7e0ff */
[----:B------:R1:W-:Y:S01]  /*bf790*/  STL [R1+0x1a0c], R2 ;  /* 0x001a0c0201007387 */ /* 0x0003e20000100800 */
[----:B------:R-:W-:-:S03]  /*bf7a0*/  IADD3.X R24, PT, PT, R25, UR7, RZ, P2, !PT ;  /* 0x0000000719187c10 */ /* 0x000fc600097fe4ff */
[----:B------:R4:W-:Y:S01]  /*bf7b0*/  STL [R1+0x1a14], R0 ;  /* 0x001a140001007387 */ /* 0x0009e20000100800 */
[----:B-1----:R-:W-:Y:S02]  /*bf7c0*/  IADD3.X R2, PT, PT, R243, UR7, RZ, P0, !PT ;  /* 0x00000007f3027c10 */ /* 0x002fe400087fe4ff */
[----:B----4-:R-:W-:-:S03]  /*bf7d0*/  IADD3.X R0, PT, PT, R33, UR7, RZ, P1, !PT ;  /* 0x0000000721007c10 */ /* 0x010fc60008ffe4ff */
[----:B------:R1:W-:Y:S04]  /*bf7e0*/  STL [R1+0x1a00], R2 ;  /* 0x001a000201007387 */ /* 0x0003e80000100800 */
[----:B------:R3:W-:Y:S04]  /*bf7f0*/  STL [R1+0x1a04], R0 ;  /* 0x001a040001007387 */ /* 0x0007e80000100800 */
[----:B------:R4:W-:Y:S01]  /*bf800*/  STL [R1+0x1a08], R24 ;  /* 0x001a081801007387 */ /* 0x0009e20000100800 */
[----:B-1----:R-:W-:-:S03]  /*bf810*/  IADD3.X R2, PT, PT, R21, UR7, RZ, P3, !PT ;  /* 0x0000000715027c10 */ /* 0x002fc60009ffe4ff */
[----:B------:R-:W2:Y:S04]  /*bf820*/  LDL.LU.64 R242, [R1+0x21a0] ;  /* 0x0021a00001f27983 */ /* 0x000ea80000300a00 */
[----:B------:R-:W-:Y:S04]  /*bf830*/  STL [R1+0x1a10], R2 ;  /* 0x001a100201007387 */ /* 0x000fe80000100800 */
[----:B------:R-:W2:Y:S01]  /*bf840*/  LDL.LU.64 R32, [R1+0x2198] ;  /* 0x0021980001207983 */ /* 0x000ea20000300a00 */
[----:B---3--:R-:W-:-:S05]  /*bf850*/  IADD3 R0, P0, PT, R16, UR18, RZ ;  /* 0x0000001210007c10 */ /* 0x008fca000ff1e0ff */
[----:B------:R1:W-:Y:S04]  /*bf860*/  STL [R1+0x1a18], R0 ;  /* 0x001a180001007387 */ /* 0x0003e80000100800 */
[----:B----4-:R-:W3:Y:S04]  /*bf870*/  LDL.LU.64 R24, [R1+0x2190] ;  /* 0x0021900001187983 */ /* 0x010ee80000300a00 */
[----:B------:R-:W4:Y:S01]  /*bf880*/  LDL.LU.64 R20, [R1+0x2188] ;  /* 0x0021880001147983 */ /* 0x000f220000300a00 */
[----:B-1----:R-:W-:Y:S02]  /*bf890*/  IADD3 R0, P1, PT, R240, UR18, RZ ;  /* 0x00000012f0007c10 */ /* 0x002fe4000ff3e0ff */
[----:B--2---:R-:W-:-:S03]  /*bf8a0*/  IADD3 R2, P2, PT, R12, UR18, RZ ;  /* 0x000000120c027c10 */ /* 0x004fc6000ff5e0ff */
[----:B------:R1:W-:Y:S04]  /*bf8b0*/  STL [R1+0x19ec], R0 ;  /* 0x0019ec0001007387 */ /* 0x0003e80000100800 */
[----:B------:R2:W-:Y:S01]  /*bf8c0*/  STL [R1+0x19f4], R2 ;  /* 0x0019f40201007387 */ /* 0x0005e20000100800 */
[----:B-1----:R-:W-:Y:S02]  /*bf8d0*/  IADD3 R0, P3, PT, R28, UR18, RZ ;  /* 0x000000121c007c10 */ /* 0x002fe4000ff7e0ff */
[----:B--2---:R-:W-:Y:S02]  /*bf8e0*/  IADD3.X R2, PT, PT, R17, UR7, RZ, P0, !PT ;  /* 0x0000000711027c10 */ /* 0x004fe400087fe4ff */
[----:B------:R-:W2:Y:S04]  /*bf8f0*/  LDL.LU.64 R16, [R1+0x21b8] ;  /* 0x0021b80001107983 */ /* 0x000ea80000300a00 */
[----:B------:R1:W-:Y:S04]  /*bf900*/  STL [R1+0x19fc], R0 ;  /* 0x0019fc0001007387 */ /* 0x0003e80000100800 */
[----:B------:R1:W-:Y:S02]  /*bf910*/  STL [R1+0x19e4], R2 ;  /* 0x0019e40201007387 */ /* 0x0003e40000100800 */
[----:B-1----:R-:W-:-:S02]  /*bf920*/  IADD3.X R0, PT, PT, R241, UR7, RZ, P1, !PT ;  /* 0x00000007f1007c10 */ /* 0x002fc40008ffe4ff */
[----:B------:R-:W-:Y:S02]  /*bf930*/  IADD3.X R2, PT, PT, R13, UR7, RZ, P2, !PT ;  /* 0x000000070d027c10 */ /* 0x000fe400097fe4ff */
[----:B------:R-:W2:Y:S04]  /*bf940*/  LDL.LU.64 R12, [R1+0x21b0] ;  /* 0x0021b000010c7983 */ /* 0x000ea80000300a00 */
[----:B------:R1:W-:Y:S04]  /*bf950*/  STL [R1+0x19e8], R0 ;  /* 0x0019e80001007387 */ /* 0x0003e80000100800 */
[----:B------:R1:W-:Y:S04]  /*bf960*/  STL [R1+0x19f0], R2 ;  /* 0x0019f00201007387 */ /* 0x0003e80000100800 */
[----:B------:R-:W2:Y:S01]  /*bf970*/  LDL.LU.64 R240, [R1+0x19a0] ;  /* 0x0019a00001f07983 */ /* 0x000ea20000300a00 */
[----:B-1----:R-:W-:-:S05]  /*bf980*/  IADD3.X R0, PT, PT, R29, UR7, RZ, P3, !PT ;  /* 0x000000071d007c10 */ /* 0x002fca0009ffe4ff */
[----:B------:R1:W-:Y:S04]  /*bf990*/  STL [R1+0x19f8], R0 ;  /* 0x0019f80001007387 */ /* 0x0003e80000100800 */
[----:B------:R-:W2:Y:S01]  /*bf9a0*/  LDL.LU.64 R28, [R1+0x21a8] ;  /* 0x0021a800011c7983 */ /* 0x000ea20000300a00 */
[----:B------:R-:W-:Y:S02]  /*bf9b0*/  IADD3 R2, P1, PT, R32, UR18, RZ ;  /* 0x0000001220027c10 */ /* 0x000fe4000ff3e0ff */
[----:B-1----:R-:W-:Y:S01]  /*bf9c0*/  IADD3 R0, P0, PT, R242, UR18, RZ ;  /* 0x00000012f2007c10 */ /* 0x002fe2000ff1e0ff */
[C---:B------:R-:W-:Y:S04]  /*bf9d0*/  HMMA.1688.F32.TF32 R184, R172.reuse, R96, R184 ;  /* 0x00000060acb8723c */ /* 0x040fe800000810b8 */
[----:B------:R-:W-:Y:S04]  /*bf9e0*/  STL [R1+0x19bc], R0 ;  /* 0x0019bc0001007387 */ /* 0x000fe80000100800 */
[C---:B------:R-:W-:Y:S01]  /*bf9f0*/  HMMA.1688.F32.TF32 R180, R172.reuse, R152, R180 ;  /* 0x00000098acb4723c */ /* 0x040fe200000810b4 */
[----:B------:R1:W-:Y:S07]  /*bfa00*/  STL [R1+0x19c4], R2 ;  /* 0x0019c40201007387 */ /* 0x0003ee0000100800 */
[----:B------:R-:W-:Y:S01]  /*bfa10*/  HMMA.1688.F32.TF32 R172, R172, R92, R176 ;  /* 0x0000005cacac723c */ /* 0x000fe200000810b0 */
[----:B-1----:R-:W-:-:S02]  /*bfa20*/  IADD3.X R2, PT, PT, R243, UR7, RZ, P0, !PT ;  /* 0x00000007f3027c10 */ /* 0x002fc400087fe4ff */
[----:B---3--:R-:W-:Y:S02]  /*bfa30*/  IADD3 R0, P2, PT, R24, UR18, RZ ;  /* 0x0000001218007c10 */ /* 0x008fe4000ff5e0ff */
[----:B----4-:R-:W-:-:S03]  /*bfa40*/  IADD3 R176, P3, PT, R20, UR18, RZ ;  /* 0x0000001214b07c10 */ /* 0x010fc6000ff7e0ff */
[----:B------:R1:W-:Y:S01]  /*bfa50*/  STL [R1+0x19cc], R0 ;  /* 0x0019cc0001007387 */ /* 0x0003e20000100800 */
[----:B------:R-:W-:-:S03]  /*bfa60*/  IADD3.X R24, PT, PT, R25, UR7, RZ, P2, !PT ;  /* 0x0000000719187c10 */ /* 0x000fc600097fe4ff */
[----:B------:R-:W-:Y:S01]  /*bfa70*/  STL [R1+0x19d4], R176 ;  /* 0x0019d4b001007387 */ /* 0x000fe20000100800 */
[----:B-1----:R-:W-:-:S03]  /*bfa80*/  IADD3.X R0, PT, PT, R33, UR7, RZ, P1, !PT ;  /* 0x0000000721007c10 */ /* 0x002fc60008ffe4ff */
[----:B------:R1:W-:Y:S04]  /*bfa90*/  STL [R1+0x19b8], R2 ;  /* 0x0019b80201007387 */ /* 0x0003e80000100800 */
[----:B------:R2:W-:Y:S04]  /*bfaa0*/  STL [R1+0x19c0], R0 ;  /* 0x0019c00001007387 */ /* 0x0005e80000100800 */
[----:B------:R3:W-:Y:S01]  /*bfab0*/  STL [R1+0x19c8], R24 ;  /* 0x0019c81801007387 */ /* 0x0007e20000100800 */
[----:B-1----:R-:W-:-:S03]  /*bfac0*/  IADD3.X R2, PT, PT, R21, UR7, RZ, P3, !PT ;  /* 0x0000000715027c10 */ /* 0x002fc60009ffe4ff */
[----:B------:R-:W4:Y:S04]  /*bfad0*/  LDL.LU.64 R178, [R1+0x21d0] ;  /* 0x0021d00001b27983 */ /* 0x000f280000300a00 */
[----:B------:R-:W-:Y:S04]  /*bfae0*/  STL [R1+0x19d0], R2 ;  /* 0x0019d00201007387 */ /* 0x000fe80000100800 */
[----:B------:R-:W4:Y:S01]  /*bfaf0*/  LDL.LU.64 R176, [R1+0x1980] ;  /* 0x0019800001b07983 */ /* 0x000f220000300a00 */
[----:B--2---:R-:W-:-:S05]  /*bfb00*/  IADD3 R0, P0, PT, R16, UR18, RZ ;  /* 0x0000001210007c10 */ /* 0x004fca000ff1e0ff */
[----:B------:R1:W-:Y:S04]  /*bfb10*/  STL [R1+0x19d8], R0 ;  /* 0x0019d80001007387 */ /* 0x0003e80000100800 */
[----:B---3--:R-:W2:Y:S04]  /*bfb20*/  LDL.LU.64 R24, [R1+0x21c8] ;  /* 0x0021c80001187983 */ /* 0x008ea80000300a00 */
[----:B------:R-:W3:Y:S01]  /*bfb30*/  LDL.LU.64 R20, [R1+0x21c0] ;  /* 0x0021c00001147983 */ /* 0x000ee20000300a00 */
[----:B-1----:R-:W-:-:S05]  /*bfb40*/  IADD3 R0, P1, PT, R12, UR18, RZ ;  /* 0x000000120c007c10 */ /* 0x002fca000ff3e0ff */
[----:B------:R1:W-:Y:S01]  /*bfb50*/  STL [R1+0x19dc], R0 ;  /* 0x0019dc0001007387 */ /* 0x0003e20000100800 */
[----:B------:R-:W-:-:S05]  /*bfb60*/  IADD3 R2, P2, PT, R240, UR18, RZ ;  /* 0x00000012f0027c10 */ /* 0x000fca000ff5e0ff */
[----:B------:R1:W-:Y:S02]  /*bfb70*/  STL [R1+0x19e0], R2 ;  /* 0x0019e00201007387 */ /* 0x0003e40000100800 */
[----:B-1----:R-:W-:Y:S02]  /*bfb80*/  IADD3 R0, P3, PT, R28, UR18, RZ ;  /* 0x000000121c007c10 */ /* 0x002fe4000ff7e0ff */
[----:B------:R-:W-:Y:S02]  /*bfb90*/  IADD3.X R2, PT, PT, R17, UR7, RZ, P0, !PT ;  /* 0x0000000711027c10 */ /* 0x000fe400087fe4ff */
[----:B------:R-:W3:Y:S04]  /*bfba0*/  LDL.LU.64 R16, [R1+0x21f0] ;  /* 0x0021f00001107983 */ /* 0x000ee80000300a00 */
[----:B------:R1:W-:Y:S04]  /*bfbb0*/  STL [R1+0x19ac], R0 ;  /* 0x0019ac0001007387 */ /* 0x0003e80000100800 */
[----:B------:R1:W-:Y:S02]  /*bfbc0*/  STL [R1+0x199c], R2 ;  /* 0x00199c0201007387 */ /* 0x0003e40000100800 */
[----:B-1----:R-:W-:-:S02]  /*bfbd0*/  IADD3.X R0, PT, PT, R13, UR7, RZ, P1, !PT ;  /* 0x000000070d007c10 */ /* 0x002fc40008ffe4ff */
[----:B------:R-:W3:Y:S04]  /*bfbe0*/  LDL.LU.64 R12, [R1+0x21e8] ;  /* 0x0021e800010c7983 */ /* 0x000ee80000300a00 */
[----:B------:R-:W3:Y:S01]  /*bfbf0*/  LDL.LU.64 R32, [R1+0x21e0] ;  /* 0x0021e00001207983 */ /* 0x000ee20000300a00 */
[----:B------:R-:W-:-:S03]  /*bfc00*/  IADD3.X R2, PT, PT, R29, UR7, RZ, P3, !PT ;  /* 0x000000071d027c10 */ /* 0x000fc60009ffe4ff */
[----:B------:R1:W-:Y:S04]  /*bfc10*/  STL [R1+0x19a0], R0 ;  /* 0x0019a00001007387 */ /* 0x0003e80000100800 */
[----:B------:R-:W3:Y:S01]  /*bfc20*/  LDL.LU.64 R28, [R1+0x21d8] ;  /* 0x0021d800011c7983 */ /* 0x000ee20000300a00 */
[----:B-1----:R-:W-:-:S05]  /*bfc30*/  IADD3.X R0, PT, PT, R241, UR7, RZ, P2, !PT ;  /* 0x00000007f1007c10 */ /* 0x002fca00097fe4ff */
[----:B------:R4:W-:Y:S04]  /*bfc40*/  STL [R1+0x19a4], R0 ;  /* 0x0019a40001007387 */ /* 0x0009e80000100800 */
[----:B------:R1:W-:Y:S01]  /*bfc50*/  STL [R1+0x19a8], R2 ;  /* 0x0019a80201007387 */ /* 0x0003e20000100800 */
[----:B----4-:R-:W-:Y:S01]  /*bfc60*/  IADD3 R0, P0, PT, R178, UR18, RZ ;  /* 0x00000012b2007c10 */ /* 0x010fe2000ff1e0ff */
[C---:B------:R-:W-:Y:S02]  /*bfc70*/  HMMA.1688.F32.TF32 R200, R204.reuse, R146, R200 ;  /* 0x00000092ccc8723c */ /* 0x040fe400000810c8 */
[----:B------:R-:W-:Y:S04]  /*bfc80*/  LDS R178, [R3+UR12+0x3a700] ;  /* 0x03a7000c03b27984 */ /* 0x000fe80008000800 */
[----:B------:R-:W-:Y:S01]  /*bfc90*/  STL [R1+0x19b0], R0 ;  /* 0x0019b00001007387 */ /* 0x000fe20000100800 */
[----:B-1----:R-:W-:Y:S01]  /*bfca0*/  IADD3 R2, P1, PT, R176, UR18, RZ ;  /* 0x00000012b0027c10 */ /* 0x002fe2000ff3e0ff */
[C---:B------:R-:W-:Y:S02]  /*bfcb0*/  HMMA.1688.F32.TF32 R196, R204.reuse, R150, R196 ;  /* 0x00000096ccc4723c */ /* 0x040fe400000810c4 */
[----:B------:R-:W-:Y:S04]  /*bfcc0*/  LDS R176, [R3+UR12+0x38700] ;  /* 0x0387000c03b07984 */ /* 0x000fe80008000800 */
[----:B------:R1:W-:Y:S02]  /*bfcd0*/  STL [R1+0x19b4], R2 ;  /* 0x0019b40201007387 */ /* 0x0003e40000100800 */
[----:B-1----:R-:W-:Y:S01]  /*bfce0*/  IADD3.X R2, PT, PT, R179, UR7, RZ, P0, !PT ;  /* 0x00000007b3027c10 */ /* 0x002fe200087fe4ff */
[----:B------:R-:W-:Y:S01]  /*bfcf0*/  HMMA.1688.F32.TF32 R168, R204, R166, R168 ;  /* 0x000000a6cca8723c */ /* 0x000fe200000810a8 */
[----:B------:R-:W-:Y:S01]  /*bfd00*/  LDS R179, [R252+UR12+0x3a700] ;  /* 0x03a7000cfcb37984 */ /* 0x000fe20008000800 */
[----:B--2---:R-:W-:-:S02]  /*bfd10*/  IADD3 R0, P2, PT, R24, UR18, RZ ;  /* 0x0000001218007c10 */ /* 0x004fc4000ff5e0ff */
[----:B---3--:R-:W-:-:S03]  /*bfd20*/  IADD3 R240, P3, PT, R20, UR18, RZ ;  /* 0x0000001214f07c10 */ /* 0x008fc6000ff7e0ff */
[----:B------:R1:W-:Y:S01]  /*bfd30*/  STL [R1+0x198c], R0 ;  /* 0x00198c0001007387 */ /* 0x0003e20000100800 */
[----:B------:R-:W-:-:S03]  /*bfd40*/  IADD3.X R24, PT, PT, R25, UR7, RZ, P2, !PT ;  /* 0x0000000719187c10 */ /* 0x000fc600097fe4ff */
[----:B------:R-:W-:Y:S04]  /*bfd50*/  STL [R1+0x1994], R240 ;  /* 0x001994f001007387 */ /* 0x000fe80000100800 */
[----:B------:R2:W-:Y:S01]  /*bfd60*/  STL [R1+0x1980], R2 ;  /* 0x0019800201007387 */ /* 0x0005e20000100800 */
[----:B-1----:R-:W-:Y:S01]  /*bfd70*/  IADD3.X R0, PT, PT, R177, UR7, RZ, P1, !PT ;  /* 0x00000007b1007c10 */ /* 0x002fe20008ffe4ff */
[----:B------:R-:W-:Y:S02]  /*bfd80*/  HMMA.1688.F32.TF32 R192, R204, R158, R192 ;  /* 0x0000009eccc0723c */ /* 0x000fe400000810c0 */
[----:B------:R-:W1:Y:S04]  /*bfd90*/  LDS R177, [R252+UR12+0x38700] ;  /* 0x0387000cfcb17984 */ /* 0x000e680008000800 */
[----:B------:R3:W-:Y:S01]  /*bfda0*/  STL [R1+0x1984], R0 ;  /* 0x0019840001007387 */ /* 0x0007e20000100800 */
[----:B--2---:R-:W-:-:S03]  /*bfdb0*/  IADD3.X R2, PT, PT, R21, UR7, RZ, P3, !PT ;  /* 0x0000000715027c10 */ /* 0x004fc60009ffe4ff */
[----:B------:R-:W-:Y:S04]  /*bfdc0*/  STL [R1+0x1988], R24 ;  /* 0x0019881801007387 */ /* 0x000fe80000100800 */
[----:B------:R2:W-:Y:S01]  /*bfdd0*/  STL [R1+0x1990], R2 ;  /* 0x0019900201007387 */ /* 0x0005e20000100800 */
[----:B---3--:R-:W-:-:S05]  /*bfde0*/  IADD3 R0, P0, PT, R16, UR18, RZ ;  /* 0x0000001210007c10 */ /* 0x008fca000ff1e0ff */
[----:B------:R3:W-:Y:S04]  /*bfdf0*/  STL [R1+0x1998], R0 ;  /* 0x0019980001007387 */ /* 0x0007e80000100800 */
[----:B------:R-:W4:Y:S01]  /*bfe00*/  LDL.LU.64 R20, [R1+0x2208] ;  /* 0x0022080001147983 */ /* 0x000f220000300a00 */
[----:B--2---:R-:W-:Y:S02]  /*bfe10*/  IADD3 R2, P1, PT, R12, UR18, RZ ;  /* 0x000000120c027c10 */ /* 0x004fe4000ff3e0ff */
[----:B---3--:R-:W-:-:S03]  /*bfe20*/  IADD3 R0, P2, PT, R32, UR18, RZ ;  /* 0x0000001220007c10 */ /* 0x008fc6000ff5e0ff */
[----:B------:R2:W-:Y:S04]  /*bfe30*/  STL [R1+0x196c], R2 ;  /* 0x00196c0201007387 */ /* 0x0005e80000100800 */
[----:B------:R-:W3:Y:S04]  /*bfe40*/  LDL.LU.64 R24, [R1+0x2200] ;  /* 0x0022000001187983 */ /* 0x000ee80000300a00 */
[----:B------:R1:W-:Y:S01]  /*bfe50*/  STL [R1+0x1974], R0 ;  /* 0x0019740001007387 */ /* 0x0003e20000100800 */
[----:B--2---:R-:W-:-:S03]  /*bfe60*/  IADD3.X R2, PT, PT, R17, UR7, RZ, P0, !PT ;  /* 0x0000000711027c10 */ /* 0x004fc600087fe4ff */
[----:B------:R-:W2:Y:S01]  /*bfe70*/  LDL.LU.64 R16, [R1+0x1940] ;  /* 0x0019400001107983 */ /* 0x000ea20000300a00 */
[----:B-1----:R-:W-:-:S05]  /*bfe80*/  IADD3 R0, P3, PT, R28, UR18, RZ ;  /* 0x000000121c007c10 */ /* 0x002fca000ff7e0ff */
[----:B------:R1:W-:Y:S04]  /*bfe90*/  STL [R1+0x197c], R0 ;  /* 0x00197c0001007387 */ /* 0x0003e80000100800 */
[----:B------:R1:W-:Y:S02]  /*bfea0*/  STL [R1+0x1964], R2 ;  /* 0x0019640201007387 */ /* 0x0003e40000100800 */
[----:B-1----:R-:W-:Y:S02]  /*bfeb0*/  IADD3.X R0, PT, PT, R13, UR7, RZ, P1, !PT ;  /* 0x000000070d007c10 */ /* 0x002fe40008ffe4ff */
[----:B------:R-:W2:Y:S01]  /*bfec0*/  LDL.LU.64 R12, [R1+0x21f8] ;  /* 0x0021f800010c7983 */ /* 0x000ea20000300a00 */
[----:B------:R-:W-:-:S03]  /*bfed0*/  IADD3.X R2, PT, PT, R33, UR7, RZ, P2, !PT ;  /* 0x0000000721027c10 */ /* 0x000fc600097fe4ff */
[----:B------:R1:W-:Y:S04]  /*bfee0*/  STL [R1+0x1968], R0 ;  /* 0x0019680001007387 */ /* 0x0003e80000100800 */
[----:B------:R-:W2:Y:S04]  /*bfef0*/  LDL.LU.64 R242, [R1+0x2220] ;  /* 0x0022200001f27983 */ /* 0x000ea80000300a00 */
[----:B------:R4:W-:Y:S04]  /*bff00*/  STL [R1+0x1970], R2 ;  /* 0x0019700201007387 */ /* 0x0009e80000100800 */
[----:B------:R-:W2:Y:S01]  /*bff10*/  LDL.LU.64 R240, [R1+0x1920] ;  /* 0x0019200001f07983 */ /* 0x000ea20000300a00 */
[----:B-1----:R-:W-:-:S05]  /*bff20*/  IADD3.X R0, PT, PT, R29, UR7, RZ, P3, !PT ;  /* 0x000000071d007c10 */ /* 0x002fca0009ffe4ff */
[----:B------:R3:W-:Y:S04]  /*bff30*/  STL [R1+0x1978], R0 ;  /* 0x0019780001007387 */ /* 0x0007e80000100800 */
[----:B------:R-:W2:Y:S01]  /*bff40*/  LDL.LU.64 R32, [R1+0x2218] ;  /* 0x0022180001207983 */ /* 0x000ea20000300a00 */
[----:B----4-:R-:W-:-:S05]  /*bff50*/  IADD3 R2, P0, PT, R20, UR18, RZ ;  /* 0x0000001214027c10 */ /* 0x010fca000ff1e0ff */
[----:B------:R-:W-:Y:S04]  /*bff60*/  STL [R1+0x1958], R2 ;  /* 0x0019580201007387 */ /* 0x000fe80000100800 */
[----:B------:R-:W4:Y:S01]  /*bff70*/  LDL.LU.64 R28, [R1+0x2210] ;  /* 0x00221000011c7983 */ /* 0x000f220000300a00 */
[----:B---3--:R-:W-:-:S05]  /*bff80*/  IADD3 R0, P1, PT, R24, UR18, RZ ;  /* 0x0000001218007c10 */ /* 0x008fca000ff3e0ff */
[----:B------:R2:W-:Y:S02]  /*bff90*/  STL [R1+0x195c], R0 ;  /* 0x00195c0001007387 */ /* 0x0005e40000100800 */
[----:B--2---:R-:W-:-:S05]  /*bffa0*/  IADD3 R0, P2, PT, R16, UR18, RZ ;  /* 0x0000001210007c10 */ /* 0x004fca000ff5e0ff */
[----:B------:R1:W-:Y:S01]  /*bffb0*/  STL [R1+0x1960], R0 ;  /* 0x0019600001007387 */ /* 0x0003e20000100800 */
[----:B------:R-:W-:Y:S02]  /*bffc0*/  IADD3 R2, P3, PT, R12, UR18, RZ ;  /* 0x000000120c027c10 */ /* 0x000fe4000ff7e0ff */
[----:B-1----:R-:W-:Y:S02]  /*bffd0*/  IADD3.X R0, PT, PT, R21, UR7, RZ, P0, !PT ;  /* 0x0000000715007c10 */ /* 0x002fe400087fe4ff */
[----:B------:R-:W2:Y:S04]  /*bffe0*/  LDL.LU.64 R20, [R1+0x2240] ;  /* 0x0022400001147983 */ /* 0x000ea80000300a00 */
[----:B------:R1:W-:Y:S01]  /*bfff0*/  STL [R1+0x194c], R2 ;  /* 0x00194c0201007387 */ /* 0x0003e20000100800 */
[----:B------:R-:W-:-:S03]  /*c0000*/  IADD3.X R12, PT, PT, R13, UR7, RZ, P3, !PT ;  /* 0x000000070d0c7c10 */ /* 0x000fc60009ffe4ff */
[----:B------:R3:W-:Y:S01]  /*c0010*/  STL [R1+0x193c], R0 ;  /* 0x00193c0001007387 */ /* 0x0007e20000100800 */
[----:B-1----:R-:W-:Y:S02]  /*c0020*/  IADD3.X R2, PT, PT, R25, UR7, RZ, P1, !PT ;  /* 0x0000000719027c10 */ /* 0x002fe40008ffe4ff */
[----:B---3--:R-:W-:-:S03]  /*c0030*/  IADD3.X R0, PT, PT, R17, UR7, RZ, P2, !PT ;  /* 0x0000000711007c10 */ /* 0x008fc600097fe4ff */
[----:B------:R1:W-:Y:S04]  /*c0040*/  STL [R1+0x1940], R2 ;  /* 0x0019400201007387 */ /* 0x0003e80000100800 */
[----:B------:R3:W-:Y:S04]  /*c0050*/  STL [R1+0x1944], R0 ;  /* 0x0019440001007387 */ /* 0x0007e80000100800 */
[----:B------:R3:W-:Y:S01]  /*c0060*/  STL [R1+0x1948], R12 ;  /* 0x0019480c01007387 */ /* 0x0007e20000100800 */
[----:B-1----:R-:W-:-:S03]  /*c0070*/  IADD3 R2, P0, PT, R242, UR18, RZ ;  /* 0x00000012f2027c10 */ /* 0x002fc6000ff1e0ff */
[----:B------:R-:W2:Y:S01]  /*c0080*/  LDL.LU.64 R24, [R1+0x2238] ;  /* 0x0022380001187983 */ /* 0x000ea20000300a00 */
[----:B---3--:R-:W-:-:S03]  /*c0090*/  IADD3 R0, P1, PT, R240, UR18, RZ ;  /* 0x00000012f0007c10 */ /* 0x008fc6000ff3e0ff */
[----:B------:R1:W-:Y:S04]  /*c00a0*/  STL [R1+0x1950], R2 ;  /* 0x0019500201007387 */ /* 0x0003e80000100800 */
[----:B------:R-:W3:Y:S04]  /*c00b0*/  LDL.LU.64 R12, [R1+0x2230] ;  /* 0x00223000010c7983 */ /* 0x000ee80000300a00 */
[----:B------:R-:W-:Y:S04]  /*c00c0*/  STL [R1+0x1954], R0 ;  /* 0x0019540001007387 */ /* 0x000fe80000100800 */
[----:B------:R-:W3:Y:S01]  /*c00d0*/  LDL.LU.64 R16, [R1+0x2228] ;  /* 0x0022280001107983 */ /* 0x000ee20000300a00 */
[----:B-1----:R-:W-:-:S05]  /*c00e0*/  IADD3 R2, P2, PT, R32, UR18, RZ ;  /* 0x0000001220027c10 */ /* 0x002fca000ff5e0ff */
[----:B------:R1:W-:Y:S01]  /*c00f0*/  STL [R1+0x192c], R2 ;  /* 0x00192c0201007387 */ /* 0x0003e20000100800 */
[----:B------:R-:W-:Y:S02]  /*c0100*/  IADD3.X R32, PT, PT, R33, UR7, RZ, P2, !PT ;  /* 0x0000000721207c10 */ /* 0x000fe400097fe4ff */
[----:B-1----:R-:W-:Y:S02]  /*c0110*/  IADD3.X R2, PT, PT, R243, UR7, RZ, P0, !PT ;  /* 0x00000007f3027c10 */ /* 0x002fe400087fe4ff */
[----:B----4-:R-:W-:-:S05]  /*c0120*/  IADD3 R0, P3, PT, R28, UR18, RZ ;  /* 0x000000121c007c10 */ /* 0x010fca000ff7e0ff */
[----:B------:R1:W-:Y:S04]  /*c0130*/  STL [R1+0x1934], R0 ;  /* 0x0019340001007387 */ /* 0x0003e80000100800 */
[----:B------:R4:W-:Y:S01]  /*c0140*/  STL [R1+0x1920], R2 ;  /* 0x0019200201007387 */ /* 0x0009e20000100800 */
[----:B-1----:R-:W-:Y:S02]  /*c0150*/  IADD3.X R0, PT, PT, R241, UR7, RZ, P1, !PT ;  /* 0x00000007f1007c10 */ /* 0x002fe40008ffe4ff */
[----:B----4-:R-:W-:-:S03]  /*c0160*/  IADD3.X R2, PT, PT, R29, UR7, RZ, P3, !PT ;  /* 0x000000071d027c10 */ /* 0x010fc60009ffe4ff */
[----:B------:R2:W-:Y:S04]  /*c0170*/  STL [R1+0x1924], R0 ;  /* 0x0019240001007387 */ /* 0x0005e80000100800 */
[----:B------:R1:W-:Y:S04]  /*c0180*/  STL [R1+0x1928], R32 ;  /* 0x0019282001007387 */ /* 0x0003e80000100800 */
[----:B------:R-:W4:Y:S04]  /*c0190*/  LDL.LU.64 R242, [R1+0x2260] ;  /* 0x0022600001f27983 */ /* 0x000f280000300a00 */
[----:B------:R-:W-:Y:S04]  /*c01a0*/  STL [R1+0x1930], R2 ;  /* 0x0019300201007387 */ /* 0x000fe80000100800 */
[----:B------:R-:W4:Y:S01]  /*c01b0*/  LDL.LU.64 R240, [R1+0x2258] ;  /* 0x0022580001f07983 */ /* 0x000f220000300a00 */
[----:B--2---:R-:W-:-:S05]  /*c01c0*/  IADD3 R0, P0, PT, R20, UR18, RZ ;  /* 0x0000001214007c10 */ /* 0x004fca000ff1e0ff */
[----:B------:R2:W-:Y:S04]  /*c01d0*/  STL [R1+0x1938], R0 ;  /* 0x0019380001007387 */ /* 0x0005e80000100800 */
[----:B-1----:R-:W4:Y:S04]  /*c01e0*/  LDL.LU.64 R32, [R1+0x2250] ;  /* 0x0022500001207983 */ /* 0x002f280000300a00 */
[----:B------:R-:W4:Y:S01]  /*c01f0*/  LDL.LU.64 R28, [R1+0x2248] ;  /* 0x00224800011c7983 */ /* 0x000f220000300a00 */
[----:B--2---:R-:W-:-:S05]  /*c0200*/  IADD3 R0, P1, PT, R24, UR18, RZ ;  /* 0x0000001218007c10 */ /* 0x004fca000ff3e0ff */
[----:B------:R1:W-:Y:S01]  /*c0210*/  STL [R1+0x190c], R0 ;  /* 0x00190c0001007387 */ /* 0x0003e20000100800 */
[----:B---3--:R-:W-:-:S05]  /*c0220*/  IADD3 R2, P2, PT, R12, UR18, RZ ;  /* 0x000000120c027c10 */ /* 0x008fca000ff5e0ff */
[----:B------:R2:W-:Y:S01]  /*c0230*/  STL [R1+0x1914], R2 ;  /* 0x0019140201007387 */ /* 0x0005e20000100800 */
[----:B-1----:R-:W-:Y:S02]  /*c0240*/  IADD3 R0, P3, PT, R16, UR18, RZ ;  /* 0x0000001210007c10 */ /* 0x002fe4000ff7e0ff */
[----:B--2---:R-:W-:Y:S02]  /*c0250*/  IADD3.X R2, PT, PT, R21, UR7, RZ, P0, !PT ;  /* 0x0000000715027c10 */ /* 0x004fe400087fe4ff */
[----:B------:R-:W2:Y:S04]  /*c0260*/  LDL.LU.64 R20, [R1+0x2278] ;  /* 0x0022780001147983 */ /* 0x000ea80000300a00 */
[----:B------:R1:W-:Y:S04]  /*c0270*/  STL [R1+0x191c], R0 ;  /* 0x00191c0001007387 */ /* 0x0003e80000100800 */
[----:B------:R3:W-:Y:S01]  /*c0280*/  STL [R1+0x1904], R2 ;  /* 0x0019040201007387 */ /* 0x0007e20000100800 */
[----:B-1----:R-:W-:-:S02]  /*c0290*/  IADD3.X R0, PT, PT, R25, UR7, RZ, P1, !PT ;  /* 0x0000000719007c10 */ /* 0x002fc40008ffe4ff */
[----:B---3--:R-:W-:Y:S02]  /*c02a0*/  IADD3.X R2, PT, PT, R13, UR7, RZ, P2, !PT ;  /* 0x000000070d027c10 */ /* 0x008fe400097fe4ff */
[----:B------:R-:W3:Y:S04]  /*c02b0*/  LDL.LU.64 R12, [R1+0x2270] ;  /* 0x00227000010c7983 */ /* 0x000ee80000300a00 */
[----:B------:R1:W-:Y:S04]  /*c02c0*/  STL [R1+0x1908], R0 ;  /* 0x0019080001007387 */ /* 0x0003e80000100800 */
[----:B------:R-:W-:Y:S04]  /*c02d0*/  STL [R1+0x1910], R2 ;  /* 0x0019100201007387 */ /* 0x000fe80000100800 */
[----:B------:R-:W3:Y:S01]  /*c02e0*/  LDL.LU.64 R24, [R1+0x18c0] ;  /* 0x0018c00001187983 */ /* 0x000ee20000300a00 */
[----:B-1----:R-:W-:-:S05]  /*c02f0*/  IADD3.X R0, PT, PT, R17, UR7, RZ, P3, !PT ;  /* 0x0000000711007c10 */ /* 0x002fca0009ffe4ff */
[----:B------:R4:W-:Y:S04]  /*c0300*/  STL [R1+0x1918], R0 ;  /* 0x0019180001007387 */ /* 0x0009e80000100800 */
[----:B------:R-:W3:Y:S01]  /*c0310*/  LDL.LU.64 R16, [R1+0x2268] ;  /* 0x0022680001107983 */ /* 0x000ee20000300a00 */
[C---:B------:R-:W-:Y:S08]  /*c0320*/  HMMA.1688.F32.TF32 R188, R204.reuse, R138, R188 ;  /* 0x0000008accbc723c */ /* 0x040ff000000810bc */
[C---:B------:R-:W-:Y:S08]  /*c0330*/  HMMA.1688.F32.TF32 R184, R204.reuse, R98, R184 ;  /* 0x00000062ccb8723c */ /* 0x040ff000000810b8 */
[C---:B------:R-:W-:Y:S08]  /*c0340*/  HMMA.1688.F32.TF32 R180, R204.reuse, R154, R180 ;  /* 0x0000009accb4723c */ /* 0x040ff000000810b4 */
[----:B------:R-:W-:Y:S01]  /*c0350*/  HMMA.1688.F32.TF32 R204, R204, R94, R172 ;  /* 0x0000005ecccc723c */ /* 0x000fe200000810ac */
[----:B----4-:R-:W-:-:S05]  /*c0360*/  IADD3 R0, P0, PT, R242, UR18, RZ ;  /* 0x00000012f2007c10 */ /* 0x010fca000ff1e0ff */
[----:B------:R1:W-:Y:S01]  /*c0370*/  STL [R1+0x18dc], R0 ;  /* 0x0018dc0001007387 */ /* 0x0003e20000100800 */
[----:B------:R-:W-:-:S05]  /*c0380*/  IADD3 R2, P1, PT, R240, UR18, RZ ;  /* 0x00000012f0027c10 */ /* 0x000fca000ff3e0ff */
[----:B------:R4:W-:Y:S01]  /*c0390*/  STL [R1+0x18e4], R2 ;  /* 0x0018e40201007387 */ /* 0x0009e20000100800 */
[----:B-1----:R-:W-:Y:S02]  /*c03a0*/  IADD3 R0, P2, PT, R32, UR18, RZ ;  /* 0x0000001220007c10 */ /* 0x002fe4000ff5e0ff */
[----:B----4-:R-:W-:Y:S02]  /*c03b0*/  IADD3.X R2, PT, PT, R243, UR7, RZ, P0, !PT ;  /* 0x00000007f3027c10 */ /* 0x010fe400087fe4ff */
[----:B------:R-:W-:Y:S01]  /*c03c0*/  IADD3 R172, P3, PT, R28, UR18, RZ ;  /* 0x000000121cac7c10 */ /* 0x000fe2000ff7e0ff */
        /* <DEDUP_REMOVED lines=8> */
[----:B------:R-:W3:Y:S04]  /*c0450*/  LDL.LU.64 R174, [R1+0x2290] ;  /* 0x0022900001ae7983 */ /* 0x000ee80000300a00 */
[----:B------:R-:W-:Y:S04]  /*c0460*/  STL [R1+0x18f0], R2 ;  /* 0x0018f00201007387 */ /* 0x000fe80000100800 */
[----:B------:R-:W3:Y:S01]  /*c0470*/  LDL.LU.64 R172, [R1+0x18a0] ;  /* 0x0018a00001ac7983 */ /* 0x000ee20000300a00 */
[----:B--2---:R-:W-:-:S05]  /*c0480*/  IADD3 R0, P0, PT, R20, UR18, RZ ;  /* 0x0000001214007c10 */ /* 0x004fca000ff1e0ff */
[----:B------:R3:W-:Y:S04]  /*c0490*/  STL [R1+0x18f8], R0 ;  /* 0x0018f80001007387 */ /* 0x0007e80000100800 */
[----:B----4-:R-:W2:Y:S04]  /*c04a0*/  LDL.LU.64 R32, [R1+0x2288] ;  /* 0x0022880001207983 */ /* 0x010ea80000300a00 */
[----:B------:R-:W4:Y:S01]  /*c04b0*/  LDL.LU.64 R28, [R1+0x2280] ;  /* 0x00228000011c7983 */ /* 0x000f220000300a00 */
[----:B---3--:R-:W-:-:S05]  /*c04c0*/  IADD3 R0, P1, PT, R12, UR18, RZ ;  /* 0x000000120c007c10 */ /* 0x008fca000ff3e0ff */
[----:B------:R1:W-:Y:S01]  /*c04d0*/  STL [R1+0x18fc], R0 ;  /* 0x0018fc0001007387 */ /* 0x0003e20000100800 */
[----:B------:R-:W-:-:S05]  /*c04e0*/  IADD3 R2, P2, PT, R24, UR18, RZ ;  /* 0x0000001218027c10 */ /* 0x000fca000ff5e0ff */
[----:B------:R3:W-:Y:S01]  /*c04f0*/  STL [R1+0x1900], R2 ;  /* 0x0019000201007387 */ /* 0x0007e20000100800 */
[----:B-1----:R-:W-:Y:S02]  /*c0500*/  IADD3 R0, P3, PT, R16, UR18, RZ ;  /* 0x0000001210007c10 */ /* 0x002fe4000ff7e0ff */
[----:B---3--:R-:W-:Y:S02]  /*c0510*/  IADD3.X R2, PT, PT, R21, UR7, RZ, P0, !PT ;  /* 0x0000000715027c10 */ /* 0x008fe400087fe4ff */
[----:B------:R-:W3:Y:S04]  /*c0520*/  LDL.LU.64 R20, [R1+0x22b0] ;  /* 0x0022b00001147983 */ /* 0x000ee80000300a00 */
[----:B------:R1:W-:Y:S04]  /*c0530*/  STL [R1+0x18cc], R0 ;  /* 0x0018cc0001007387 */ /* 0x0003e80000100800 */
[----:B------:R1:W-:Y:S02]  /*c0540*/  STL [R1+0x18bc], R2 ;  /* 0x0018bc0201007387 */ /* 0x0003e40000100800 */
[----:B-1----:R-:W-:-:S02]  /*c0550*/  IADD3.X R0, PT, PT, R13, UR7, RZ, P1, !PT ;  /* 0x000000070d007c10 */ /* 0x002fc40008ffe4ff */
[----:B------:R-:W3:Y:S01]  /*c0560*/  LDL.LU.64 R12, [R1+0x22a8] ;  /* 0x0022a800010c7983 */ /* 0x000ee20000300a00 */
[----:B------:R-:W-:-:S03]  /*c0570*/  IADD3.X R2, PT, PT, R25, UR7, RZ, P2, !PT ;  /* 0x0000000719027c10 */ /* 0x000fc600097fe4ff */
[----:B------:R1:W-:Y:S04]  /*c0580*/  STL [R1+0x18c0], R0 ;  /* 0x0018c00001007387 */ /* 0x0003e80000100800 */
[----:B------:R-:W3:Y:S04]  /*c0590*/  LDL.LU.64 R24, [R1+0x22a0] ;  /* 0x0022a00001187983 */ /* 0x000ee80000300a00 */
[----:B------:R1:W-:Y:S02]  /*c05a0*/  STL [R1+0x18c4], R2 ;  /* 0x0018c40201007387 */ /* 0x0003e40000100800 */
[----:B-1----:R-:W-:-:S02]  /*c05b0*/  IADD3.X R0, PT, PT, R17, UR7, RZ, P3, !PT ;  /* 0x0000000711007c10 */ /* 0x002fc40009ffe4ff */
[----:B------:R-:W3:Y:S04]  /*c05c0*/  LDL.LU.64 R16, [R1+0x2298] ;  /* 0x0022980001107983 */ /* 0x000ee80000300a00 */
[----:B------:R1:W-:Y:S01]  /*c05d0*/  STL [R1+0x18c8], R0 ;  /* 0x0018c80001007387 */ /* 0x0003e20000100800 */
[----:B------:R-:W-:Y:S01]  /*c05e0*/  IADD3 R2, P0, PT, R174, UR18, RZ ;  /* 0x00000012ae027c10 */ /* 0x000fe2000ff1e0ff */
        /* <DEDUP_REMOVED lines=11> */
[----:B----4-:R-:W-:-:S03]  /*c06a0*/  IADD3 R240, P3, PT, R28, UR18, RZ ;  /* 0x000000121cf07c10 */ /* 0x010fc6000ff7e0ff */
[----:B------:R1:W-:Y:S01]  /*c06b0*/  STL [R1+0x18ac], R2 ;  /* 0x0018ac0201007387 */ /* 0x0003e20000100800 */
[----:B------:R-:W-:-:S03]  /*c06c0*/  IADD3.X R32, PT, PT, R33, UR7, RZ, P2, !PT ;  /* 0x0000000721207c10 */ /* 0x000fc600097fe4ff */
[----:B------:R-:W-:Y:S01]  /*c06d0*/  STL [R1+0x18b4], R240 ;  /* 0x0018b4f001007387 */ /* 0x000fe20000100800 */
[----:B-1----:R-:W-:-:S03]  /*c06e0*/  IADD3.X R2, PT, PT, R173, UR7, RZ, P1, !PT ;  /* 0x00000007ad027c10 */ /* 0x002fc60008ffe4ff */
[----:B------:R1:W-:Y:S04]  /*c06f0*/  STL [R1+0x18a0], R0 ;  /* 0x0018a00001007387 */ /* 0x0003e80000100800 */
[----:B------:R3:W-:Y:S01]  /*c0700*/  STL [R1+0x18a4], R2 ;  /* 0x0018a40201007387 */ /* 0x0007e20000100800 */
[----:B------:R-:W-:Y:S03]  /*c0710*/  HMMA.1688.F32.TF32 R192, R176, R52, R192 ;  /* 0x00000034b0c0723c */ /* 0x000fe600000810c0 */
[----:B------:R-:W2:Y:S01]  /*c0720*/  LDS R173, [R252+UR12+0x3c700] ;  /* 0x03c7000cfcad7984 */ /* 0x000ea20008000800 */
[----:B-1----:R-:W-:-:S03]  /*c0730*/  IADD3.X R0, PT, PT, R29, UR7, RZ, P3, !PT ;  /* 0x000000071d007c10 */ /* 0x002fc60009ffe4ff */
[----:B------:R-:W-:Y:S04]  /*c0740*/  STL [R1+0x18a8], R32 ;  /* 0x0018a82001007387 */ /* 0x000fe80000100800 */
[----:B------:R1:W-:Y:S01]  /*c0750*/  STL [R1+0x18b0], R0 ;  /* 0x0018b00001007387 */ /* 0x0003e20000100800 */
[----:B---3--:R-:W-:-:S05]  /*c0760*/  IADD3 R2, P0, PT, R20, UR18, RZ ;  /* 0x0000001214027c10 */ /* 0x008fca000ff1e0ff */
[----:B------:R3:W-:Y:S04]  /*c0770*/  STL [R1+0x18b8], R2 ;  /* 0x0018b80201007387 */ /* 0x0007e80000100800 */
[----:B------:R-:W4:Y:S01]  /*c0780*/  LDL.LU.64 R242, [R1+0x22c8] ;  /* 0x0022c80001f27983 */ /* 0x000f220000300a00 */
[----:B-1----:R-:W-:-:S05]  /*c0790*/  IADD3 R0, P1, PT, R12, UR18, RZ ;  /* 0x000000120c007c10 */ /* 0x002fca000ff3e0ff */
[----:B------:R1:W-:Y:S01]  /*c07a0*/  STL [R1+0x188c], R0 ;  /* 0x00188c0001007387 */ /* 0x0003e20000100800 */
[----:B---3--:R-:W-:-:S03]  /*c07b0*/  IADD3 R2, P2, PT, R24, UR18, RZ ;  /* 0x0000001218027c10 */ /* 0x008fc6000ff5e0ff */
[----:B------:R-:W3:Y:S04]  /*c07c0*/  LDL.LU.64 R28, [R1+0x22c0] ;  /* 0x0022c000011c7983 */ /* 0x000ee80000300a00 */
[----:B------:R2:W-:Y:S01]  /*c07d0*/  STL [R1+0x1894], R2 ;  /* 0x0018940201007387 */ /* 0x0005e20000100800 */
[----:B-1----:R-:W-:Y:S02]  /*c07e0*/  IADD3 R0, P3, PT, R16, UR18, RZ ;  /* 0x0000001210007c10 */ /* 0x002fe4000ff7e0ff */
[----:B--2---:R-:W-:Y:S02]  /*c07f0*/  IADD3.X R2, PT, PT, R21, UR7, RZ, P0, !PT ;  /* 0x0000000715027c10 */ /* 0x004fe400087fe4ff */
[----:B------:R-:W2:Y:S04]  /*c0800*/  LDL.LU.64 R20, [R1+0x1860] ;  /* 0x0018600001147983 */ /* 0x000ea80000300a00 */
[----:B------:R1:W-:Y:S04]  /*c0810*/  STL [R1+0x189c], R0 ;  /* 0x00189c0001007387 */ /* 0x0003e80000100800 */
[----:B------:R1:W-:Y:S02]  /*c0820*/  STL [R1+0x1884], R2 ;  /* 0x0018840201007387 */ /* 0x0003e40000100800 */
[----:B-1----:R-:W-:-:S02]  /*c0830*/  IADD3.X R0, PT, PT, R13, UR7, RZ, P1, !PT ;  /* 0x000000070d007c10 */ /* 0x002fc40008ffe4ff */
[----:B------:R-:W2:Y:S01]  /*c0840*/  LDL.LU.64 R12, [R1+0x22b8] ;  /* 0x0022b800010c7983 */ /* 0x000ea20000300a00 */
[----:B------:R-:W-:-:S03]  /*c0850*/  IADD3.X R2, PT, PT, R25, UR7, RZ, P2, !PT ;  /* 0x0000000719027c10 */ /* 0x000fc600097fe4ff */
[----:B------:R1:W-:Y:S04]  /*c0860*/  STL [R1+0x1888], R0 ;  /* 0x0018880001007387 */ /* 0x0003e80000100800 */
[----:B------:R-:W2:Y:S04]  /*c0870*/  LDL.LU.64 R24, [R1+0x22e0] ;  /* 0x0022e00001187983 */ /* 0x000ea80000300a00 */
[----:B------:R4:W-:Y:S01]  /*c0880*/  STL [R1+0x1890], R2 ;  /* 0x0018900201007387 */ /* 0x0009e20000100800 */
[----:B-1----:R-:W-:-:S05]  /*c0890*/  IADD3.X R0, PT, PT, R17, UR7, RZ, P3, !PT ;  /* 0x0000000711007c10 */ /* 0x002fca0009ffe4ff */
[----:B------:R3:W-:Y:S04]  /*c08a0*/  STL [R1+0x1898], R0 ;  /* 0x0018980001007387 */ /* 0x0007e80000100800 */
[----:B------:R-:W2:Y:S01]  /*c08b0*/  LDL.LU.64 R240, [R1+0x1840] ;  /* 0x0018400001f07983 */ /* 0x000ea20000300a00 */
[----:B----4-:R-:W-:-:S05]  /*c08c0*/  IADD3 R2, P0, PT, R242, UR18, RZ ;  /* 0x00000012f2027c10 */ /* 0x010fca000ff1e0ff */
[----:B------:R2:W-:Y:S04]  /*c08d0*/  STL [R1+0x1878], R2 ;  /* 0x0018780201007387 */ /* 0x0005e80000100800 */
[----:B------:R-:W4:Y:S04]  /*c08e0*/  LDL.LU.64 R32, [R1+0x22d8] ;  /* 0x0022d80001207983 */ /* 0x000f280000300a00 */
[----:B------:R-:W4:Y:S01]  /*c08f0*/  LDL.LU.64 R16, [R1+0x22d0] ;  /* 0x0022d00001107983 */ /* 0x000f220000300a00 */
[----:B---3--:R-:W-:-:S05]  /*c0900*/  IADD3 R0, P1, PT, R28, UR18, RZ ;  /* 0x000000121c007c10 */ /* 0x008fca000ff3e0ff */
[----:B------:R1:W-:Y:S01]  /*c0910*/  STL [R1+0x187c], R0 ;  /* 0x00187c0001007387 */ /* 0x0003e20000100800 */
[----:B--2---:R-:W-:-:S05]  /*c0920*/  IADD3 R2, P2, PT, R20, UR18, RZ ;  /* 0x0000001214027c10 */ /* 0x004fca000ff5e0ff */
[----:B------:R2:W-:Y:S01]  /*c0930*/  STL [R1+0x1880], R2 ;  /* 0x0018800201007387 */ /* 0x0005e20000100800 */
[----:B------:R-:W-:Y:S02]  /*c0940*/  IADD3.X R20, PT, PT, R21, UR7, RZ, P2, !PT ;  /* 0x0000000715147c10 */ /* 0x000fe400097fe4ff */
[----:B-1----:R-:W-:Y:S02]  /*c0950*/  IADD3 R0, P3, PT, R12, UR18, RZ ;  /* 0x000000120c007c10 */ /* 0x002fe4000ff7e0ff */
[----:B--2---:R-:W-:Y:S02]  /*c0960*/  IADD3.X R2, PT, PT, R243, UR7, RZ, P0, !PT ;  /* 0x00000007f3027c10 */ /* 0x004fe400087fe4ff */
[----:B------:R-:W2:Y:S04]  /*c0970*/  LDL.LU.64 R242, [R1+0x2300] ;  /* 0x0023000001f27983 */ /* 0x000ea80000300a00 */
[----:B------:R1:W-:Y:S04]  /*c0980*/  STL [R1+0x186c], R0 ;  /* 0x00186c0001007387 */ /* 0x0003e80000100800 */
[----:B------:R3:W-:Y:S01]  /*c0990*/  STL [R1+0x185c], R2 ;  /* 0x00185c0201007387 */ /* 0x0007e20000100800 */
[----:B-1----:R-:W-:-:S02]  /*c09a0*/  IADD3.X R0, PT, PT, R29, UR7, RZ, P1, !PT ;  /* 0x000000071d007c10 */ /* 0x002fc40008ffe4ff */
[----:B---3--:R-:W-:-:S03]  /*c09b0*/  IADD3.X R2, PT, PT, R13, UR7, RZ, P3, !PT ;  /* 0x000000070d027c10 */ /* 0x008fc60009ffe4ff */
[----:B------:R1:W-:Y:S04]  /*c09c0*/  STL [R1+0x1860], R0 ;  /* 0x0018600001007387 */ /* 0x0003e80000100800 */
[----:B------:R3:W-:Y:S04]  /*c09d0*/  STL [R1+0x1864], R20 ;  /* 0x0018641401007387 */ /* 0x0007e80000100800 */
[----:B------:R-:W2:Y:S01]  /*c09e0*/  LDL.LU.64 R28, [R1+0x22f8] ;  /* 0x0022f800011c7983 */ /* 0x000ea20000300a00 */
[----:B-1----:R-:W-:-:S03]  /*c09f0*/  IADD3 R0, P0, PT, R24, UR18, RZ ;  /* 0x0000001218007c10 */ /* 0x002fc6000ff1e0ff */
[----:B------:R-:W-:Y:S04]  /*c0a00*/  STL [R1+0x1868], R2 ;  /* 0x0018680201007387 */ /* 0x000fe80000100800 */
[----:B---3--:R-:W3:Y:S04]  /*c0a10*/  LDL.LU.64 R20, [R1+0x22f0] ;  /* 0x0022f00001147983 */ /* 0x008ee80000300a00 */
[----:B------:R1:W-:Y:S04]  /*c0a20*/  STL [R1+0x1870], R0 ;  /* 0x0018700001007387 */ /* 0x0003e80000100800 */
[----:B------:R-:W3:Y:S01]  /*c0a30*/  LDL.LU.64 R12, [R1+0x22e8] ;  /* 0x0022e800010c7983 */ /* 0x000ee20000300a00 */
[----:B-1----:R-:W-:-:S05]  /*c0a40*/  IADD3 R0, P1, PT, R240, UR18, RZ ;  /* 0x00000012f0007c10 */ /* 0x002fca000ff3e0ff */
[----:B------:R1:W-:Y:S01]  /*c0a50*/  STL [R1+0x1874], R0 ;  /* 0x0018740001007387 */ /* 0x0003e20000100800 */
[C---:B------:R-:W-:Y:S08]  /*c0a60*/  HMMA.1688.F32.TF32 R188, R176.reuse, R48, R188 ;  /* 0x00000030b0bc723c */ /* 0x040ff000000810bc */
[C---:B------:R-:W-:Y:S08]  /*c0a70*/  HMMA.1688.F32.TF32 R184, R176.reuse, R88, R184 ;  /* 0x00000058b0b8723c */ /* 0x040ff000000810b8 */
[C---:B------:R-:W-:Y:S08]  /*c0a80*/  HMMA.1688.F32.TF32 R180, R176.reuse, R44, R180 ;  /* 0x0000002cb0b4723c */ /* 0x040ff000000810b4 */
[----:B------:R-:W-:Y:S01]  /*c0a90*/  HMMA.1688.F32.TF32 R176, R176, R40, R204 ;  /* 0x00000028b0b0723c */ /* 0x000fe200000810cc */
[----:B----4-:R-:W-:-:S02]  /*c0aa0*/  IADD3 R2, P2, PT, R32, UR18, RZ ;  /* 0x0000001220027c10 */ /* 0x010fc4000ff5e0ff */
[----:B-1----:R-:W-:-:S03]  /*c0ab0*/  IADD3 R0, P3, PT, R16, UR18, RZ ;  /* 0x0000001210007c10 */ /* 0x002fc6000ff7e0ff */
[----:B------:R1:W-:Y:S01]  /*c0ac0*/  STL [R1+0x184c], R2 ;  /* 0x00184c0201007387 */ /* 0x0003e20000100800 */
[----:B------:R-:W-:Y:S02]  /*c0ad0*/  IADD3.X R32, PT, PT, R33, UR7, RZ, P2, !PT ;  /* 0x0000000721207c10 */ /* 0x000fe400097fe4ff */
[----:B-1----:R-:W-:Y:S02]  /*c0ae0*/  IADD3.X R2, PT, PT, R25, UR7, RZ, P0, !PT ;  /* 0x0000000719027c10 */ /* 0x002fe400087fe4ff */
[----:B------:R-:W4:Y:S04]  /*c0af0*/  LDL.LU.64 R24, [R1+0x77a0] ;  /* 0x0077a00001187983 */ /* 0x000f280000300a00 */
[----:B------:R1:W-:Y:S04]  /*c0b00*/  STL [R1+0x1854], R0 ;  /* 0x0018540001007387 */ /* 0x0003e80000100800 */
[----:B------:R1:W-:Y:S02]  /*c0b10*/  STL [R1+0x1840], R2 ;  /* 0x0018400201007387 */ /* 0x0003e40000100800 */
[----:B-1----:R-:W-:-:S02]  /*c0b20*/  IADD3.X R0, PT, PT, R241, UR7, RZ, P1, !PT ;  /* 0x00000007f1007c10 */ /* 0x002fc40008ffe4ff */
[----:B------:R-:W-:-:S03]  /*c0b30*/  IADD3.X R2, PT, PT, R17, UR7, RZ, P3, !PT ;  /* 0x0000000711027c10 */ /* 0x000fc60009ffe4ff */
[----:B------:R2:W-:Y:S04]  /*c0b40*/  STL [R1+0x1844], R0 ;  /* 0x0018440001007387 */ /* 0x0005e80000100800 */
[----:B------:R1:W-:Y:S04]  /*c0b50*/  STL [R1+0x1848], R32 ;  /* 0x0018482001007387 */ /* 0x0003e80000100800 */
[----:B------:R-:W4:Y:S01]  /*c0b60*/  LDL.LU.64 R240, [R1+0x2350] ;  /* 0x0023500001f07983 */ /* 0x000f220000300a00 */
[----:B--2---:R-:W-:-:S03]  /*c0b70*/  IADD3 R0, P0, PT, R242, UR18, RZ ;  /* 0x00000012f2007c10 */ /* 0x004fc6000ff1e0ff */
[----:B------:R2:W-:Y:S04]  /*c0b80*/  STL [R1+0x1850], R2 ;  /* 0x0018500201007387 */ /* 0x0005e80000100800 */
[----:B-1----:R-:W4:Y:S04]  /*c0b90*/  LDL.LU.64 R32, [R1+0x2348] ;  /* 0x0023480001207983 */ /* 0x002f280000300a00 */
[----:B------:R3:W-:Y:S04]  /*c0ba0*/  STL [R1+0x1858], R0 ;  /* 0x0018580001007387 */ /* 0x0007e80000100800 */
[----:B------:R-:W4:Y:S01]  /*c0bb0*/  LDL.LU.64 R16, [R1+0x2340] ;  /* 0x0023400001107983 */ /* 0x000f220000300a00 */
[----:B--2---:R-:W-:-:S05]  /*c0bc0*/  IADD3 R2, P1, PT, R28, UR18, RZ ;  /* 0x000000121c027c10 */ /* 0x004fca000ff3e0ff */
[----:B------:R1:W-:Y:S01]  /*c0bd0*/  STL [R1+0x182c], R2 ;  /* 0x00182c0201007387 */ /* 0x0003e20000100800 */
[----:B---3--:R-:W-:-:S05]  /*c0be0*/  IADD3 R0, P2, PT, R20, UR18, RZ ;  /* 0x0000001214007c10 */ /* 0x008fca000ff5e0ff */
[----:B------:R2:W-:Y:S01]  /*c0bf0*/  STL [R1+0x1834], R0 ;  /* 0x0018340001007387 */ /* 0x0005e20000100800 */
[----:B-1----:R-:W-:-:S05]  /*c0c00*/  IADD3 R2, P3, PT, R12, UR18, RZ ;  /* 0x000000120c027c10 */ /* 0x002fca000ff7e0ff */
[----:B------:R1:W-:Y:S01]  /*c0c10*/  STL [R1+0x183c], R2 ;  /* 0x00183c0201007387 */ /* 0x0003e20000100800 */
[----:B--2---:R-:W-:-:S03]  /*c0c20*/  IADD3.X R0, PT, PT, R243, UR7, RZ, P0, !PT ;  /* 0x00000007f3007c10 */ /* 0x004fc600087fe4ff */
[----:B------:R-:W2:Y:S04]  /*c0c30*/  LDL.LU.64 R242, [R1+0x2338] ;  /* 0x0023380001f27983 */ /* 0x000ea80000300a00 */
[----:B------:R3:W-:Y:S01]  /*c0c40*/  STL [R1+0x1824], R0 ;  /* 0x0018240001007387 */ /* 0x0007e20000100800 */
[----:B-1----:R-:W-:-:S05]  /*c0c50*/  IADD3.X R2, PT, PT, R29, UR7, RZ, P1, !PT ;  /* 0x000000071d027c10 */ /* 0x002fca0008ffe4ff */
[----:B------:R-:W-:Y:S01]  /*c0c60*/  STL [R1+0x1828], R2 ;  /* 0x0018280201007387 */ /* 0x000fe20000100800 */
[----:B---3--:R-:W-:-:S03]  /*c0c70*/  IADD3.X R0, PT, PT, R21, UR7, RZ, P2, !PT ;  /* 0x0000000715007c10 */ /* 0x008fc600097fe4ff */
[----:B------:R-:W3:Y:S04]  /*c0c80*/  LDL.LU.64 R28, [R1+0x2330] ;  /* 0x00233000011c7983 */ /* 0x000ee80000300a00 */
[----:B------:R-:W2:Y:S04]  /*c0c90*/  LDL.LU.64 R20, [R1+0x17e0] ;  /* 0x0017e00001147983 */ /* 0x000ea80000300a00 */
[----:B------:R1:W-:Y:S04]  /*c0ca0*/  STL [R1+0x1830], R0 ;  /* 0x0018300001007387 */ /* 0x0003e80000100800 */
[----:B------:R-:W2:Y:S01]  /*c0cb0*/  LDL.LU.64 R206, [R1+0x2358] ;  /* 0x0023580001ce7983 */ /* 0x000ea20000300a00 */
[----:B-1----:R-:W-:-:S05]  /*c0cc0*/  IADD3.X R0, PT, PT, R13, UR7, RZ, P3, !PT ;  /* 0x000000070d007c10 */ /* 0x002fca0009ffe4ff */
[----:B------:R1:W-:Y:S01]  /*c0cd0*/  STL [R1+0x1838], R0 ;  /* 0x0018380001007387 */ /* 0x0003e20000100800 */
[----:B----4-:R-:W-:Y:S02]  /*c0ce0*/  IADD3 R2, P1, PT, R240, UR18, RZ ;  /* 0x00000012f0027c10 */ /* 0x010fe4000ff3e0ff */
[----:B-1----:R-:W-:Y:S02]  /*c0cf0*/  IADD3 R0, P2, PT, R32, UR18, RZ ;  /* 0x0000001220007c10 */ /* 0x002fe4000ff5e0ff */
[----:B------:R-:W-:Y:S02]  /*c0d00*/  IADD3 R204, P3, PT, R16, UR18, RZ ;  /* 0x0000001210cc7c10 */ /* 0x000fe4000ff7e0ff */
[----:B--2---:R-:W-:-:S05]  /*c0d10*/  IADD3 R12, P0, PT, R206, UR18, RZ ;  /* 0x00000012ce0c7c10 */ /* 0x004fca000ff1e0ff */
[----:B------:R1:W-:Y:S04]  /*c0d20*/  STL [R1+0x17fc], R12 ;  /* 0x0017fc0c01007387 */ /* 0x0003e80000100800 */
[----:B-1----:R-:W2:Y:S04]  /*c0d30*/  LDL.LU.64 R12, [R1+0x2328] ;  /* 0x00232800010c7983 */ /* 0x002ea80000300a00 */
[----:B------:R-:W-:Y:S04]  /*c0d40*/  STL [R1+0x1804], R2 ;  /* 0x0018040201007387 */ /* 0x000fe80000100800 */
[----:B------:R1:W-:Y:S04]  /*c0d50*/  STL [R1+0x180c], R0 ;  /* 0x00180c0001007387 */ /* 0x0003e80000100800 */
[----:B------:R-:W-:Y:S01]  /*c0d60*/  STL [R1+0x1814], R204 ;  /* 0x001814cc01007387 */ /* 0x000fe20000100800 */
[----:B-1----:R-:W-:-:S03]  /*c0d70*/  IADD3.X R0, PT, PT, R241, UR7, RZ, P1, !PT ;  /* 0x00000007f1007c10 */ /* 0x002fc60008ffe4ff */
[----:B------:R-:W4:Y:S01]  /*c0d80*/  LDL.LU.64 R240, [R1+0x2320] ;  /* 0x0023200001f07983 */ /* 0x000f220000300a00 */
[----:B------:R-:W-:Y:S02]  /*c0d90*/  IADD3.X R2, PT, PT, R207, UR7, RZ, P0, !PT ;  /* 0x00000007cf027c10 */ /* 0x000fe400087fe4ff */
[----:B------:R-:W-:-:S03]  /*c0da0*/  IADD3.X R32, PT, PT, R33, UR7, RZ, P2, !PT ;  /* 0x0000000721207c10 */ /* 0x000fc600097fe4ff */
[----:B------:R1:W-:Y:S01]  /*c0db0*/  STL [R1+0x17f8], R2 ;  /* 0x0017f80201007387 */ /* 0x0003e20000100800 */
[----:B------:R-:W-:Y:S03]  /*c0dc0*/  HMMA.1688.F32.TF32 R200, R172, R134, R200 ;  /* 0x00000086acc8723c */ /* 0x000fe600000810c8 */
[----:B------:R3:W-:Y:S01]  /*c0dd0*/  STL [R1+0x1800], R0 ;  /* 0x0018000001007387 */ /* 0x0007e20000100800 */
[----:B-1----:R-:W-:-:S03]  /*c0de0*/  IADD3.X R2, PT, PT, R17, UR7, RZ, P3, !PT ;  /* 0x0000000711027c10 */ /* 0x002fc60009ffe4ff */
[----:B------:R-:W-:Y:S01]  /*c0df0*/  STL [R1+0x1808], R32 ;  /* 0x0018082001007387 */ /* 0x000fe20000100800 */
[----:B---3--:R-:W-:-:S03]  /*c0e00*/  IADD3 R0, P0, PT, R242, UR18, RZ ;  /* 0x00000012f2007c10 */ /* 0x008fc6000ff1e0ff */
[----:B------:R-:W3:Y:S04]  /*c0e10*/  LDL.LU.64 R206, [R1+0x17c0] ;  /* 0x0017c00001ce7983 */ /* 0x000ee80000300a00 */
[----:B------:R1:W-:Y:S04]  /*c0e20*/  STL [R1+0x1810], R2 ;  /* 0x0018100201007387 */ /* 0x0003e80000100800 */
[----:B------:R1:W-:Y:S04]  /*c0e30*/  STL [R1+0x1818], R0 ;  /* 0x0018180001007387 */ /* 0x0003e80000100800 */
[----:B------:R-:W3:Y:S01]  /*c0e40*/  LDL.LU.64 R204, [R1+0x2318] ;  /* 0x0023180001cc7983 */ /* 0x000ee20000300a00 */
[----:B-1----:R-:W-:-:S02]  /*c0e50*/  IADD3 R2, P1, PT, R28, UR18, RZ ;  /* 0x000000121c027c10 */ /* 0x002fc4000ff3e0ff */
[----:B------:R-:W-:-:S03]  /*c0e60*/  IADD3 R0, P2, PT, R20, UR18, RZ ;  /* 0x0000001214007c10 */ /* 0x000fc6000ff5e0ff */
[----:B------:R-:W-:Y:S04]  /*c0e70*/  STL [R1+0x181c], R2 ;  /* 0x00181c0201007387 */ /* 0x000fe80000100800 */
[----:B------:R-:W3:Y:S04]  /*c0e80*/  LDL.LU.64 R32, [R1+0x2310] ;  /* 0x0023100001207983 */ /* 0x000ee80000300a00 */
[----:B------:R1:W-:Y:S04]  /*c0e90*/  STL [R1+0x1820], R0 ;  /* 0x0018200001007387 */ /* 0x0003e80000100800 */
[----:B------:R-:W3:Y:S04]  /*c0ea0*/  LDL.LU.64 R16, [R1+0x2308] ;  /* 0x0023080001107983 */ /* 0x000ee80000300a00 */
[----:B------:R-:W-:Y:S01]  /*c0eb0*/  STL.64 [R1+0x320], R200 ;  /* 0x000320c801007387 */ /* 0x000fe20000100a00 */
[----:B-1----:R-:W-:-:S03]  /*c0ec0*/  IADD3.X R0, PT, PT, R243, UR7, RZ, P0, !PT ;  /* 0x00000007f3007c10 */ /* 0x002fc600087fe4ff */
[----:B------:R-:W-:Y:S01]  /*c0ed0*/  STL.64 [R1+0x328], R202 ;  /* 0x000328ca01007387 */ /* 0x000fe20000100a00 */
[----:B------:R-:W-:-:S03]  /*c0ee0*/  IADD3.X R2, PT, PT, R29, UR7, RZ, P1, !PT ;  /* 0x000000071d027c10 */ /* 0x000fc60008ffe4ff */
[----:B------:R1:W-:Y:S02]  /*c0ef0*/  STL [R1+0x17dc], R0 ;  /* 0x0017dc0001007387 */ /* 0x0003e40000100800 */
[----:B-1----:R-:W-:Y:S02]  /*c0f00*/  IADD3.X R0, PT, PT, R21, UR7, RZ, P2, !PT ;  /* 0x0000000715007c10 */ /* 0x002fe400097fe4ff */
[----:B--2---:R-:W-:-:S05]  /*c0f10*/  IADD3 R200, P0, PT, R12, UR18, RZ ;  /* 0x000000120cc87c10 */ /* 0x004fca000ff1e0ff */
[----:B------:R-:W-:Y:S04]  /*c0f20*/  STL [R1+0x17ec], R200 ;  /* 0x0017ecc801007387 */ /* 0x000fe80000100800 */
[----:B------:R-:W2:Y:S04]  /*c0f30*/  LDL.LU.64 R28, [R1+0x23e8] ;  /* 0x0023e800011c7983 */ /* 0x000ea80000300a00 */
[----:B------:R4:W-:Y:S04]  /*c0f40*/  STL [R1+0x17e0], R2 ;  /* 0x0017e00201007387 */ /* 0x0009e80000100800 */
[----:B------:R1:W-:Y:S04]  /*c0f50*/  STL [R1+0x17e4], R0 ;  /* 0x0017e40001007387 */ /* 0x0003e80000100800 */
[----:B------:R-:W2:Y:S01]  /*c0f60*/  LDL.LU.64 R20, [R1+0x14a8] ;  /* 0x0014a80001147983 */ /* 0x000ea20000300a00 */
[----:B----4-:R-:W-:-:S02]  /*c0f70*/  IADD3 R2, P1, PT, R240, UR18, RZ ;  /* 0x00000012f0027c10 */ /* 0x010fc4000ff3e0ff */
[----:B-1----:R-:W-:-:S03]  /*c0f80*/  IADD3.X R0, PT, PT, R13, UR7, RZ, P0, !PT ;  /* 0x000000070d007c10 */ /* 0x002fc600087fe4ff */
[----:B------:R3:W-:Y:S04]  /*c0f90*/  STL [R1+0x17f0], R2 ;  /* 0x0017f00201007387 */ /* 0x0007e80000100800 */
[----:B------:R-:W4:Y:S01]  /*c0fa0*/  LDL.LU.64 R12, [R1+0x23e0] ;  /* 0x0023e000010c7983 */ /* 0x000f220000300a00 */
[----:B------:R-:W-:Y:S03]  /*c0fb0*/  HMMA.1688.F32.TF32 R200, R172, R66, R196 ;  /* 0x00000042acc8723c */ /* 0x000fe600000810c4 */
[----:B------:R1:W-:Y:S01]  /*c0fc0*/  STL [R1+0x17e8], R0 ;  /* 0x0017e80001007387 */ /* 0x0003e20000100800 */
[----:B---3--:R-:W-:-:S04]  /*c0fd0*/  IADD3 R2, P0, PT, R206, UR18, RZ ;  /* 0x00000012ce027c10 */ /* 0x008fc8000ff1e0ff */
[----:B------:R-:W-:Y:S01]  /*c0fe0*/  HMMA.1688.F32.TF32 R168, R172, R58, R168 ;  /* 0x0000003aaca8723c */ /* 0x000fe200000810a8 */
[----:B-1----:R-:W-:Y:S01]  /*c0ff0*/  IADD3.X R0, PT, PT, R241, UR7, RZ, P1, !PT ;  /* 0x00000007f1007c10 */ /* 0x002fe20008ffe4ff */
[----:B------:R1:W-:Y:S09]  /*c1000*/  STL [R1+0x17f4], R2 ;  /* 0x0017f40201007387 */ /* 0x0003f20000100800 */
[----:B------:R-:W-:Y:S01]  /*c1010*/  STL.64 [R1+0x330], R200 ;  /* 0x000330c801007387 */ /* 0x000fe20000100a00 */
[----:B------:R-:W-:-:S03]  /*c1020*/  IADD3 R196, P1, PT, R204, UR18, RZ ;  /* 0x00000012ccc47c10 */ /* 0x000fc6000ff3e0ff */
[----:B------:R-:W-:Y:S04]  /*c1030*/  STL.64 [R1+0x338], R202 ;  /* 0x000338ca01007387 */ /* 0x000fe80000100a00 */
[----:B------:R3:W-:Y:S01]  /*c1040*/  STL [R1+0x17c0], R0 ;  /* 0x0017c00001007387 */ /* 0x0007e20000100800 */
[----:B-1----:R-:W-:-:S03]  /*c1050*/  IADD3 R2, P2, PT, R32, UR18, RZ ;  /* 0x0000001220027c10 */ /* 0x002fc6000ff5e0ff */
[----:B------:R1:W-:Y:S01]  /*c1060*/  STL [R1+0x17cc], R196 ;  /* 0x0017ccc401007387 */ /* 0x0003e20000100800 */
[----:B---3--:R-:W-:-:S03]  /*c1070*/  IADD3.X R0, PT, PT, R207, UR7, RZ, P0, !PT ;  /* 0x00000007cf007c10 */ /* 0x008fc600087fe4ff */
[----:B------:R3:W-:Y:S01]  /*c1080*/  STL [R1+0x17d4], R2 ;  /* 0x0017d40201007387 */ /* 0x0007e20000100800 */
[----:B-1----:R-:W-:-:S03]  /*c1090*/  IADD3 R196, P0, PT, R16, UR18, RZ ;  /* 0x0000001210c47c10 */ /* 0x002fc6000ff1e0ff */
[----:B------:R1:W-:Y:S01]  /*c10a0*/  STL [R1+0x17c4], R0 ;  /* 0x0017c40001007387 */ /* 0x0003e20000100800 */
[----:B---3--:R-:W-:-:S03]  /*c10b0*/  IADD3.X R2, PT, PT, R205, UR7, RZ, P1, !PT ;  /* 0x00000007cd027c10 */ /* 0x008fc60008ffe4ff */
[----:B------:R-:W-:Y:S01]  /*c10c0*/  STL [R1+0x17d8], R196 ;  /* 0x0017d8c401007387 */ /* 0x000fe20000100800 */
[----:B-1----:R-:W-:-:S03]  /*c10d0*/  IADD3.X R0, PT, PT, R33, UR7, RZ, P2, !PT ;  /* 0x0000000721007c10 */ /* 0x002fc600097fe4ff */
[----:B------:R1:W-:Y:S04]  /*c10e0*/  STL [R1+0x17c8], R2 ;  /* 0x0017c80201007387 */ /* 0x0003e80000100800 */
[----:B------:R2:W-:Y:S04]  /*c10f0*/  STL [R1+0x17d0], R0 ;  /* 0x0017d00001007387 */ /* 0x0005e80000100800 */
[----:B------:R-:W-:Y:S01]  /*c1100*/  STL.64 [R1+0x340], R168 ;  /* 0x000340a801007387 */ /* 0x000fe20000100a00 */
[----:B-1----:R-:W-:-:S03]  /*c1110*/  IADD3.X R2, PT, PT, R17, UR7, RZ, P0, !PT ;  /* 0x0000000711027c10 */ /* 0x002fc600087fe4ff */
[----:B------:R-:W-:Y:S01]  /*c1120*/  STL.64 [R1+0x348], R170 ;  /* 0x000348aa01007387 */ /* 0x000fe20000100a00 */
[C---:B------:R-:W-:Y:S03]  /*c1130*/  HMMA.1688.F32.TF32 R192, R172.reuse, R54, R192 ;  /* 0x00000036acc0723c */ /* 0x040fe600000810c0 */
[----:B------:R-:W3:Y:S04]  /*c1140*/  LDL.LU.64 R198, [R1+0x23d8] ;  /* 0x0023d80001c67983 */ /* 0x000ee80000300a00 */
[----:B------:R1:W-:Y:S04]  /*c1150*/  STL [R1+0x17b0], R2 ;  /* 0x0017b00201007387 */ /* 0x0003e80000100800 */
[----:B------:R-:W3:Y:S01]  /*c1160*/  LDL.LU.64 R196, [R1+0x23d0] ;  /* 0x0023d00001c47983 */ /* 0x000ee20000300a00 */
[C---:B------:R-:W-:Y:S08]  /*c1170*/  HMMA.1688.F32.TF32 R188, R172.reuse, R50, R188 ;  /* 0x00000032acbc723c */ /* 0x040ff000000810bc */
[C---:B------:R-:W-:Y:S08]  /*c1180*/  HMMA.1688.F32.TF32 R184, R172.reuse, R90, R184 ;  /* 0x0000005aacb8723c */ /* 0x040ff000000810b8 */
[----:B------:R-:W-:Y:S01]  /*c1190*/  HMMA.1688.F32.TF32 R180, R172, R46, R180 ;  /* 0x0000002eacb4723c */ /* 0x000fe200000810b4 */
[----:B------:R-:W-:Y:S01]  /*c11a0*/  IMAD.MOV.U32 R207, RZ, RZ, R8 ;  /* 0x000000ffffcf7224 */ /* 0x000fe200078e0008 */
[----:B------:R-:W-:Y:S01]  /*c11b0*/  MOV R243, R36 ;  /* 0x0000002400f37202 */ /* 0x000fe20000000f00 */
[----:B------:R-:W-:Y:S01]  /*c11c0*/  IMAD.MOV.U32 R206, RZ, RZ, R9 ;  /* 0x000000ffffce7224 */ /* 0x000fe200078e0009 */
[----:B------:R-:W-:Y:S01]  /*c11d0*/  LDS R168, [R3+UR12+0x1c780] ;  /* 0x01c7800c03a87984 */ /* 0x000fe20008000800 */
[----:B------:R-:W-:-:S03]  /*c11e0*/  IMAD.MOV.U32 R242, RZ, RZ, R37 ;  /* 0x000000fffff27224 */ /* 0x000fc600078e0025 */
[----:B------:R-:W-:Y:S04]  /*c11f0*/  LDS R170, [R3+UR12+0x1e780] ;  /* 0x01e7800c03aa7984 */ /* 0x000fe80008000800 */
[----:B------:R-:W-:Y:S04]  /*c1200*/  LDS R169, [R252+UR12+0x1c780] ;  /* 0x01c7800cfca97984 */ /* 0x000fe80008000800 */
[----:B------:R-:W1:Y:S01]  /*c1210*/  LDS R171, [R252+UR12+0x1e780] ;  /* 0x01e7800cfcab7984 */ /* 0x000e620008000800 */
[----:B--2---:R-:W-:-:S05]  /*c1220*/  IADD3 R0, P0, PT, R28, UR18, RZ ;  /* 0x000000121c007c10 */ /* 0x004fca000ff1e0ff */
[----:B------:R4:W-:Y:S04]  /*c1230*/  STL [R1+0x17b4], R0 ;  /* 0x0017b40001007387 */ /* 0x0009e80000100800 */
[----:B------:R-:W2:Y:S01]  /*c1240*/  LDL.LU.64 R32, [R1+0x23c8] ;  /* 0x0023c80001207983 */ /* 0x000ea20000300a00 */
[----:B-1----:R-:W-:-:S05]  /*c1250*/  IADD3 R2, P1, PT, R20, UR18, RZ ;  /* 0x0000001214027c10 */ /* 0x002fca000ff3e0ff */
[----:B------:R-:W-:Y:S04]  /*c1260*/  STL [R1+0x17b8], R2 ;  /* 0x0017b80201007387 */ /* 0x000fe80000100800 */
[----:B------:R-:W2:Y:S01]  /*c1270*/  LDL.LU.64 R16, [R1+0x23c0] ;  /* 0x0023c00001107983 */ /* 0x000ea20000300a00 */
[----:B----4-:R-:W-:-:S05]  /*c1280*/  IADD3 R0, P2, PT, R12, UR18, RZ ;  /* 0x000000120c007c10 */ /* 0x010fca000ff5e0ff */
[----:B------:R1:W-:Y:S04]  /*c1290*/  STL [R1+0x17bc], R0 ;  /* 0x0017bc0001007387 */ /* 0x0003e80000100800 */
[----:B------:R4:W-:Y:S04]  /*c12a0*/  STL.64 [R1+0x350], R192 ;  /* 0x000350c001007387 */ /* 0x0009e80000100a00 */
[----:B------:R-:W-:Y:S01]  /*c12b0*/  STL.64 [R1+0x358], R194 ;  /* 0x000358c201007387 */ /* 0x000fe20000100a00 */
[----:B-1----:R-:W-:-:S03]  /*c12c0*/  IADD3.X R0, PT, PT, R29, UR7, RZ, P0, !PT ;  /* 0x000000071d007c10 */ /* 0x002fc600087fe4ff */
[----:B----4-:R-:W4:Y:S04]  /*c12d0*/  LDL.LU.64 R192, [R1+0x23b8] ;  /* 0x0023b80001c07983 */ /* 0x010f280000300a00 */
[----:B------:R-:W4:Y:S01]  /*c12e0*/  LDL.LU.64 R28, [R1+0x23b0] ;  /* 0x0023b000011c7983 */ /* 0x000f220000300a00 */
[----:B------:R-:W-:-:S03]  /*c12f0*/  IADD3.X R12, PT, PT, R13, UR7, RZ, P2, !PT ;  /* 0x000000070d0c7c10 */ /* 0x000fc600097fe4ff */
[----:B------:R1:W-:Y:S02]  /*c1300*/  STL [R1+0x14a8], R0 ;  /* 0x0014a80001007387 */ /* 0x0003e40000100800 */
[----:B-1----:R-:W-:-:S05]  /*c1310*/  IADD3.X R0, PT, PT, R21, UR7, RZ, P1, !PT ;  /* 0x0000000715007c10 */ /* 0x002fca0008ffe4ff */
[----:B------:R1:W-:Y:S04]  /*c1320*/  STL [R1+0x14ac], R0 ;  /* 0x0014ac0001007387 */ /* 0x0003e80000100800 */
[----:B------:R1:W-:Y:S04]  /*c1330*/  STL [R1+0x17a0], R12 ;  /* 0x0017a00c01007387 */ /* 0x0003e80000100800 */
[----:B------:R-:W4:Y:S01]  /*c1340*/  LDL.LU.64 R20, [R1+0x23a8] ;  /* 0x0023a80001147983 */ /* 0x000f220000300a00 */
[----:B---3--:R-:W-:-:S05]  /*c1350*/  IADD3 R2, P0, PT, R198, UR18, RZ ;  /* 0x00000012c6027c10 */ /* 0x008fca000ff1e0ff */
[----:B------:R-:W-:Y:S01]  /*c1360*/  STL [R1+0x17a4], R2 ;  /* 0x0017a40201007387 */ /* 0x000fe20000100800 */
[----:B-1----:R-:W-:-:S03]  /*c1370*/  IADD3 R0, P1, PT, R196, UR18, RZ ;  /* 0x00000012c4007c10 */ /* 0x002fc6000ff3e0ff */
[----:B------:R-:W3:Y:S04]  /*c1380*/  LDL.LU.64 R12, [R1+0x23a0] ;  /* 0x0023a000010c7983 */ /* 0x000ee80000300a00 */
[----:B------:R2:W-:Y:S02]  /*c1390*/  STL [R1+0x17a8], R0 ;  /* 0x0017a80001007387 */ /* 0x0005e40000100800 */
[----:B--2---:R-:W-:-:S05]  /*c13a0*/  IADD3 R0, P2, PT, R32, UR18, RZ ;  /* 0x0000001220007c10 */ /* 0x004fca000ff5e0ff */
[----:B------:R1:W-:Y:S04]  /*c13b0*/  STL [R1+0x17ac], R0 ;  /* 0x0017ac0001007387 */ /* 0x0003e80000100800 */
[----:B------:R-:W-:Y:S01]  /*c13c0*/  STL.64 [R1+0x360], R188 ;  /* 0x000360bc01007387 */ /* 0x000fe20000100a00 */
[----:B------:R-:W-:-:S03]  /*c13d0*/  IADD3 R2, P3, PT, R16, UR18, RZ ;  /* 0x0000001210027c10 */ /* 0x000fc6000ff7e0ff */
[----:B------:R2:W-:Y:S01]  /*c13e0*/  STL.64 [R1+0x368], R190 ;  /* 0x000368be01007387 */ /* 0x0005e20000100a00 */
[----:B-1----:R-:W-:Y:S02]  /*c13f0*/  IADD3.X R0, PT, PT, R199, UR7, RZ, P0, !PT ;  /* 0x00000007c7007c10 */ /* 0x002fe400087fe4ff */
[----:B------:R-:W-:Y:S01]  /*c1400*/  IADD3.X R16, PT, PT, R17, UR7, RZ, P3, !PT ;  /* 0x0000000711107c10 */ /* 0x000fe20009ffe4ff */
[----:B--2---:R-:W2:Y:S04]  /*c1410*/  LDL.LU.64 R190, [R1+0x2398] ;  /* 0x0023980001be7983 */ /* 0x004ea80000300a00 */
[----:B------:R1:W-:Y:S04]  /*c1420*/  STL [R1+0xf88], R2 ;  /* 0x000f880201007387 */ /* 0x0003e80000100800 */
[----:B------:R1:W-:Y:S02]  /*c1430*/  STL [R1+0xf78], R0 ;  /* 0x000f780001007387 */ /* 0x0003e40000100800 */
[----:B-1----:R-:W-:-:S02]  /*c1440*/  IADD3.X R2, PT, PT, R197, UR7, RZ, P1, !PT ;  /* 0x00000007c5027c10 */ /* 0x002fc40008ffe4ff */
[----:B------:R-:W-:-:S03]  /*c1450*/  IADD3.X R0, PT, PT, R33, UR7, RZ, P2, !PT ;  /* 0x0000000721007c10 */ /* 0x000fc600097fe4ff */
[----:B------:R4:W-:Y:S04]  /*c1460*/  STL [R1+0xf7c], R2 ;  /* 0x000f7c0201007387 */ /* 0x0009e80000100800 */
[----:B------:R1:W-:Y:S01]  /*c1470*/  STL [R1+0xf80], R0 ;  /* 0x000f800001007387 */ /* 0x0003e20000100800 */
[----:B----4-:R-:W-:-:S03]  /*c1480*/  IADD3 R2, P0, PT, R192, UR18, RZ ;  /* 0x00000012c0027c10 */ /* 0x010fc6000ff1e0ff */
[----:B------:R4:W-:Y:S01]  /*c1490*/  STL [R1+0xf84], R16 ;  /* 0x000f841001007387 */ /* 0x0009e20000100800 */
[----:B-1----:R-:W-:-:S03]  /*c14a0*/  IADD3 R0, P1, PT, R28, UR18, RZ ;  /* 0x000000121c007c10 */ /* 0x002fc6000ff3e0ff */
[----:B------:R-:W-:Y:S04]  /*c14b0*/  STL [R1+0xf8c], R2 ;  /* 0x000f8c0201007387 */ /* 0x000fe80000100800 */
[----:B------:R-:W2:Y:S04]  /*c14c0*/  LDL.LU.64 R188, [R1+0x2390] ;  /* 0x0023900001bc7983 */ /* 0x000ea80000300a00 */
[----:B------:R1:W-:Y:S04]  /*c14d0*/  STL [R1+0x14a4], R0 ;  /* 0x0014a40001007387 */ /* 0x0003e80000100800 */
[----:B------:R-:W2:Y:S04]  /*c14e0*/  LDL.LU.64 R32, [R1+0x2388] ;  /* 0x0023880001207983 */ /* 0x000ea80000300a00 */
[----:B------:R3:W-:Y:S04]  /*c14f0*/  STL.64 [R1+0x380], R184 ;  /* 0x000380b801007387 */ /* 0x0007e80000100a00 */
[----:B------:R-:W-:Y:S04]  /*c1500*/  STL.64 [R1+0x388], R186 ;  /* 0x000388ba01007387 */ /* 0x000fe80000100a00 */
[----:B----4-:R-:W4:Y:S01]  /*c1510*/  LDL.LU.64 R16, [R1+0x2380] ;  /* 0x0023800001107983 */ /* 0x010f220000300a00 */
[----:B-1----:R-:W-:-:S02]  /*c1520*/  IADD3 R0, P2, PT, R20, UR18, RZ ;  /* 0x0000001214007c10 */ /* 0x002fc4000ff5e0ff */
[----:B------:R-:W-:-:S03]  /*c1530*/  IADD3.X R2, PT, PT, R193, UR7, RZ, P0, !PT ;  /* 0x00000007c1027c10 */ /* 0x000fc600087fe4ff */
[----:B------:R1:W-:Y:S01]  /*c1540*/  STL [R1+0xf68], R0 ;  /* 0x000f680001007387 */ /* 0x0003e20000100800 */
[----:B---3--:R-:W-:Y:S02]  /*c1550*/  IADD3 R184, P3, PT, R12, UR18, RZ ;  /* 0x000000120cb87c10 */ /* 0x008fe4000ff7e0ff */
[----:B------:R-:W-:Y:S02]  /*c1560*/  IADD3.X R20, PT, PT, R21, UR7, RZ, P2, !PT ;  /* 0x0000000715147c10 */ /* 0x000fe400097fe4ff */
[----:B-1----:R-:W-:Y:S01]  /*c1570*/  IADD3.X R0, PT, PT, R29, UR7, RZ, P1, !PT ;  /* 0x000000071d007c10 */ /* 0x002fe20008ffe4ff */
[----:B------:R-:W-:Y:S04]  /*c1580*/  STL [R1+0xf70], R184 ;  /* 0x000f70b801007387 */ /* 0x000fe80000100800 */
[----:B------:R1:W-:Y:S04]  /*c1590*/  STL [R1+0xf5c], R2 ;  /* 0x000f5c0201007387 */ /* 0x0003e80000100800 */
[----:B------:R2:W-:Y:S01]  /*c15a0*/  STL [R1+0xf60], R0 ;  /* 0x000f600001007387 */ /* 0x0005e20000100800 */
[----:B-1----:R-:W-:-:S03]  /*c15b0*/  IADD3.X R2, PT, PT, R13, UR7, RZ, P3, !PT ;  /* 0x000000070d027c10 */ /* 0x002fc60009ffe4ff */
[----:B------:R-:W-:Y:S04]  /*c15c0*/  STL [R1+0xf64], R20 ;  /* 0x000f641401007387 */ /* 0x000fe80000100800 */
[----:B------:R1:W-:Y:S04]  /*c15d0*/  STL [R1+0xf6c], R2 ;  /* 0x000f6c0201007387 */ /* 0x0003e80000100800 */
[----:B------:R-:W3:Y:S01]  /*c15e0*/  LDL.LU.64 R12, [R1+0x2378] ;  /* 0x00237800010c7983 */ /* 0x000ee20000300a00 */
[----:B--2---:R-:W-:-:S05]  /*c15f0*/  IADD3 R0, P0, PT, R190, UR18, RZ ;  /* 0x00000012be007c10 */ /* 0x004fca000ff1e0ff */
[----:B------:R4:W-:Y:S04]  /*c1600*/  STL [R1+0xf74], R0 ;  /* 0x000f740001007387 */ /* 0x0009e80000100800 */
[----:B------:R-:W2:Y:S04]  /*c1610*/  LDL.LU R204, [R1+0xfd0] ;  /* 0x000fd00001cc7983 */ /* 0x000ea80000300800 */
[----:B------:R-:W-:Y:S04]  /*c1620*/  STL.64 [R1+0x450], R180 ;  /* 0x000450b401007387 */ /* 0x000fe80000100a00 */
[----:B------:R-:W-:Y:S04]  /*c1630*/  STL.64 [R1+0x458], R182 ;  /* 0x000458b601007387 */ /* 0x000fe80000100a00 */
[----:B------:R-:W2:Y:S01]  /*c1640*/  LDL.LU R205, [R1+0xfd4] ;  /* 0x000fd40001cd7983 */ /* 0x000ea20000300800 */
[----:B------:R-:W-:-:S05]  /*c1650*/  IADD3 R8, P1, PT, R188, UR18, RZ ;  /* 0x00000012bc087c10 */ /* 0x000fca000ff3e0ff */
[----:B------:R4:W-:Y:S01]  /*c1660*/  STL [R1+0xf48], R8 ;  /* 0x000f480801007387 */ /* 0x0009e20000100800 */
[----:B-1----:R-:W-:-:S03]  /*c1670*/  IADD3 R2, P2, PT, R32, UR18, RZ ;  /* 0x0000001220027c10 */ /* 0x002fc6000ff5e0ff */
[----:B------:R-:W2:Y:S04]  /*c1680*/  LDL.LU.64 R28, [R1+0x2370] ;  /* 0x00237000011c7983 */ /* 0x000ea80000300a00 */
[----:B------:R-:W-:Y:S04]  /*c1690*/  STL [R1+0xf50], R2 ;  /* 0x000f500201007387 */ /* 0x000fe80000100800 */
[----:B------:R-:W2:Y:S01]  /*c16a0*/  LDL.LU.64 R20, [R1+0x2368] ;  /* 0x0023680001147983 */ /* 0x000ea20000300a00 */
[----:B----4-:R-:W-:-:S05]  /*c16b0*/  IADD3 R0, P3, PT, R16, UR18, RZ ;  /* 0x0000001210007c10 */ /* 0x010fca000ff7e0ff */
[----:B------:R1:W-:Y:S04]  /*c16c0*/  STL [R1+0xf58], R0 ;  /* 0x000f580001007387 */ /* 0x0003e80000100800 */
[----:B------:R-:W4:Y:S01]  /*c16d0*/  LDL.LU.64 R8, [R1+0x2360] ;  /* 0x0023600001087983 */ /* 0x000f220000300a00 */
[----:B------:R-:W-:Y:S01]  /*c16e0*/  HMMA.1688.F32.TF32 R172, R172, R42, R176 ;  /* 0x0000002aacac723c */ /* 0x000fe200000810b0 */
[----:B------:R-:W-:Y:S02]  /*c16f0*/  IADD3.X R180, PT, PT, R189, UR7, RZ, P1, !PT ;  /* 0x00000007bdb47c10 */ /* 0x000fe40008ffe4ff */
[----:B-1----:R-:W-:Y:S02]  /*c1700*/  IADD3.X R0, PT, PT, R191, UR7, RZ, P0, !PT ;  /* 0x00000007bf007c10 */ /* 0x002fe400087fe4ff */
[----:B------:R-:W-:-:S03]  /*c1710*/  IADD3.X R2, PT, PT, R33, UR7, RZ, P2, !PT ;  /* 0x0000000721027c10 */ /* 0x000fc600097fe4ff */
[----:B------:R1:W-:Y:S04]  /*c1720*/  STL [R1+0xf40], R0 ;  /* 0x000f400001007387 */ /* 0x0003e80000100800 */
[----:B------:R1:W-:Y:S02]  /*c1730*/  STL [R1+0xf44], R180 ;  /* 0x000f44b401007387 */ /* 0x0003e40000100800 */
[----:B-1----:R-:W-:Y:S02]  /*c1740*/  IADD3.X R0, PT, PT, R17, UR7, RZ, P3, !PT ;  /* 0x0000000711007c10 */ /* 0x002fe40009ffe4ff */
[----:B------:R-:W-:Y:S04]  /*c1750*/  STL [R1+0xf4c], R2 ;  /* 0x000f4c0201007387 */ /* 0x000fe80000100800 */
[----:B------:R-:W4:Y:S04]  /*c1760*/  LDL.LU.64 R180, [R1+0x2408] ;  /* 0x0024080001b47983 */ /* 0x000f280000300a00 */
[----:B------:R3:W-:Y:S04]  /*c1770*/  STL [R1+0xf54], R0 ;  /* 0x000f540001007387 */ /* 0x0007e80000100800 */
[----:B------:R-:W4:Y:S04]  /*c1780*/  LDL.LU.64 R32, [R1+0x2400] ;  /* 0x0024000001207983 */ /* 0x000f280000300a00 */
[----:B------:R2:W-:Y:S01]  /*c1790*/  STL.64 [R1+0x490], R172 ;  /* 0x000490ac01007387 */ /* 0x0005e20000100a00 */
[----:B---3--:R-:W-:-:S03]  /*c17a0*/  IADD3 R0, P0, PT, R12, UR18, RZ ;  /* 0x000000120c007c10 */ /* 0x008fc6000ff1e0ff */
[----:B------:R-:W-:Y:S04]  /*c17b0*/  STL.64 [R1+0x498], R174 ;  /* 0x000498ae01007387 */ /* 0x000fe80000100a00 */
[----:B------:R-:W3:Y:S04]  /*c17c0*/  LDL.LU.64 R16, [R1+0x23f8] ;  /* 0x0023f80001107983 */ /* 0x000ee80000300a00 */
[----:B------:R-:W3:Y:S04]  /*c17d0*/  LDL.LU R200, [R1+0xfc0] ;  /* 0x000fc00001c87983 */ /* 0x000ee80000300800 */
[----:B------:R4:W-:Y:S04]  /*c17e0*/  STL [R1+0xf24], R0 ;  /* 0x000f240001007387 */ /* 0x0009e80000100800 */
[----:B------:R-:W3:Y:S04]  /*c17f0*/  LDL.LU R201, [R1+0xfc4] ;  /* 0x000fc40001c97983 */ /* 0x000ee80000300800 */
[----:B------:R-:W3:Y:S04]  /*c1800*/  LDL.LU R202, [R1+0xfc8] ;  /* 0x000fc80001ca7983 */ /* 0x000ee80000300800 */
[----:B------:R-:W3:Y:S01]  /*c1810*/  LDL.LU R203, [R1+0xfcc] ;  /* 0x000fcc0001cb7983 */ /* 0x000ee20000300800 */
[----:B--2---:R-:W-:-:S05]  /*c1820*/  IADD3 R172, P1, PT, R28, UR18, RZ ;  /* 0x000000121cac7c10 */ /* 0x004fca000ff3e0ff */
[----:B------:R-:W-:Y:S01]  /*c1830*/  STL [R1+0xf2c], R172 ;  /* 0x000f2cac01007387 */ /* 0x000fe20000100800 */
[----:B------:R-:W-:-:S03]  /*c1840*/  IADD3 R2, P2, PT, R20, UR18, RZ ;  /* 0x0000001214027c10 */ /* 0x000fc6000ff5e0ff */
[----:B------:R-:W2:Y:S04]  /*c1850*/  LDL.LU R240, [R1+0xfb0] ;  /* 0x000fb00001f07983 */ /* 0x000ea80000300800 */
[----:B------:R-:W-:Y:S01]  /*c1860*/  STL [R1+0xf34], R2 ;  /* 0x000f340201007387 */ /* 0x000fe20000100800 */
[----:B----4-:R-:W-:-:S05]  /*c1870*/  IADD3 R0, P3, PT, R8, UR18, RZ ;  /* 0x0000001208007c10 */ /* 0x010fca000ff7e0ff */
[----:B------:R1:W-:Y:S04]  /*c1880*/  STL [R1+0xf3c], R0 ;  /* 0x000f3c0001007387 */ /* 0x0003e80000100800 */
[----:B------:R-:W2:Y:S01]  /*c1890*/  LDL.LU R241, [R1+0xfb4] ;  /* 0x000fb40001f17983 */ /* 0x000ea20000300800 */
[----:B-1----:R-:W-:-:S03]  /*c18a0*/  IADD3.X R0, PT, PT, R13, UR7, RZ, P0, !PT ;  /* 0x000000070d007c10 */ /* 0x002fc600087fe4ff */
[----:B------:R-:W4:Y:S01]  /*c18b0*/  LDL.LU.64 R12, [R1+0x23f0] ;  /* 0x0023f000010c7983 */ /* 0x000f220000300a00 */
[----:B------:R-:W-:Y:S02]  /*c18c0*/  IADD3.X R28, PT, PT, R29, UR7, RZ, P1, !PT ;  /* 0x000000071d1c7c10 */ /* 0x000fe40008ffe4ff */
[----:B------:R-:W-:Y:S01]  /*c18d0*/  IADD3.X R2, PT, PT, R21, UR7, RZ, P2, !PT ;  /* 0x0000000715027c10 */ /* 0x000fe200097fe4ff */
[----:B------:R1:W-:Y:S04]  /*c18e0*/  STL [R1+0xf20], R0 ;  /* 0x000f200001007387 */ /* 0x0003e80000100800 */
[----:B------:R1:W-:Y:S04]  /*c18f0*/  STL [R1+0xf28], R28 ;  /* 0x000f281c01007387 */ /* 0x0003e80000100800 */
[----:B------:R-:W2:Y:S01]  /*c1900*/  LDL.LU.64 R176, [R1+0x2428] ;  /* 0x0024280001b07983 */ /* 0x000ea20000300a00 */
[----:B-1----:R-:W-:-:S03]  /*c1910*/  IADD3.X R0, PT, PT, R9, UR7, RZ, P3, !PT ;  /* 0x0000000709007c10 */ /* 0x002fc60009ffe4ff */
[----:B------:R1:W-:Y:S04]  /*c1920*/  STL [R1+0xf30], R2 ;  /* 0x000f300201007387 */ /* 0x0003e80000100800 */
[----:B------:R-:W2:Y:S04]  /*c1930*/  LDL.LU.64 R36, [R1+0x2420] ;  /* 0x0024200001247983 */ /* 0x000ea80000300a00 */
[----:B------:R3:W-:Y:S04]  /*c1940*/  STL [R1+0xf38], R0 ;  /* 0x000f380001007387 */ /* 0x0007e80000100800 */
[----:B------:R-:W2:Y:S04]  /*c1950*/  LDL.LU.64 R28, [R1+0x2418] ;  /* 0x00241800011c7983 */ /* 0x000ea80000300a00 */
[----:B------:R-:W2:Y:S01]  /*c1960*/  LDL.LU.64 R20, [R1+0x2410] ;  /* 0x0024100001147983 */ /* 0x000ea20000300a00 */
[----:B------:R-:W-:-:S02]  /*c1970*/  IADD3 R172, P0, PT, R180, UR18, RZ ;  /* 0x00000012b4ac7c10 */ /* 0x000fc4000ff1e0ff */
[----:B-1----:R-:W-:Y:S01]  /*c1980*/  IADD3 R2, P1, PT, R32, UR18, RZ ;  /* 0x0000001220027c10 */ /* 0x002fe2000ff3e0ff */
[----:B------:R-:W-:Y:S01]  /*c1990*/  HMMA.1688.F32.TF32 R8, R168, R10, R204 ;  /* 0x0000000aa808723c */ /* 0x000fe200000810cc */
[----:B---3--:R-:W-:Y:S01]  /*c19a0*/  IADD3 R0, P2, PT, R16, UR18, RZ ;  /* 0x0000001210007c10 */ /* 0x008fe2000ff5e0ff */
[----:B------:R1:W-:Y:S04]  /*c19b0*/  STL [R1+0xf04], R172 ;  /* 0x000f04ac01007387 */ /* 0x0003e80000100800 */
[----:B------:R-:W3:Y:S04]  /*c19c0*/  LDL.LU R204, [R1+0xfa0] ;  /* 0x000fa00001cc7983 */ /* 0x000ee80000300800 */
[----:B------:R-:W-:Y:S01]  /*c19d0*/  STL [R1+0xf0c], R2 ;  /* 0x000f0c0201007387 */ /* 0x000fe20000100800 */
[----:B-1----:R-:W-:-:S03]  /*c19e0*/  IADD3.X R172, PT, PT, R181, UR7, RZ, P0, !PT ;  /* 0x00000007b5ac7c10 */ /* 0x002fc600087fe4ff */
[----:B------:R1:W-:Y:S04]  /*c19f0*/  STL [R1+0xf14], R0 ;  /* 0x000f140001007387 */ /* 0x0003e80000100800 */
[----:B------:R-:W3:Y:S04]  /*c1a00*/  LDL.LU R205, [R1+0xfa4] ;  /* 0x000fa40001cd7983 */ /* 0x000ee80000300800 */
[----:B------:R-:W3:Y:S01]  /*c1a10*/  LDL.LU R206, [R1+0xfa8] ;  /* 0x000fa80001ce7983 */ /* 0x000ee20000300800 */
[----:B-1----:R-:W-:-:S03]  /*c1a20*/  IADD3.X R0, PT, PT, R33, UR7, RZ, P1, !PT ;  /* 0x0000000721007c10 */ /* 0x002fc60008ffe4ff */
[----:B------:R-:W3:Y:S01]  /*c1a30*/  LDL.LU R207, [R1+0xfac] ;  /* 0x000fac0001cf7983 */ /* 0x000ee20000300800 */
[----:B----4-:R-:W-:-:S05]  /*c1a40*/  IADD3 R2, P3, PT, R12, UR18, RZ ;  /* 0x000000120c027c10 */ /* 0x010fca000ff7e0ff */
[----:B------:R1:W-:Y:S04]  /*c1a50*/  STL [R1+0xf1c], R2 ;  /* 0x000f1c0201007387 */ /* 0x0003e80000100800 */
[----:B------:R4:W-:Y:S04]  /*c1a60*/  STL [R1+0xf00], R172 ;  /* 0x000f00ac01007387 */ /* 0x0009e80000100800 */
[----:B------:R-:W3:Y:S01]  /*c1a70*/  LDL.LU.64 R174, [R1+0x2448] ;  /* 0x0024480001ae7983 */ /* 0x000ee20000300a00 */
[----:B-1----:R-:W-:-:S03]  /*c1a80*/  IADD3.X R2, PT, PT, R17, UR7, RZ, P2, !PT ;  /* 0x0000000711027c10 */ /* 0x002fc600097fe4ff */
[----:B------:R1:W-:Y:S04]  /*c1a90*/  STL [R1+0xf08], R0 ;  /* 0x000f080001007387 */ /* 0x0003e80000100800 */
[----:B------:R2:W-:Y:S04]  /*c1aa0*/  STL [R1+0xf10], R2 ;  /* 0x000f100201007387 */ /* 0x0005e80000100800 */
[----:B----4-:R-:W4:Y:S01]  /*c1ab0*/  LDL.LU.64 R172, [R1+0x2440] ;  /* 0x0024400001ac7983 */ /* 0x010f220000300a00 */
[----:B-1----:R-:W-:Y:S02]  /*c1ac0*/  IADD3.X R0, PT, PT, R13, UR7, RZ, P3, !PT ;  /* 0x000000070d007c10 */ /* 0x002fe40009ffe4ff */
[----:B--2---:R-:W-:-:S03]  /*c1ad0*/  IADD3 R2, P0, PT, R176, UR18, RZ ;  /* 0x00000012b0027c10 */ /* 0x004fc6000ff1e0ff */
[----:B------:R1:W-:Y:S01]  /*c1ae0*/  STL [R1+0xf18], R0 ;  /* 0x000f180001007387 */ /* 0x0003e20000100800 */
[----:B------:R-:W-:-:S03]  /*c1af0*/  IADD3 R178, P2, PT, R28, UR18, RZ ;  /* 0x000000121cb27c10 */ /* 0x000fc6000ff5e0ff */
[----:B------:R-:W2:Y:S04]  /*c1b00*/  LDL.LU.64 R32, [R1+0x2438] ;  /* 0x0024380001207983 */ /* 0x000ea80000300a00 */
[----:B------:R-:W2:Y:S01]  /*c1b10*/  LDL.LU.64 R16, [R1+0x2430] ;  /* 0x0024300001107983 */ /* 0x000ea20000300a00 */
[----:B-1----:R-:W-:-:S03]  /*c1b20*/  IADD3 R0, P1, PT, R36, UR18, RZ ;  /* 0x0000001224007c10 */ /* 0x002fc6000ff3e0ff */
[----:B------:R1:W-:Y:S04]  /*c1b30*/  STL [R1+0xee4], R2 ;  /* 0x000ee40201007387 */ /* 0x0003e80000100800 */
[----:B------:R1:W-:Y:S01]  /*c1b40*/  STL [R1+0xeec], R0 ;  /* 0x000eec0001007387 */ /* 0x0003e20000100800 */
[----:B------:R-:W-:Y:S02]  /*c1b50*/  IADD3.X R36, PT, PT, R37, UR7, RZ, P1, !PT ;  /* 0x0000000725247c10 */ /* 0x000fe40008ffe4ff */
[----:B-1----:R-:W-:Y:S01]  /*c1b60*/  IADD3 R2, P3, PT, R20, UR18, RZ ;  /* 0x0000001214027c10 */ /* 0x002fe2000ff7e0ff */
[----:B------:R-:W-:Y:S01]  /*c1b70*/  STL [R1+0xef4], R178 ;  /* 0x000ef4b201007387 */ /* 0x000fe20000100800 */
[----:B------:R-:W-:-:S03]  /*c1b80*/  IADD3.X R0, PT, PT, R177, UR7, RZ, P0, !PT ;  /* 0x00000007b1007c10 */ /* 0x000fc600087fe4ff */
[----:B------:R1:W-:Y:S04]  /*c1b90*/  STL [R1+0xefc], R2 ;  /* 0x000efc0201007387 */ /* 0x0003e80000100800 */
[----:B------:R1:W-:Y:S02]  /*c1ba0*/  STL [R1+0xee0], R0 ;  /* 0x000ee00001007387 */ /* 0x0003e40000100800 */
[----:B-1----:R-:W-:Y:S02]  /*c1bb0*/  IADD3.X R2, PT, PT, R29, UR7, RZ, P2, !PT ;  /* 0x000000071d027c10 */ /* 0x002fe400097fe4ff */
[----:B------:R1:W-:Y:S01]  /*c1bc0*/  STL [R1+0xee8], R36 ;  /* 0x000ee82401007387 */ /* 0x0003e20000100800 */
[----:B------:R-:W-:-:S03]  /*c1bd0*/  IADD3.X R0, PT, PT, R21, UR7, RZ, P3, !PT ;  /* 0x0000000715007c10 */ /* 0x000fc60009ffe4ff */
[----:B------:R-:W-:Y:S04]  /*c1be0*/  STL [R1+0xef0], R2 ;  /* 0x000ef00201007387 */ /* 0x000fe80000100800 */
[----:B------:R-:W2:Y:S04]  /*c1bf0*/  LDL.LU.64 R176, [R1+0x2460] ;  /* 0x0024600001b07983 */ /* 0x000ea80000300a00 */
[----:B------:R3:W-:Y:S04]  /*c1c00*/  STL [R1+0xef8], R0 ;  /* 0x000ef80001007387 */ /* 0x0007e80000100800 */
[----:B------:R-:W2:Y:S04]  /*c1c10*/  LDL.LU.64 R28, [R1+0x2458] ;  /* 0x00245800011c7983 */ /* 0x000ea80000300a00 */
[----:B------:R-:W2:Y:S01]  /*c1c20*/  LDL.LU.64 R20, [R1+0x2450] ;  /* 0x0024500001147983 */ /* 0x000ea20000300a00 */
[C---:B-1----:R-:W-:Y:S08]  /*c1c30*/  HMMA.1688.F32.TF32 R36, R168.reuse, R38, R240 ;  /* 0x00000026a824723c */ /* 0x042ff000000810f0 */
[----:B------:R-:W-:Y:S01]  /*c1c40*/  HMMA.1688.F32.TF32 R12, R168, R14, R200 ;  /* 0x0000000ea80c723c */ /* 0x000fe200000810c8 */
[----:B------:R-:W-:-:S02]  /*c1c50*/  IMAD.MOV.U32 R202, RZ, RZ, R25 ;  /* 0x000000ffffca7224 */ /* 0x000fc400078e0019 */
[----:B------:R-:W-:Y:S01]  /*c1c60*/  IMAD.MOV.U32 R203, RZ, RZ, R24 ;  /* 0x000000ffffcb7224 */ /* 0x000fe200078e0018 */
[----:B---3--:R-:W-:Y:S02]  /*c1c70*/  IADD3 R0, P0, PT, R174, UR18, RZ ;  /* 0x00000012ae007c10 */ /* 0x008fe4000ff1e0ff */
[----:B------:R-:W-:Y:S04]  /*c1c80*/  LDS R174, [R3+UR12+0x22780] ;  /* 0x0227800c03ae7984 */ /* 0x000fe80008000800 */
[----:B------:R1:W-:Y:S04]  /*c1c90*/  STL [R1+0xec4], R0 ;  /* 0x000ec40001007387 */ /* 0x0003e80000100800 */
[----:B------:R-:W3:Y:S01]  /*c1ca0*/  LDL.LU R240, [R1+0x1000] ;  /* 0x0010000001f07983 */ /* 0x000ee20000300800 */
[----:B----4-:R-:W-:-:S03]  /*c1cb0*/  IADD3 R2, P1, PT, R172, UR18, RZ ;  /* 0x00000012ac027c10 */ /* 0x010fc6000ff3e0ff */
[----:B------:R-:W3:Y:S04]  /*c1cc0*/  LDL.LU R241, [R1+0x1004] ;  /* 0x0010040001f17983 */ /* 0x000ee80000300800 */
[----:B------:R-:W3:Y:S04]  /*c1cd0*/  LDL.LU R242, [R1+0x1008] ;  /* 0x0010080001f27983 */ /* 0x000ee80000300800 */
[----:B------:R-:W3:Y:S01]  /*c1ce0*/  LDL.LU R243, [R1+0x100c] ;  /* 0x00100c0001f37983 */ /* 0x000ee20000300800 */
[----:B--2---:R-:W-:Y:S02]  /*c1cf0*/  IADD3 R178, P2, PT, R32, UR18, RZ ;  /* 0x0000001220b27c10 */ /* 0x004fe4000ff5e0ff */
[----:B-1----:R-:W-:Y:S01]  /*c1d00*/  IADD3 R0, P3, PT, R16, UR18, RZ ;  /* 0x0000001210007c10 */ /* 0x002fe2000ff7e0ff */
[----:B------:R1:W-:Y:S01]  /*c1d10*/  STL [R1+0xecc], R2 ;  /* 0x000ecc0201007387 */ /* 0x0003e20000100800 */
[----:B------:R-:W-:-:S03]  /*c1d20*/  IADD3.X R172, PT, PT, R173, UR7, RZ, P1, !PT ;  /* 0x00000007adac7c10 */ /* 0x000fc60008ffe4ff */
[----:B------:R-:W-:Y:S04]  /*c1d30*/  STL [R1+0xed4], R178 ;  /* 0x000ed4b201007387 */ /* 0x000fe80000100800 */
[----:B------:R2:W-:Y:S01]  /*c1d40*/  STL [R1+0xedc], R0 ;  /* 0x000edc0001007387 */ /* 0x0005e20000100800 */
[----:B-1----:R-:W-:-:S03]  /*c1d50*/  IADD3.X R2, PT, PT, R175, UR7, RZ, P0, !PT ;  /* 0x00000007af027c10 */ /* 0x002fc600087fe4ff */
[----:B------:R-:W-:Y:S04]  /*c1d60*/  LDS R173, [R252+UR12+0x20780] ;  /* 0x0207800cfcad7984 */ /* 0x000fe80008000800 */
[----:B------:R1:W-:Y:S01]  /*c1d70*/  STL [R1+0xec0], R2 ;  /* 0x000ec00201007387 */ /* 0x0003e20000100800 */
[----:B--2---:R-:W-:-:S03]  /*c1d80*/  IADD3.X R0, PT, PT, R33, UR7, RZ, P2, !PT ;  /* 0x0000000721007c10 */ /* 0x004fc600097fe4ff */
[----:B------:R-:W-:Y:S04]  /*c1d90*/  STL [R1+0xec8], R172 ;  /* 0x000ec8ac01007387 */ /* 0x000fe80000100800 */
[----:B------:R2:W-:Y:S01]  /*c1da0*/  STL [R1+0xed0], R0 ;  /* 0x000ed00001007387 */ /* 0x0005e20000100800 */
[----:B-1----:R-:W-:Y:S01]  /*c1db0*/  IADD3.X R2, PT, PT, R17, UR7, RZ, P3, !PT ;  /* 0x0000000711027c10 */ /* 0x002fe20009ffe4ff */
[----:B------:R-:W-:Y:S02]  /*c1dc0*/  HMMA.1688.F32.TF32 R32, R168, R34, R204 ;  /* 0x00000022a820723c */ /* 0x000fe400000810cc */
[----:B------:R-:W-:Y:S04]  /*c1dd0*/  LDS R172, [R3+UR12+0x20780] ;  /* 0x0207800c03ac7984 */ /* 0x000fe80008000800 */
[----:B------:R1:W-:Y:S04]  /*c1de0*/  STL [R1+0xed8], R2 ;  /* 0x000ed80201007387 */ /* 0x0003e80000100800 */
[----:B------:R-:W4:Y:S01]  /*c1df0*/  LDL.LU R200, [R1+0xff0] ;  /* 0x000ff00001c87983 */ /* 0x000f220000300800 */
[----:B--2---:R-:W-:-:S03]  /*c1e00*/  IADD3 R0, P0, PT, R176, UR18, RZ ;  /* 0x00000012b0007c10 */ /* 0x004fc6000ff1e0ff */
[----:B------:R-:W2:Y:S01]  /*c1e10*/  LDS R175, [R252+UR12+0x22780] ;  /* 0x0227800cfcaf7984 */ /* 0x000ea20008000800 */
[----:B-1----:R-:W-:-:S03]  /*c1e20*/  IADD3 R2, P1, PT, R28, UR18, RZ ;  /* 0x000000121c027c10 */ /* 0x002fc6000ff3e0ff */
[----:B------:R1:W-:Y:S04]  /*c1e30*/  STL [R1+0xeac], R0 ;  /* 0x000eac0001007387 */ /* 0x0003e80000100800 */
[----:B------:R-:W4:Y:S04]  /*c1e40*/  LDL.LU R201, [R1+0xff4] ;  /* 0x000ff40001c97983 */ /* 0x000f280000300800 */
[----:B------:R-:W2:Y:S01]  /*c1e50*/  LDL.LU.64 R184, [R1+0x2480] ;  /* 0x0024800001b87983 */ /* 0x000ea20000300a00 */
[----:B-1----:R-:W-:-:S03]  /*c1e60*/  IADD3 R0, P2, PT, R20, UR18, RZ ;  /* 0x0000001214007c10 */ /* 0x002fc6000ff5e0ff */
[----:B------:R-:W-:Y:S04]  /*c1e70*/  STL [R1+0xeb4], R2 ;  /* 0x000eb40201007387 */ /* 0x000fe80000100800 */
[----:B------:R-:W4:Y:S04]  /*c1e80*/  LDL.LU.64 R180, [R1+0x2478] ;  /* 0x0024780001b47983 */ /* 0x000f280000300a00 */
[----:B------:R1:W-:Y:S04]  /*c1e90*/  STL [R1+0xebc], R0 ;  /* 0x000ebc0001007387 */ /* 0x0003e80000100800 */
[----:B------:R-:W4:Y:S04]  /*c1ea0*/  LDL.LU.64 R24, [R1+0x2470] ;  /* 0x0024700001187983 */ /* 0x000f280000300a00 */
[----:B------:R-:W4:Y:S04]  /*c1eb0*/  LDL.LU R204, [R1+0xfe0] ;  /* 0x000fe00001cc7983 */ /* 0x000f280000300800 */
[----:B------:R-:W4:Y:S04]  /*c1ec0*/  LDL.LU R205, [R1+0xfe4] ;  /* 0x000fe40001cd7983 */ /* 0x000f280000300800 */
[----:B------:R-:W4:Y:S04]  /*c1ed0*/  LDL.LU R206, [R1+0xfe8] ;  /* 0x000fe80001ce7983 */ /* 0x000f280000300800 */
[----:B------:R-:W4:Y:S04]  /*c1ee0*/  LDL.LU R207, [R1+0xfec] ;  /* 0x000fec0001cf7983 */ /* 0x000f280000300800 */
[----:B------:R-:W4:Y:S01]  /*c1ef0*/  LDL.LU.64 R16, [R1+0x2468] ;  /* 0x0024680001107983 */ /* 0x000f220000300a00 */
[----:B------:R-:W-:-:S02]  /*c1f00*/  IADD3.X R176, PT, PT, R177, UR7, RZ, P0, !PT ;  /* 0x00000007b1b07c10 */ /* 0x000fc400087fe4ff */
[----:B-1----:R-:W-:Y:S02]  /*c1f10*/  IADD3.X R0, PT, PT, R29, UR7, RZ, P1, !PT ;  /* 0x000000071d007c10 */ /* 0x002fe40008ffe4ff */
[----:B------:R-:W-:Y:S01]  /*c1f20*/  IADD3.X R2, PT, PT, R21, UR7, RZ, P2, !PT ;  /* 0x0000000715027c10 */ /* 0x000fe200097fe4ff */
[----:B------:R-:W-:Y:S04]  /*c1f30*/  STL [R1+0xea8], R176 ;  /* 0x000ea8b001007387 */ /* 0x000fe80000100800 */
[----:B------:R2:W-:Y:S04]  /*c1f40*/  STL [R1+0xeb0], R0 ;  /* 0x000eb00001007387 */ /* 0x0005e80000100800 */
[----:B------:R4:W-:Y:S04]  /*c1f50*/  STL [R1+0xeb8], R2 ;  /* 0x000eb80201007387 */ /* 0x0009e80000100800 */
[----:B------:R-:W4:Y:S01]  /*c1f60*/  LDL.LU.64 R182, [R1+0x24a0] ;  /* 0x0024a00001b67983 */ /* 0x000f220000300a00 */
[----:B---3--:R-:W-:Y:S01]  /*c1f70*/  HMMA.1688.F32.TF32 R28, R168, R30, R240 ;  /* 0x0000001ea81c723c */ /* 0x008fe200000810f0 */
[----:B--2---:R-:W-:-:S05]  /*c1f80*/  IADD3 R0, P0, PT, R184, UR18, RZ ;  /* 0x00000012b8007c10 */ /* 0x004fca000ff1e0ff */
[----:B------:R1:W-:Y:S01]  /*c1f90*/  STL [R1+0xe8c], R0 ;  /* 0x000e8c0001007387 */ /* 0x0003e20000100800 */
[----:B----4-:R-:W-:-:S05]  /*c1fa0*/  IADD3 R2, P1, PT, R180, UR18, RZ ;  /* 0x00000012b4027c10 */ /* 0x010fca000ff3e0ff */
[----:B------:R2:W-:Y:S01]  /*c1fb0*/  STL [R1+0xe94], R2 ;  /* 0x000e940201007387 */ /* 0x0005e20000100800 */
[----:B-1----:R-:W-:-:S03]  /*c1fc0*/  IADD3 R0, P2, PT, R24, UR18, RZ ;  /* 0x0000001218007c10 */ /* 0x002fc6000ff5e0ff */
[----:B------:R-:W3:Y:S04]  /*c1fd0*/  LDL.LU.64 R178, [R1+0x2498] ;  /* 0x0024980001b27983 */ /* 0x000ee80000300a00 */
[----:B------:R-:W4:Y:S04]  /*c1fe0*/  LDL.LU.64 R176, [R1+0x2490] ;  /* 0x0024900001b07983 */ /* 0x000f280000300a00 */
[----:B------:R1:W-:Y:S04]  /*c1ff0*/  STL [R1+0xe9c], R0 ;  /* 0x000e9c0001007387 */ /* 0x0003e80000100800 */
[----:B------:R-:W4:Y:S04]  /*c2000*/  LDL.LU.64 R20, [R1+0x2488] ;  /* 0x0024880001147983 */ /* 0x000f280000300a00 */
[----:B------:R-:W4:Y:S01]  /*c2010*/  LDL.LU R240, [R1+0xf90] ;  /* 0x000f900001f07983 */ /* 0x000f220000300800 */
[----:B--2---:R-:W-:-:S03]  /*c2020*/  IADD3 R2, P3, PT, R16, UR18, RZ ;  /* 0x0000001210027c10 */ /* 0x004fc6000ff7e0ff */
[----:B------:R-:W2:Y:S01]  /*c2030*/  LDL.LU R241, [R1+0xf94] ;  /* 0x000f940001f17983 */ /* 0x000ea20000300800 */
[----:B-1----:R-:W-:-:S03]  /*c2040*/  IADD3.X R0, PT, PT, R185, UR7, RZ, P0, !PT ;  /* 0x00000007b9007c10 */ /* 0x002fc600087fe4ff */
[----:B------:R-:W2:Y:S01]  /*c2050*/  LDL.LU R242, [R1+0xf98] ;  /* 0x000f980001f27983 */ /* 0x000ea20000300800 */
[----:B------:R-:W-:-:S03]  /*c2060*/  IADD3.X R180, PT, PT, R181, UR7, RZ, P1, !PT ;  /* 0x00000007b5b47c10 */ /* 0x000fc60008ffe4ff */
[----:B------:R-:W2:Y:S04]  /*c2070*/  LDL.LU R243, [R1+0xf9c] ;  /* 0x000f9c0001f37983 */ /* 0x000ea80000300800 */
[----:B------:R1:W-:Y:S04]  /*c2080*/  STL [R1+0xea4], R2 ;  /* 0x000ea40201007387 */ /* 0x0003e80000100800 */
[----:B------:R1:W-:Y:S02]  /*c2090*/  STL [R1+0xe88], R0 ;  /* 0x000e880001007387 */ /* 0x0003e40000100800 */
[----:B-1----:R-:W-:-:S02]  /*c20a0*/  IADD3.X R2, PT, PT, R25, UR7, RZ, P2, !PT ;  /* 0x0000000719027c10 */ /* 0x002fc400097fe4ff */
[----:B------:R1:W-:Y:S01]  /*c20b0*/  STL [R1+0xe90], R180 ;  /* 0x000e90b401007387 */ /* 0x0003e20000100800 */
[----:B------:R-:W-:-:S03]  /*c20c0*/  IADD3.X R0, PT, PT, R17, UR7, RZ, P3, !PT ;  /* 0x0000000711007c10 */ /* 0x000fc60009ffe4ff */
[----:B------:R-:W-:Y:S04]  /*c20d0*/  STL [R1+0xe98], R2 ;  /* 0x000e980201007387 */ /* 0x000fe80000100800 */
[----:B------:R-:W2:Y:S04]  /*c20e0*/  LDL.LU.64 R188, [R1+0x24c0] ;  /* 0x0024c00001bc7983 */ /* 0x000ea80000300a00 */
[----:B------:R1:W-:Y:S04]  /*c20f0*/  STL [R1+0xea0], R0 ;  /* 0x000ea00001007387 */ /* 0x0003e80000100800 */
[----:B------:R-:W2:Y:S04]  /*c2100*/  LDL.LU.64 R186, [R1+0x24b8] ;  /* 0x0024b80001ba7983 */ /* 0x000ea80000300a00 */
[----:B-1----:R-:W2:Y:S01]  /*c2110*/  LDL.LU.64 R180, [R1+0x24b0] ;  /* 0x0024b00001b47983 */ /* 0x002ea20000300a00 */
[----:B------:R-:W-:-:S05]  /*c2120*/  IADD3 R0, P0, PT, R182, UR18, RZ ;  /* 0x00000012b6007c10 */ /* 0x000fca000ff1e0ff */
[----:B------:R3:W-:Y:S04]  /*c2130*/  STL [R1+0xe6c], R0 ;  /* 0x000e6c0001007387 */ /* 0x0007e80000100800 */
[----:B------:R-:W2:Y:S01]  /*c2140*/  LDL.LU.64 R16, [R1+0x24a8] ;  /* 0x0024a80001107983 */ /* 0x000ea20000300a00 */
[----:B---3--:R-:W-:Y:S02]  /*c2150*/  IADD3 R0, P1, PT, R178, UR18, RZ ;  /* 0x00000012b2007c10 */ /* 0x008fe4000ff3e0ff */
[----:B----4-:R-:W-:-:S03]  /*c2160*/  IADD3 R184, P2, PT, R176, UR18, RZ ;  /* 0x00000012b0b87c10 */ /* 0x010fc6000ff5e0ff */
[----:B------:R1:W-:Y:S01]  /*c2170*/  STL [R1+0xe74], R0 ;  /* 0x000e740001007387 */ /* 0x0003e20000100800 */
[----:B------:R-:W-:Y:S02]  /*c2180*/  IADD3.X R178, PT, PT, R179, UR7, RZ, P1, !PT ;  /* 0x00000007b3b27c10 */ /* 0x000fe40008ffe4ff */
[----:B------:R-:W-:Y:S01]  /*c2190*/  IADD3 R2, P3, PT, R20, UR18, RZ ;  /* 0x0000001214027c10 */ /* 0x000fe2000ff7e0ff */
[----:B------:R-:W-:Y:S01]  /*c21a0*/  STL [R1+0xe7c], R184 ;  /* 0x000e7cb801007387 */ /* 0x000fe20000100800 */
[----:B-1----:R-:W-:-:S03]  /*c21b0*/  IADD3.X R0, PT, PT, R183, UR7, RZ, P0, !PT ;  /* 0x00000007b7007c10 */ /* 0x002fc600087fe4ff */
[----:B------:R1:W-:Y:S04]  /*c21c0*/  STL [R1+0xe84], R2 ;  /* 0x000e840201007387 */ /* 0x0003e80000100800 */
[----:B------:R3:W-:Y:S01]  /*c21d0*/  STL [R1+0xe68], R0 ;  /* 0x000e680001007387 */ /* 0x0007e20000100800 */
[----:B-1----:R-:W-:-:S03]  /*c21e0*/  IADD3.X R2, PT, PT, R177, UR7, RZ, P2, !PT ;  /* 0x00000007b1027c10 */ /* 0x002fc600097fe4ff */
[----:B------:R1:W-:Y:S01]  /*c21f0*/  STL [R1+0xe70], R178 ;  /* 0x000e70b201007387 */ /* 0x0003e20000100800 */
[----:B---3--:R-:W-:-:S03]  /*c2200*/  IADD3.X R0, PT, PT, R21, UR7, RZ, P3, !PT ;  /* 0x0000000715007c10 */ /* 0x008fc60009ffe4ff */
[----:B------:R2:W-:Y:S04]  /*c2210*/  STL [R1+0xe78], R2 ;  /* 0x000e780201007387 */ /* 0x0005e80000100800 */
[----:B------:R-:W3:Y:S04]  /*c2220*/  LDL.LU.64 R184, [R1+0x24e0] ;  /* 0x0024e00001b87983 */ /* 0x000ee80000300a00 */
[----:B------:R4:W-:Y:S04]  /*c2230*/  STL [R1+0xe80], R0 ;  /* 0x000e800001007387 */ /* 0x0009e80000100800 */
[----:B------:R-:W3:Y:S04]  /*c2240*/  LDL.LU.64 R182, [R1+0x24d8] ;  /* 0x0024d80001b67983 */ /* 0x000ee80000300a00 */
[----:B-1----:R-:W3:Y:S01]  /*c2250*/  LDL.LU.64 R178, [R1+0x24d0] ;  /* 0x0024d00001b27983 */ /* 0x002ee20000300a00 */
[----:B--2---:R-:W-:-:S03]  /*c2260*/  IADD3 R2, P0, PT, R188, UR18, RZ ;  /* 0x00000012bc027c10 */ /* 0x004fc6000ff1e0ff */
[----:B------:R-:W2:Y:S04]  /*c2270*/  LDL.LU.64 R176, [R1+0x24c8] ;  /* 0x0024c80001b07983 */ /* 0x000ea80000300a00 */
[----:B------:R1:W-:Y:S01]  /*c2280*/  STL [R1+0xe4c], R2 ;  /* 0x000e4c0201007387 */ /* 0x0003e20000100800 */
[----:B----4-:R-:W-:Y:S02]  /*c2290*/  IADD3 R0, P1, PT, R186, UR18, RZ ;  /* 0x00000012ba007c10 */ /* 0x010fe4000ff3e0ff */
[----:B------:R-:W-:-:S03]  /*c22a0*/  IADD3 R190, P2, PT, R180, UR18, RZ ;  /* 0x00000012b4be7c10 */ /* 0x000fc6000ff5e0ff */
[----:B------:R4:W-:Y:S01]  /*c22b0*/  STL [R1+0xe54], R0 ;  /* 0x000e540001007387 */ /* 0x0009e20000100800 */
[----:B------:R-:W-:-:S03]  /*c22c0*/  IADD3.X R186, PT, PT, R187, UR7, RZ, P1, !PT ;  /* 0x00000007bbba7c10 */ /* 0x000fc60008ffe4ff */
[----:B------:R-:W-:Y:S01]  /*c22d0*/  STL [R1+0xe5c], R190 ;  /* 0x000e5cbe01007387 */ /* 0x000fe20000100800 */
[----:B-1----:R-:W-:Y:S02]  /*c22e0*/  IADD3 R2, P3, PT, R16, UR18, RZ ;  /* 0x0000001210027c10 */ /* 0x002fe4000ff7e0ff */
        /* <DEDUP_REMOVED lines=12> */
[C---:B------:R-:W-:Y:S08]  /*c23b0*/  HMMA.1688.F32.TF32 R24, R168.reuse, R26, R200 ;  /* 0x0000001aa818723c */ /* 0x040ff000000810c8 */
[C---:B------:R-:W-:Y:S08]  /*c23c0*/  HMMA.1688.F32.TF32 R20, R168.reuse, R22, R204 ;  /* 0x00000016a814723c */ /* 0x040ff000000810cc */
[----:B------:R-:W-:Y:S08]  /*c23d0*/  HMMA.1688.F32.TF32 R168, R168, R18, R240 ;  /* 0x00000012a8a8723c */ /* 0x000ff000000810f0 */
[----:B------:R-:W-:Y:S01]  /*c23e0*/  HMMA.1688.F32.TF32 R8, R172, R72, R8 ;  /* 0x00000048ac08723c */ /* 0x000fe20000081008 */
[----:B---3--:R-:W-:-:S05]  /*c23f0*/  IADD3 R2, P0, PT, R184, UR18, RZ ;  /* 0x00000012b8027c10 */ /* 0x008fca000ff1e0ff */
[----:B------:R2:W-:Y:S01]  /*c2400*/  STL [R1+0xe2c], R2 ;  /* 0x000e2c0201007387 */ /* 0x0005e20000100800 */
[----:B-1----:R-:W-:Y:S02]  /*c2410*/  IADD3 R0, P1, PT, R182, UR18, RZ ;  /* 0x00000012b6007c10 */ /* 0x002fe4000ff3e0ff */
[----:B------:R-:W-:-:S03]  /*c2420*/  IADD3 R18, P2, PT, R178, UR18, RZ ;  /* 0x00000012b2127c10 */ /* 0x000fc6000ff5e0ff */
[----:B------:R1:W-:Y:S01]  /*c2430*/  STL [R1+0xe34], R0 ;  /* 0x000e340001007387 */ /* 0x0003e20000100800 */
[----:B--2---:R-:W-:-:S03]  /*c2440*/  IADD3 R2, P3, PT, R176, UR18, RZ ;  /* 0x00000012b0027c10 */ /* 0x004fc6000ff7e0ff */
[----:B------:R2:W-:Y:S01]  /*c2450*/  STL [R1+0xe3c], R18 ;  /* 0x000e3c1201007387 */ /* 0x0005e20000100800 */
[----:B-1----:R-:W-:-:S03]  /*c2460*/  IADD3.X R0, PT, PT, R185, UR7, RZ, P0, !PT ;  /* 0x00000007b9007c10 */ /* 0x002fc600087fe4ff */
[----:B------:R1:W-:Y:S01]  /*c2470*/  STL [R1+0xe44], R2 ;  /* 0x000e440201007387 */ /* 0x0003e20000100800 */
[----:B--2---:R-:W-:-:S03]  /*c2480*/  IADD3.X R18, PT, PT, R183, UR7, RZ, P1, !PT ;  /* 0x00000007b7127c10 */ /* 0x004fc60008ffe4ff */
[----:B------:R2:W-:Y:S01]  /*c2490*/  STL [R1+0xe28], R0 ;  /* 0x000e280001007387 */ /* 0x0005e20000100800 */
[----:B-1----:R-:W-:-:S03]  /*c24a0*/  IADD3.X R2, PT, PT, R179, UR7, RZ, P2, !PT ;  /* 0x00000007b3027c10 */ /* 0x002fc600097fe4ff */
[----:B------:R-:W-:Y:S01]  /*c24b0*/  STL [R1+0xe30], R18 ;  /* 0x000e301201007387 */ /* 0x000fe20000100800 */
[----:B--2---:R-:W-:-:S03]  /*c24c0*/  IADD3.X R0, PT, PT, R177, UR7, RZ, P3, !PT ;  /* 0x00000007b1007c10 */ /* 0x004fc60009ffe4ff */
[----:B------:R-:W2:Y:S04]  /*c24d0*/  LDL.LU.64 R184, [R1+0x2520] ;  /* 0x0025200001b87983 */ /* 0x000ea80000300a00 */
[----:B------:R4:W-:Y:S04]  /*c24e0*/  STL [R1+0xe38], R2 ;  /* 0x000e380201007387 */ /* 0x0009e80000100800 */
[----:B------:R-:W3:Y:S04]  /*c24f0*/  LDL.LU.64 R182, [R1+0x2518] ;  /* 0x0025180001b67983 */ /* 0x000ee80000300a00 */
[----:B------:R1:W-:Y:S04]  /*c2500*/  STL [R1+0xe40], R0 ;  /* 0x000e400001007387 */ /* 0x0003e80000100800 */
[----:B------:R-:W3:Y:S01]  /*c2510*/  LDL.LU.64 R178, [R1+0x2510] ;  /* 0x0025100001b27983 */ /* 0x000ee20000300a00 */
[----:B----4-:R-:W-:-:S03]  /*c2520*/  IADD3 R2, P0, PT, R188, UR18, RZ ;  /* 0x00000012bc027c10 */ /* 0x010fc6000ff1e0ff */
[----:B------:R-:W4:Y:S04]  /*c2530*/  LDL.LU.64 R176, [R1+0x2508] ;  /* 0x0025080001b07983 */ /* 0x000f280000300a00 */
[----:B------:R1:W-:Y:S02]  /*c2540*/  STL [R1+0xe0c], R2 ;  /* 0x000e0c0201007387 */ /* 0x0003e40000100800 */
[----:B-1----:R-:W-:Y:S02]  /*c2550*/  IADD3 R0, P1, PT, R186, UR18, RZ ;  /* 0x00000012ba007c10 */ /* 0x002fe4000ff3e0ff */
[----:B------:R-:W-:-:S03]  /*c2560*/  IADD3 R18, P2, PT, R180, UR18, RZ ;  /* 0x00000012b4127c10 */ /* 0x000fc6000ff5e0ff */
[----:B------:R1:W-:Y:S01]  /*c2570*/  STL [R1+0xe14], R0 ;  /* 0x000e140001007387 */ /* 0x0003e20000100800 */
[----:B------:R-:W-:-:S03]  /*c2580*/  IADD3 R2, P3, PT, R16, UR18, RZ ;  /* 0x0000001210027c10 */ /* 0x000fc6000ff7e0ff */
[----:B------:R1:W-:Y:S04]  /*c2590*/  STL [R1+0xe1c], R18 ;  /* 0x000e1c1201007387 */ /* 0x0003e80000100800 */
[----:B------:R1:W-:Y:S02]  /*c25a0*/  STL [R1+0xe24], R2 ;  /* 0x000e240201007387 */ /* 0x0003e40000100800 */
[----:B-1----:R-:W-:Y:S02]  /*c25b0*/  IADD3.X R0, PT, PT, R189, UR7, RZ, P0, !PT ;  /* 0x00000007bd007c10 */ /* 0x002fe400087fe4ff */
[----:B------:R-:W-:-:S03]  /*c25c0*/  IADD3.X R18, PT, PT, R187, UR7, RZ, P1, !PT ;  /* 0x00000007bb127c10 */ /* 0x000fc60008ffe4ff */
[----:B------:R1:W-:Y:S01]  /*c25d0*/  STL [R1+0xe08], R0 ;  /* 0x000e080001007387 */ /* 0x0003e20000100800 */
[----:B------:R-:W-:-:S03]  /*c25e0*/  IADD3.X R2, PT, PT, R181, UR7, RZ, P2, !PT ;  /* 0x00000007b5027c10 */ /* 0x000fc600097fe4ff */
[----:B------:R1:W-:Y:S04]  /*c25f0*/  STL [R1+0xe10], R18 ;  /* 0x000e101201007387 */ /* 0x0003e80000100800 */
[----:B------:R-:W4:Y:S01]  /*c2600*/  LDL.LU.64 R180, [R1+0x2540] ;  /* 0x0025400001b47983 */ /* 0x000f220000300a00 */
[----:B-1----:R-:W-:-:S03]  /*c2610*/  IADD3.X R0, PT, PT, R17, UR7, RZ, P3, !PT ;  /* 0x0000000711007c10 */ /* 0x002fc60009ffe4ff */
[----:B------:R2:W-:Y:S04]  /*c2620*/  STL [R1+0xe18], R2 ;  /* 0x000e180201007387 */ /* 0x0005e80000100800 */
[----:B------:R-:W4:Y:S04]  /*c2630*/  LDL.LU.64 R72, [R1+0x2538] ;  /* 0x0025380001487983 */ /* 0x000f280000300a00 */
[----:B------:R3:W-:Y:S04]  /*c2640*/  STL [R1+0xe20], R0 ;  /* 0x000e200001007387 */ /* 0x0007e80000100800 */
[----:B------:R-:W4:Y:S04]  /*c2650*/  LDL.LU.64 R18, [R1+0x2530] ;  /* 0x0025300001127983 */ /* 0x000f280000300a00 */
[----:B------:R-:W4:Y:S01]  /*c2660*/  LDL.LU.64 R16, [R1+0x2528] ;  /* 0x0025280001107983 */ /* 0x000f220000300a00 */
[C---:B------:R-:W-:Y:S08]  /*c2670*/  HMMA.1688.F32.TF32 R12, R172.reuse, R76, R12 ;  /* 0x0000004cac0c723c */ /* 0x040ff0000008100c */
[----:B------:R-:W-:Y:S01]  /*c2680*/  HMMA.1688.F32.TF32 R36, R172, R80, R36 ;  /* 0x00000050ac24723c */ /* 0x000fe20000081024 */
[----:B--2---:R-:W-:-:S05]  /*c2690*/  IADD3 R2, P0, PT, R184, UR18, RZ ;  /* 0x00000012b8027c10 */ /* 0x004fca000ff1e0ff */
[----:B------:R4:W-:Y:S01]  /*c26a0*/  STL [R1+0xdec], R2 ;  /* 0x000dec0201007387 */ /* 0x0009e20000100800 */
[----:B---3--:R-:W-:-:S05]  /*c26b0*/  IADD3 R0, P1, PT, R182, UR18, RZ ;  /* 0x00000012b6007c10 */ /* 0x008fca000ff3e0ff */
[----:B------:R1:W-:Y:S01]  /*c26c0*/  STL [R1+0xdf4], R0 ;  /* 0x000df40001007387 */ /* 0x0003e20000100800 */
[----:B------:R-:W-:Y:S02]  /*c26d0*/  IADD3 R76, P2, PT, R178, UR18, RZ ;  /* 0x00000012b24c7c10 */ /* 0x000fe4000ff5e0ff */
[----:B----4-:R-:W-:-:S03]  /*c26e0*/  IADD3 R2, P3, PT, R176, UR18, RZ ;  /* 0x00000012b0027c10 */ /* 0x010fc6000ff7e0ff */
[----:B------:R2:W-:Y:S01]  /*c26f0*/  STL [R1+0xdfc], R76 ;  /* 0x000dfc4c01007387 */ /* 0x0005e20000100800 */
[----:B-1----:R-:W-:-:S03]  /*c2700*/  IADD3.X R0, PT, PT, R185, UR7, RZ, P0, !PT ;  /* 0x00000007b9007c10 */ /* 0x002fc600087fe4ff */
[----:B------:R1:W-:Y:S01]  /*c2710*/  STL [R1+0xe04], R2 ;  /* 0x000e040201007387 */ /* 0x0003e20000100800 */
[----:B--2---:R-:W-:-:S03]  /*c2720*/  IADD3.X R76, PT, PT, R183, UR7, RZ, P1, !PT ;  /* 0x00000007b74c7c10 */ /* 0x004fc60008ffe4ff */
[----:B------:R2:W-:Y:S01]  /*c2730*/  STL [R1+0xde8], R0 ;  /* 0x000de80001007387 */ /* 0x0005e20000100800 */
[----:B-1----:R-:W-:-:S03]  /*c2740*/  IADD3.X R2, PT, PT, R179, UR7, RZ, P2, !PT ;  /* 0x00000007b3027c10 */ /* 0x002fc600097fe4ff */
[----:B------:R1:W-:Y:S04]  /*c2750*/  STL [R1+0xdf0], R76 ;  /* 0x000df04c01007387 */ /* 0x0003e80000100800 */
[----:B------:R-:W3:Y:S01]  /*c2760*/  LDL.LU.64 R178, [R1+0x2558] ;  /* 0x0025580001b27983 */ /* 0x000ee20000300a00 */
[----:B--2---:R-:W-:-:S03]  /*c2770*/  IADD3.X R0, PT, PT, R177, UR7, RZ, P3, !PT ;  /* 0x00000007b1007c10 */ /* 0x004fc60009ffe4ff */
[----:B------:R2:W-:Y:S04]  /*c2780*/  STL [R1+0xdf8], R2 ;  /* 0x000df80201007387 */ /* 0x0005e80000100800 */
[----:B------:R-:W4:Y:S04]  /*c2790*/  LDL.LU.64 R176, [R1+0x2550] ;  /* 0x0025500001b07983 */ /* 0x000f280000300a00 */
[----:B------:R2:W-:Y:S04]  /*c27a0*/  STL [R1+0xe00], R0 ;  /* 0x000e000001007387 */ /* 0x0005e80000100800 */
[----:B-1----:R-:W4:Y:S01]  /*c27b0*/  LDL.LU.64 R76, [R1+0x2548] ;  /* 0x00254800014c7983 */ /* 0x002f220000300a00 */
[----:B--2---:R-:W-:-:S05]  /*c27c0*/  IADD3 R2, P0, PT, R180, UR18, RZ ;  /* 0x00000012b4027c10 */ /* 0x004fca000ff1e0ff */
[----:B------:R1:W-:Y:S01]  /*c27d0*/  STL [R1+0xdcc], R2 ;  /* 0x000dcc0201007387 */ /* 0x0003e20000100800 */
[----:B------:R-:W-:-:S05]  /*c27e0*/  IADD3 R0, P1, PT, R72, UR18, RZ ;  /* 0x0000001248007c10 */ /* 0x000fca000ff3e0ff */
[----:B------:R2:W-:Y:S01]  /*c27f0*/  STL [R1+0xdd4], R0 ;  /* 0x000dd40001007387 */ /* 0x0005e20000100800 */
[----:B------:R-:W-:Y:S02]  /*c2800*/  IADD3 R80, P2, PT, R18, UR18, RZ ;  /* 0x0000001212507c10 */ /* 0x000fe4000ff5e0ff */
[----:B-1----:R-:W-:-:S03]  /*c2810*/  IADD3 R2, P3, PT, R16, UR18, RZ ;  /* 0x0000001210027c10 */ /* 0x002fc6000ff7e0ff */
[----:B------:R-:W-:Y:S01]  /*c2820*/  STL [R1+0xddc], R80 ;  /* 0x000ddc5001007387 */ /* 0x000fe20000100800 */
[----:B--2---:R-:W-:Y:S02]  /*c2830*/  IADD3.X R0, PT, PT, R181, UR7, RZ, P0, !PT ;  /* 0x00000007b5007c10 */ /* 0x004fe400087fe4ff */
[----:B------:R-:W-:Y:S01]  /*c2840*/  IADD3.X R72, PT, PT, R73, UR7, RZ, P1, !PT ;  /* 0x0000000749487c10 */ /* 0x000fe20008ffe4ff */
[----:B------:R1:W-:Y:S04]  /*c2850*/  STL [R1+0xde4], R2 ;  /* 0x000de40201007387 */ /* 0x0003e80000100800 */
[----:B------:R2:W-:Y:S01]  /*c2860*/  STL [R1+0xdc8], R0 ;  /* 0x000dc80001007387 */ /* 0x0005e20000100800 */
[----:B------:R-:W-:Y:S03]  /*c2870*/  HMMA.1688.F32.TF32 R32, R172, R60, R32 ;  /* 0x0000003cac20723c */ /* 0x000fe60000081020 */
[----:B------:R-:W-:Y:S01]  /*c2880*/  LDS R18, [R3+UR12+0x26780] ;  /* 0x0267800c03127984 */ /* 0x000fe20008000800 */
[----:B-1----:R-:W-:-:S03]  /*c2890*/  IADD3.X R2, PT, PT, R19, UR7, RZ, P2, !PT ;  /* 0x0000000713027c10 */ /* 0x002fc600097fe4ff */
[----:B------:R1:W-:Y:S01]  /*c28a0*/  STL [R1+0xdd0], R72 ;  /* 0x000dd04801007387 */ /* 0x0003e20000100800 */
[----:B--2---:R-:W-:-:S03]  /*c28b0*/  IADD3.X R0, PT, PT, R17, UR7, RZ, P3, !PT ;  /* 0x0000000711007c10 */ /* 0x004fc60009ffe4ff */
[----:B------:R-:W2:Y:S04]  /*c28c0*/  LDL.LU.64 R184, [R1+0x2578] ;  /* 0x0025780001b87983 */ /* 0x000ea80000300a00 */
[----:B------:R4:W-:Y:S04]  /*c28d0*/  STL [R1+0xdd8], R2 ;  /* 0x000dd80201007387 */ /* 0x0009e80000100800 */
[----:B------:R-:W2:Y:S04]  /*c28e0*/  LDL.LU.64 R182, [R1+0x2570] ;  /* 0x0025700001b67983 */ /* 0x000ea80000300a00 */
[----:B------:R3:W-:Y:S04]  /*c28f0*/  STL [R1+0xde0], R0 ;  /* 0x000de00001007387 */ /* 0x0007e80000100800 */
[----:B------:R-:W2:Y:S04]  /*c2900*/  LDL.LU.64 R80, [R1+0x2568] ;  /* 0x0025680001507983 */ /* 0x000ea80000300a00 */
[----:B-1----:R-:W2:Y:S01]  /*c2910*/  LDL.LU.64 R72, [R1+0x2560] ;  /* 0x0025600001487983 */ /* 0x002ea20000300a00 */
[----:B------:R-:W-:Y:S03]  /*c2920*/  HMMA.1688.F32.TF32 R28, R172, R68, R28 ;  /* 0x00000044ac1c723c */ /* 0x000fe6000008101c */
[----:B------:R-:W-:Y:S04]  /*c2930*/  LDS R17, [R252+UR12+0x24780] ;  /* 0x0247800cfc117984 */ /* 0x000fe80008000800 */
[----:B------:R-:W-:Y:S01]  /*c2940*/  LDS R19, [R252+UR12+0x26780] ;  /* 0x0267800cfc137984 */ /* 0x000fe20008000800 */
[----:B---3--:R-:W-:-:S04]  /*c2950*/  IADD3 R16, P0, PT, R178, UR18, RZ ;  /* 0x00000012b2107c10 */ /* 0x008fc8000ff1e0ff */
[----:B------:R-:W-:Y:S02]  /*c2960*/  IADD3.X R60, PT, PT, R179, UR7, RZ, P0, !PT ;  /* 0x00000007b33c7c10 */ /* 0x000fe400087fe4ff */
[----:B----4-:R-:W-:Y:S01]  /*c2970*/  IADD3 R2, P1, PT, R176, UR18, RZ ;  /* 0x00000012b0027c10 */ /* 0x010fe2000ff3e0ff */
[----:B------:R-:W-:Y:S04]  /*c2980*/  STL [R1+0xdb4], R16 ;  /* 0x000db41001007387 */ /* 0x000fe80000100800 */
[----:B------:R1:W-:Y:S01]  /*c2990*/  STL [R1+0xdbc], R2 ;  /* 0x000dbc0201007387 */ /* 0x0003e20000100800 */
[----:B------:R-:W-:Y:S01]  /*c29a0*/  IADD3 R0, P2, PT, R76, UR18, RZ ;  /* 0x000000124c007c10 */ /* 0x000fe2000ff5e0ff */
[----:B------:R-:W-:Y:S02]  /*c29b0*/  HMMA.1688.F32.TF32 R24, R172, R140, R24 ;  /* 0x0000008cac18723c */ /* 0x000fe40000081018 */
[----:B------:R-:W3:Y:S04]  /*c29c0*/  LDS R16, [R3+UR12+0x24780] ;  /* 0x0247800c03107984 */ /* 0x000ee80008000800 */
[----:B------:R4:W-:Y:S01]  /*c29d0*/  STL [R1+0xdc4], R0 ;  /* 0x000dc40001007387 */ /* 0x0009e20000100800 */
[----:B-1----:R-:W-:-:S03]  /*c29e0*/  IADD3.X R2, PT, PT, R177, UR7, RZ, P1, !PT ;  /* 0x00000007b1027c10 */ /* 0x002fc60008ffe4ff */
[----:B------:R-:W-:Y:S04]  /*c29f0*/  STL [R1+0xdb0], R60 ;  /* 0x000db03c01007387 */ /* 0x000fe80000100800 */
[----:B------:R-:W3:Y:S01]  /*c2a00*/  LDL.LU.64 R180, [R1+0x2598] ;  /* 0x0025980001b47983 */ /* 0x000ee20000300a00 */
[----:B----4-:R-:W-:-:S03]  /*c2a10*/  IADD3.X R0, PT, PT, R77, UR7, RZ, P2, !PT ;  /* 0x000000074d007c10 */ /* 0x010fc600097fe4ff */
[----:B------:R2:W-:Y:S04]  /*c2a20*/  STL [R1+0xdb8], R2 ;  /* 0x000db80201007387 */ /* 0x0005e80000100800 */
[----:B------:R-:W4:Y:S04]  /*c2a30*/  LDL.LU.64 R178, [R1+0x2590] ;  /* 0x0025900001b27983 */ /* 0x000f280000300a00 */
[----:B------:R1:W-:Y:S04]  /*c2a40*/  STL [R1+0xdc0], R0 ;  /* 0x000dc00001007387 */ /* 0x0003e80000100800 */
[----:B------:R-:W4:Y:S04]  /*c2a50*/  LDL.LU.64 R176, [R1+0x2588] ;  /* 0x0025880001b07983 */ /* 0x000f280000300a00 */
[----:B------:R-:W4:Y:S01]  /*c2a60*/  LDL.LU.64 R76, [R1+0x2580] ;  /* 0x00258000014c7983 */ /* 0x000f220000300a00 */
[----:B--2---:R-:W-:-:S05]  /*c2a70*/  IADD3 R2, P0, PT, R184, UR18, RZ ;  /* 0x00000012b8027c10 */ /* 0x004fca000ff1e0ff */
[----:B------:R2:W-:Y:S01]  /*c2a80*/  STL [R1+0xd94], R2 ;  /* 0x000d940201007387 */ /* 0x0005e20000100800 */
[----:B-1----:R-:W-:Y:S02]  /*c2a90*/  IADD3 R0, P1, PT, R182, UR18, RZ ;  /* 0x00000012b6007c10 */ /* 0x002fe4000ff3e0ff */
[----:B------:R-:W-:-:S03]  /*c2aa0*/  IADD3 R60, P2, PT, R80, UR18, RZ ;  /* 0x00000012503c7c10 */ /* 0x000fc6000ff5e0ff */
[----:B------:R1:W-:Y:S01]  /*c2ab0*/  STL [R1+0xd9c], R0 ;  /* 0x000d9c0001007387 */ /* 0x0003e20000100800 */
[----:B--2---:R-:W-:-:S03]  /*c2ac0*/  IADD3 R2, P3, PT, R72, UR18, RZ ;  /* 0x0000001248027c10 */ /* 0x004fc6000ff7e0ff */
[----:B------:R2:W-:Y:S04]  /*c2ad0*/  STL [R1+0xda4], R60 ;  /* 0x000da43c01007387 */ /* 0x0005e80000100800 */
[----:B------:R2:W-:Y:S01]  /*c2ae0*/  STL [R1+0xdac], R2 ;  /* 0x000dac0201007387 */ /* 0x0005e20000100800 */
[----:B-1----:R-:W-:Y:S02]  /*c2af0*/  IADD3.X R0, PT, PT, R185, UR7, RZ, P0, !PT ;  /* 0x00000007b9007c10 */ /* 0x002fe400087fe4ff */
[----:B--2---:R-:W-:-:S03]  /*c2b00*/  IADD3.X R60, PT, PT, R183, UR7, RZ, P1, !PT ;  /* 0x00000007b73c7c10 */ /* 0x004fc60008ffe4ff */
        /* <DEDUP_REMOVED lines=9> */
[----:B--2---:R-:W2:Y:S01]  /*c2ba0*/  LDL.LU.64 R60, [R1+0x25a0] ;  /* 0x0025a000013c7983 */ /* 0x004ea20000300a00 */
[----:B------:R-:W-:Y:S01]  /*c2bb0*/  HMMA.1688.F32.TF32 R20, R172, R100, R20 ;  /* 0x00000064ac14723c */ /* 0x000fe20000081014 */
[----:B---3--:R-:W-:-:S05]  /*c2bc0*/  IADD3 R2, P0, PT, R180, UR18, RZ ;  /* 0x00000012b4027c10 */ /* 0x008fca000ff1e0ff */
[----:B------:R1:W-:Y:S01]  /*c2bd0*/  STL [R1+0xd74], R2 ;  /* 0x000d740201007387 */ /* 0x0003e20000100800 */
[----:B----4-:R-:W-:-:S05]  /*c2be0*/  IADD3 R0, P1, PT, R178, UR18, RZ ;  /* 0x00000012b2007c10 */ /* 0x010fca000ff3e0ff */
[----:B------:R3:W-:Y:S01]  /*c2bf0*/  STL [R1+0xd7c], R0 ;  /* 0x000d7c0001007387 */ /* 0x0007e20000100800 */
[----:B------:R-:W-:Y:S02]  /*c2c00*/  IADD3 R140, P2, PT, R176, UR18, RZ ;  /* 0x00000012b08c7c10 */ /* 0x000fe4000ff5e0ff */
[----:B-1----:R-:W-:-:S03]  /*c2c10*/  IADD3 R2, P3, PT, R76, UR18, RZ ;  /* 0x000000124c027c10 */ /* 0x002fc6000ff7e0ff */
[----:B------:R1:W-:Y:S01]  /*c2c20*/  STL [R1+0xd84], R140 ;  /* 0x000d848c01007387 */ /* 0x0003e20000100800 */
[----:B---3--:R-:W-:-:S03]  /*c2c30*/  IADD3.X R0, PT, PT, R181, UR7, RZ, P0, !PT ;  /* 0x00000007b5007c10 */ /* 0x008fc600087fe4ff */
[----:B------:R3:W-:Y:S01]  /*c2c40*/  STL [R1+0xd8c], R2 ;  /* 0x000d8c0201007387 */ /* 0x0007e20000100800 */
[----:B-1----:R-:W-:-:S03]  /*c2c50*/  IADD3.X R140, PT, PT, R179, UR7, RZ, P1, !PT ;  /* 0x00000007b38c7c10 */ /* 0x002fc60008ffe4ff */
[----:B------:R1:W-:Y:S01]  /*c2c60*/  STL [R1+0xd70], R0 ;  /* 0x000d700001007387 */ /* 0x0003e20000100800 */
[----:B---3--:R-:W-:-:S03]  /*c2c70*/  IADD3.X R2, PT, PT, R177, UR7, RZ, P2, !PT ;  /* 0x00000007b1027c10 */ /* 0x008fc600097fe4ff */
[----:B------:R3:W-:Y:S04]  /*c2c80*/  STL [R1+0xd78], R140 ;  /* 0x000d788c01007387 */ /* 0x0007e80000100800 */
[----:B------:R-:W4:Y:S01]  /*c2c90*/  LDL.LU.64 R178, [R1+0x25d8] ;  /* 0x0025d80001b27983 */ /* 0x000f220000300a00 */
[----:B-1----:R-:W-:-:S03]  /*c2ca0*/  IADD3.X R0, PT, PT, R77, UR7, RZ, P3, !PT ;  /* 0x000000074d007c10 */ /* 0x002fc60009ffe4ff */
[----:B------:R1:W-:Y:S04]  /*c2cb0*/  STL [R1+0xd80], R2 ;  /* 0x000d800201007387 */ /* 0x0003e80000100800 */
[----:B------:R-:W4:Y:S04]  /*c2cc0*/  LDL.LU.64 R176, [R1+0x25d0] ;  /* 0x0025d00001b07983 */ /* 0x000f280000300a00 */
[----:B------:R1:W-:Y:S04]  /*c2cd0*/  STL [R1+0xd88], R0 ;  /* 0x000d880001007387 */ /* 0x0003e80000100800 */
[----:B---3--:R-:W3:Y:S04]  /*c2ce0*/  LDL.LU.64 R140, [R1+0x25c8] ;  /* 0x0025c800018c7983 */ /* 0x008ee80000300a00 */
[----:B------:R-:W3:Y:S01]  /*c2cf0*/  LDL.LU.64 R76, [R1+0x25c0] ;  /* 0x0025c000014c7983 */ /* 0x000ee20000300a00 */
[----:B-1----:R-:W-:-:S05]  /*c2d00*/  IADD3 R2, P0, PT, R80, UR18, RZ ;  /* 0x0000001250027c10 */ /* 0x002fca000ff1e0ff */
[----:B------:R2:W-:Y:S01]  /*c2d10*/  STL [R1+0xd54], R2 ;  /* 0x000d540201007387 */ /* 0x0005e20000100800 */
[----:B------:R-:W-:-:S05]  /*c2d20*/  IADD3 R0, P1, PT, R72, UR18, RZ ;  /* 0x0000001248007c10 */ /* 0x000fca000ff3e0ff */
[----:B------:R1:W-:Y:S01]  /*c2d30*/  STL [R1+0xd5c], R0 ;  /* 0x000d5c0001007387 */ /* 0x0003e20000100800 */
[----:B------:R-:W-:Y:S02]  /*c2d40*/  IADD3 R100, P2, PT, R68, UR18, RZ ;  /* 0x0000001244647c10 */ /* 0x000fe4000ff5e0ff */
[----:B--2---:R-:W-:-:S03]  /*c2d50*/  IADD3 R2, P3, PT, R60, UR18, RZ ;  /* 0x000000123c027c10 */ /* 0x004fc6000ff7e0ff */
[----:B------:R-:W-:Y:S01]  /*c2d60*/  STL [R1+0xd64], R100 ;  /* 0x000d646401007387 */ /* 0x000fe20000100800 */
[----:B-1----:R-:W-:Y:S02]  /*c2d70*/  IADD3.X R0, PT, PT, R81, UR7, RZ, P0, !PT ;  /* 0x0000000751007c10 */ /* 0x002fe400087fe4ff */
[----:B------:R-:W-:Y:S01]  /*c2d80*/  IADD3.X R72, PT, PT, R73, UR7, RZ, P1, !PT ;  /* 0x0000000749487c10 */ /* 0x000fe20008ffe4ff */
[----:B------:R1:W-:Y:S04]  /*c2d90*/  STL [R1+0xd6c], R2 ;  /* 0x000d6c0201007387 */ /* 0x0003e80000100800 */
[----:B------:R2:W-:Y:S01]  /*c2da0*/  STL [R1+0xd50], R0 ;  /* 0x000d500001007387 */ /* 0x0005e20000100800 */
[----:B-1----:R-:W-:-:S03]  /*c2db0*/  IADD3.X R2, PT, PT, R69, UR7, RZ, P2, !PT ;  /* 0x0000000745027c10 */ /* 0x002fc600097fe4ff */
[----:B------:R1:W-:Y:S01]  /*c2dc0*/  STL [R1+0xd58], R72 ;  /* 0x000d584801007387 */ /* 0x0003e20000100800 */
[----:B--2---:R-:W-:-:S03]  /*c2dd0*/  IADD3.X R0, PT, PT, R61, UR7, RZ, P3, !PT ;  /* 0x000000073d007c10 */ /* 0x004fc60009ffe4ff */
[----:B------:R-:W2:Y:S04]  /*c2de0*/  LDL.LU.64 R80, [R1+0x25f8] ;  /* 0x0025f80001507983 */ /* 0x000ea80000300a00 */
[----:B------:R4:W-:Y:S04]  /*c2df0*/  STL [R1+0xd60], R2 ;  /* 0x000d600201007387 */ /* 0x0009e80000100800 */
[----:B-1----:R-:W2:Y:S04]  /*c2e00*/  LDL.LU.64 R72, [R1+0x25f0] ;  /* 0x0025f00001487983 */ /* 0x002ea80000300a00 */
[----:B------:R1:W-:Y:S04]  /*c2e10*/  STL [R1+0xd68], R0 ;  /* 0x000d680001007387 */ /* 0x0003e80000100800 */
[----:B------:R-:W2:Y:S04]  /*c2e20*/  LDL.LU.64 R68, [R1+0x25e8] ;  /* 0x0025e80001447983 */ /* 0x000ea80000300a00 */
[----:B------:R-:W2:Y:S01]  /*c2e30*/  LDL.LU.64 R60, [R1+0x25e0] ;  /* 0x0025e000013c7983 */ /* 0x000ea20000300a00 */
[----:B------:R-:W-:Y:S08]  /*c2e40*/  HMMA.1688.F32.TF32 R168, R172, R84, R168 ;  /* 0x00000054aca8723c */ /* 0x000ff000000810a8 */
[----:B------:R-:W-:Y:S01]  /*c2e50*/  HMMA.1688.F32.TF32 R8, R16, R74, R8 ;  /* 0x0000004a1008723c */ /* 0x000fe20000081008 */
[----:B----4-:R-:W-:-:S05]  /*c2e60*/  IADD3 R2, P0, PT, R178, UR18, RZ ;  /* 0x00000012b2027c10 */ /* 0x010fca000ff1e0ff */
[----:B------:R4:W-:Y:S01]  /*c2e70*/  STL [R1+0xd34], R2 ;  /* 0x000d340201007387 */ /* 0x0009e20000100800 */
[----:B-1----:R-:W-:-:S05]  /*c2e80*/  IADD3 R0, P1, PT, R176, UR18, RZ ;  /* 0x00000012b0007c10 */ /* 0x002fca000ff3e0ff */
[----:B------:R1:W-:Y:S01]  /*c2e90*/  STL [R1+0xd3c], R0 ;  /* 0x000d3c0001007387 */ /* 0x0003e20000100800 */
[----:B---3--:R-:W-:Y:S02]  /*c2ea0*/  IADD3 R84, P2, PT, R140, UR18, RZ ;  /* 0x000000128c547c10 */ /* 0x008fe4000ff5e0ff */
[----:B----4-:R-:W-:-:S03]  /*c2eb0*/  IADD3 R2, P3, PT, R76, UR18, RZ ;  /* 0x000000124c027c10 */ /* 0x010fc6000ff7e0ff */
[----:B------:R3:W-:Y:S01]  /*c2ec0*/  STL [R1+0xd44], R84 ;  /* 0x000d445401007387 */ /* 0x0007e20000100800 */
[----:B-1----:R-:W-:-:S03]  /*c2ed0*/  IADD3.X R0, PT, PT, R179, UR7, RZ, P0, !PT ;  /* 0x00000007b3007c10 */ /* 0x002fc600087fe4ff */
[----:B------:R1:W-:Y:S01]  /*c2ee0*/  STL [R1+0xd4c], R2 ;  /* 0x000d4c0201007387 */ /* 0x0003e20000100800 */
[----:B---3--:R-:W-:-:S03]  /*c2ef0*/  IADD3.X R84, PT, PT, R177, UR7, RZ, P1, !PT ;  /* 0x00000007b1547c10 */ /* 0x008fc60008ffe4ff */
[----:B------:R3:W-:Y:S01]  /*c2f00*/  STL [R1+0xd30], R0 ;  /* 0x000d300001007387 */ /* 0x0007e20000100800 */
[----:B-1----:R-:W-:-:S03]  /*c2f10*/  IADD3.X R2, PT, PT, R141, UR7, RZ, P2, !PT ;  /* 0x000000078d027c10 */ /* 0x002fc600097fe4ff */
[----:B------:R1:W-:Y:S04]  /*c2f20*/  STL [R1+0xd38], R84 ;  /* 0x000d385401007387 */ /* 0x0003e80000100800 */
[----:B------:R-:W4:Y:S01]  /*c2f30*/  LDL.LU.64 R176, [R1+0x2618] ;  /* 0x0026180001b07983 */ /* 0x000f220000300a00 */
[----:B---3--:R-:W-:-:S03]  /*c2f40*/  IADD3.X R0, PT, PT, R77, UR7, RZ, P3, !PT ;  /* 0x000000074d007c10 */ /* 0x008fc60009ffe4ff */
[----:B------:R-:W-:Y:S04]  /*c2f50*/  STL [R1+0xd40], R2 ;  /* 0x000d400201007387 */ /* 0x000fe80000100800 */
[----:B------:R-:W3:Y:S04]  /*c2f60*/  LDL.LU.64 R174, [R1+0x2610] ;  /* 0x0026100001ae7983 */ /* 0x000ee80000300a00 */
[----:B------:R2:W-:Y:S04]  /*c2f70*/  STL [R1+0xd48], R0 ;  /* 0x000d480001007387 */ /* 0x0005e80000100800 */
[----:B-1----:R-:W3:Y:S04]  /*c2f80*/  LDL.LU.64 R84, [R1+0x2608] ;  /* 0x0026080001547983 */ /* 0x002ee80000300a00 */
[----:B------:R-:W3:Y:S01]  /*c2f90*/  LDL.LU.64 R76, [R1+0x2600] ;  /* 0x00260000014c7983 */ /* 0x000ee20000300a00 */
[----:B--2---:R-:W-:-:S02]  /*c2fa0*/  IADD3 R74, P1, PT, R72, UR18, RZ ;  /* 0x00000012484a7c10 */ /* 0x004fc4000ff3e0ff */
[----:B------:R-:W-:-:S03]  /*c2fb0*/  IADD3 R0, P2, PT, R68, UR18, RZ ;  /* 0x0000001244007c10 */ /* 0x000fc6000ff5e0ff */
[----:B------:R-:W-:Y:S01]  /*c2fc0*/  STL [R1+0xd1c], R74 ;  /* 0x000d1c4a01007387 */ /* 0x000fe20000100800 */
[----:B------:R-:W-:-:S03]  /*c2fd0*/  IADD3 R2, P3, PT, R60, UR18, RZ ;  /* 0x000000123c027c10 */ /* 0x000fc6000ff7e0ff */
[----:B------:R1:W-:Y:S04]  /*c2fe0*/  STL [R1+0xd24], R0 ;  /* 0x000d240001007387 */ /* 0x0003e80000100800 */
[----:B------:R2:W-:Y:S01]  /*c2ff0*/  STL [R1+0xd2c], R2 ;  /* 0x000d2c0201007387 */ /* 0x0005e20000100800 */
[----:B-1----:R-:W-:-:S03]  /*c3000*/  IADD3.X R0, PT, PT, R73, UR7, RZ, P1, !PT ;  /* 0x0000000749007c10 */ /* 0x002fc60008ffe4ff */
[----:B------:R-:W3:Y:S01]  /*c3010*/  LDL.LU.64 R72, [R1+0x2638] ;  /* 0x0026380001487983 */ /* 0x000ee20000300a00 */
[----:B--2---:R-:W-:-:S03]  /*c3020*/  IADD3.X R2, PT, PT, R69, UR7, RZ, P2, !PT ;  /* 0x0000000745027c10 */ /* 0x004fc600097fe4ff */
[----:B------:R1:W-:Y:S01]  /*c3030*/  STL [R1+0xd18], R0 ;  /* 0x000d180001007387 */ /* 0x0003e20000100800 */
[----:B------:R-:W-:-:S03]  /*c3040*/  IADD3 R207, P0, PT, R80, UR18, RZ ;  /* 0x0000001250cf7c10 */ /* 0x000fc6000ff1e0ff */
[----:B------:R-:W2:Y:S01]  /*c3050*/  LDL.LU.64 R172, [R1+0x2630] ;  /* 0x0026300001ac7983 */ /* 0x000ea20000300a00 */
[----:B------:R-:W-:Y:S02]  /*c3060*/  IADD3.X R206, PT, PT, R81, UR7, RZ, P0, !PT ;  /* 0x0000000751ce7c10 */ /* 0x000fe400087fe4ff */
[----:B-1----:R-:W-:Y:S01]  /*c3070*/  IADD3.X R0, PT, PT, R61, UR7, RZ, P3, !PT ;  /* 0x000000073d007c10 */ /* 0x002fe20009ffe4ff */
[----:B------:R-:W-:Y:S04]  /*c3080*/  STL [R1+0xd20], R2 ;  /* 0x000d200201007387 */ /* 0x000fe80000100800 */
[----:B------:R-:W2:Y:S04]  /*c3090*/  LDL.LU.64 R140, [R1+0x2628] ;  /* 0x00262800018c7983 */ /* 0x000ea80000300a00 */
[----:B------:R-:W-:Y:S04]  /*c30a0*/  STL [R1+0xd28], R0 ;  /* 0x000d280001007387 */ /* 0x000fe80000100800 */
[----:B------:R-:W2:Y:S04]  /*c30b0*/  LDL.LU.64 R60, [R1+0x2620] ;  /* 0x00262000013c7983 */ /* 0x000ea80000300a00 */
[----:B------:R-:W2:Y:S04]  /*c30c0*/  LDL.LU.64 R100, [R1+0x2650] ;  /* 0x0026500001647983 */ /* 0x000ea80000300a00 */
[----:B------:R-:W2:Y:S04]  /*c30d0*/  LDL.LU.64 R80, [R1+0x2648] ;  /* 0x0026480001507983 */ /* 0x000ea80000300a00 */
[----:B------:R-:W2:Y:S01]  /*c30e0*/  LDL.LU.64 R68, [R1+0x2640] ;  /* 0x0026400001447983 */ /* 0x000ea20000300a00 */
[----:B----4-:R-:W-:-:S04]  /*c30f0*/  IADD3 R199, P0, PT, R176, UR18, RZ ;  /* 0x00000012b0c77c10 */ /* 0x010fc8000ff1e0ff */
[----:B------:R-:W-:Y:S02]  /*c3100*/  IADD3.X R198, PT, PT, R177, UR7, RZ, P0, !PT ;  /* 0x00000007b1c67c10 */ /* 0x000fe400087fe4ff */
[----:B---3--:R-:W-:Y:S02]  /*c3110*/  IADD3 R203, P2, PT, R84, UR18, RZ ;  /* 0x0000001254cb7c10 */ /* 0x008fe4000ff5e0ff */
[----:B------:R-:W-:Y:S02]  /*c3120*/  IADD3 R205, P3, PT, R76, UR18, RZ ;  /* 0x000000124ccd7c10 */ /* 0x000fe4000ff7e0ff */
[----:B------:R-:W-:Y:S02]  /*c3130*/  IADD3.X R202, PT, PT, R85, UR7, RZ, P2, !PT ;  /* 0x0000000755ca7c10 */ /* 0x000fe400097fe4ff */
[----:B------:R-:W-:Y:S01]  /*c3140*/  IADD3.X R204, PT, PT, R77, UR7, RZ, P3, !PT ;  /* 0x000000074dcc7c10 */ /* 0x000fe20009ffe4ff */
[----:B------:R-:W3:Y:S04]  /*c3150*/  LDL.LU.64 R84, [R1+0x2670] ;  /* 0x0026700001547983 */ /* 0x000ee80000300a00 */
[----:B------:R-:W4:Y:S04]  /*c3160*/  LDL.LU.64 R76, [R1+0x2668] ;  /* 0x00266800014c7983 */ /* 0x000f280000300a00 */
[----:B------:R-:W3:Y:S01]  /*c3170*/  LDL.LU.64 R74, [R1+0x2660] ;  /* 0x00266000014a7983 */ /* 0x000ee20000300a00 */
[----:B------:R-:W-:-:S04]  /*c3180*/  IADD3 R191, P0, PT, R72, UR18, RZ ;  /* 0x0000001248bf7c10 */ /* 0x000fc8000ff1e0ff */
[----:B------:R-:W-:Y:S02]  /*c3190*/  IADD3.X R190, PT, PT, R73, UR7, RZ, P0, !PT ;  /* 0x0000000749be7c10 */ /* 0x000fe400087fe4ff */
[----:B------:R-:W3:Y:S01]  /*c31a0*/  LDL.LU.64 R72, [R1+0x2658] ;  /* 0x0026580001487983 */ /* 0x000ee20000300a00 */
[----:B------:R-:W-:-:S04]  /*c31b0*/  IADD3 R201, P1, PT, R174, UR18, RZ ;  /* 0x00000012aec97c10 */ /* 0x000fc8000ff3e0ff */
[----:B------:R-:W-:Y:S02]  /*c31c0*/  IADD3.X R200, PT, PT, R175, UR7, RZ, P1, !PT ;  /* 0x00000007afc87c10 */ /* 0x000fe40008ffe4ff */
[----:B--2---:R-:W-:Y:S02]  /*c31d0*/  IADD3 R193, P1, PT, R172, UR18, RZ ;  /* 0x00000012acc17c10 */ /* 0x004fe4000ff3e0ff */
[----:B------:R-:W-:Y:S02]  /*c31e0*/  IADD3 R195, P2, PT, R140, UR18, RZ ;  /* 0x000000128cc37c10 */ /* 0x000fe4000ff5e0ff */
[----:B------:R-:W-:Y:S02]  /*c31f0*/  IADD3.X R192, PT, PT, R173, UR7, RZ, P1, !PT ;  /* 0x00000007adc07c10 */ /* 0x000fe40008ffe4ff */
[----:B------:R-:W-:Y:S01]  /*c3200*/  IADD3.X R194, PT, PT, R141, UR7, RZ, P2, !PT ;  /* 0x000000078dc27c10 */ /* 0x000fe200097fe4ff */
[----:B------:R-:W-:Y:S01]  /*c3210*/  HMMA.1688.F32.TF32 R36, R16, R82, R36 ;  /* 0x000000521024723c */ /* 0x000fe20000081024 */
[----:B------:R-:W2:Y:S01]  /*c3220*/  LDL.LU.64 R82, [R1+0x2690] ;  /* 0x0026900001527983 */ /* 0x000ea20000300a00 */
[----:B------:R-:W-:-:S03]  /*c3230*/  IADD3 R197, P3, PT, R60, UR18, RZ ;  /* 0x000000123cc57c10 */ /* 0x000fc6000ff7e0ff */
[----:B------:R-:W-:Y:S01]  /*c3240*/  LDS R60, [R3+UR12+0x28780] ;  /* 0x0287800c033c7984 */ /* 0x000fe20008000800 */
[----:B------:R-:W-:Y:S02]  /*c3250*/  IADD3 R187, P1, PT, R80, UR18, RZ ;  /* 0x0000001250bb7c10 */ /* 0x000fe4000ff3e0ff */
[----:B------:R-:W-:Y:S02]  /*c3260*/  IADD3 R189, P2, PT, R68, UR18, RZ ;  /* 0x0000001244bd7c10 */ /* 0x000fe4000ff5e0ff */
[----:B------:R-:W-:Y:S01]  /*c3270*/  IADD3.X R186, PT, PT, R81, UR7, RZ, P1, !PT ;  /* 0x0000000751ba7c10 */ /* 0x000fe20008ffe4ff */
[----:B------:R-:W-:Y:S01]  /*c3280*/  HMMA.1688.F32.TF32 R12, R16, R78, R12 ;  /* 0x0000004e100c723c */ /* 0x000fe2000008100c */
[----:B------:R-:W-:Y:S01]  /*c3290*/  IADD3.X R188, PT, PT, R69, UR7, RZ, P2, !PT ;  /* 0x0000000745bc7c10 */ /* 0x000fe200097fe4ff */
[----:B------:R-:W2:Y:S01]  /*c32a0*/  LDL.LU.64 R80, [R1+0x2688] ;  /* 0x0026880001507983 */ /* 0x000ea20000300a00 */
[----:B------:R-:W-:-:S03]  /*c32b0*/  IADD3.X R196, PT, PT, R61, UR7, RZ, P3, !PT ;  /* 0x000000073dc47c10 */ /* 0x000fc60009ffe4ff */
[----:B------:R-:W2:Y:S04]  /*c32c0*/  LDL.LU.64 R78, [R1+0x2680] ;  /* 0x00268000014e7983 */ /* 0x000ea80000300a00 */
[----:B------:R-:W2:Y:S01]  /*c32d0*/  LDL.LU.64 R68, [R1+0x2678] ;  /* 0x0026780001447983 */ /* 0x000ea20000300a00 */
[----:B------:R-:W-:Y:S01]  /*c32e0*/  HMMA.1688.F32.TF32 R28, R16, R70, R28 ;  /* 0x00000046101c723c */ /* 0x000fe2000008101c */
[----:B------:R-:W-:Y:S02]  /*c32f0*/  IADD3 R185, P0, PT, R100, UR18, RZ ;  /* 0x0000001264b97c10 */ /* 0x000fe4000ff1e0ff */
[----:B------:R-:W-:Y:S01]  /*c3300*/  LDS R61, [R252+UR12+0x28780] ;  /* 0x0287800cfc3d7984 */ /* 0x000fe20008000800 */
[----:B----4-:R-:W-:Y:S02]  /*c3310*/  IADD3 R179, P1, PT, R76, UR18, RZ ;  /* 0x000000124cb37c10 */ /* 0x010fe4000ff3e0ff */
[----:B---3--:R-:W-:-:S02]  /*c3320*/  IADD3 R181, P2, PT, R74, UR18, RZ ;  /* 0x000000124ab57c10 */ /* 0x008fc4000ff5e0ff */
[----:B------:R-:W-:Y:S02]  /*c3330*/  IADD3.X R178, PT, PT, R77, UR7, RZ, P1, !PT ;  /* 0x000000074db27c10 */ /* 0x000fe40008ffe4ff */
[----:B------:R-:W-:Y:S01]  /*c3340*/  IADD3.X R180, PT, PT, R75, UR7, RZ, P2, !PT ;  /* 0x000000074bb47c10 */ /* 0x000fe200097fe4ff */
[----:B------:R-:W3:Y:S04]  /*c3350*/  LDL.LU.64 R76, [R1+0x26b0] ;  /* 0x0026b000014c7983 */ /* 0x000ee80000300a00 */
[----:B------:R-:W4:Y:S01]  /*c3360*/  LDL.LU.64 R74, [R1+0x26a8] ;  /* 0x0026a800014a7983 */ /* 0x000f220000300a00 */
[----:B------:R-:W-:-:S04]  /*c3370*/  IADD3 R183, P3, PT, R72, UR18, RZ ;  /* 0x0000001248b77c10 */ /* 0x000fc8000ff7e0ff */
[----:B------:R-:W-:Y:S02]  /*c3380*/  IADD3.X R182, PT, PT, R73, UR7, RZ, P3, !PT ;  /* 0x0000000749b67c10 */ /* 0x000fe40009ffe4ff */
[----:B------:R-:W3:Y:S04]  /*c3390*/  LDL.LU.64 R72, [R1+0x26a0] ;  /* 0x0026a00001487983 */ /* 0x000ee80000300a00 */
[----:B------:R-:W3:Y:S01]  /*c33a0*/  LDL.LU.64 R70, [R1+0x2698] ;  /* 0x0026980001467983 */ /* 0x000ee20000300a00 */
[----:B------:R-:W-:Y:S01]  /*c33b0*/  IADD3.X R184, PT, PT, R101, UR7, RZ, P0, !PT ;  /* 0x0000000765b87c10 */ /* 0x000fe200087fe4ff */
[C---:B------:R-:W-:Y:S02]  /*c33c0*/  HMMA.1688.F32.TF32 R20, R16.reuse, R102, R20 ;  /* 0x000000661014723c */ /* 0x040fe40000081014 */
[----:B------:R-:W4:Y:S04]  /*c33d0*/  LDL.LU.64 R240, [R1+0x26c8] ;  /* 0x0026c80001f07983 */ /* 0x000f280000300a00 */
[----:B------:R-:W4:Y:S02]  /*c33e0*/  LDL.LU.64 R242, [R1+0x26b8] ;  /* 0x0026b80001f27983 */ /* 0x000f240000300a00 */
[C---:B------:R-:W-:Y:S02]  /*c33f0*/  HMMA.1688.F32.TF32 R32, R16.reuse, R62, R32 ;  /* 0x0000003e1020723c */ /* 0x040fe40000081020 */
[----:B------:R-:W-:Y:S04]  /*c3400*/  LDS R62, [R3+UR12+0x2a780] ;  /* 0x02a7800c033e7984 */ /* 0x000fe80008000800 */
[----:B------:R-:W1:Y:S02]  /*c3410*/  LDS R63, [R252+UR12+0x2a780] ;  /* 0x02a7800cfc3f7984 */ /* 0x000e640008000800 */
[C---:B------:R-:W-:Y:S08]  /*c3420*/  HMMA.1688.F32.TF32 R24, R16.reuse, R142, R24 ;  /* 0x0000008e1018723c */ /* 0x040ff00000081018 */
[----:B------:R-:W-:Y:S01]  /*c3430*/  HMMA.1688.F32.TF32 R168, R16, R86, R168 ;  /* 0x0000005610a8723c */ /* 0x000fe200000810a8 */
[----:B--2---:R-:W-:-:S04]  /*c3440*/  IADD3 R175, P3, PT, R68, UR18, RZ ;  /* 0x0000001244af7c10 */ /* 0x004fc8000ff7e0ff */
[----:B------:R-:W-:Y:S02]  /*c3450*/  IADD3.X R174, PT, PT, R69, UR7, RZ, P3, !PT ;  /* 0x0000000745ae7c10 */ /* 0x000fe40009ffe4ff */
[----:B------:R-:W2:Y:S04]  /*c3460*/  LDL.LU.64 R68, [R1+0x26d0] ;  /* 0x0026d00001447983 */ /* 0x000ea80000300a00 */
[----:B------:R-:W2:Y:S01]  /*c3470*/  LDL.LU.64 R102, [R1+0x26c0] ;  /* 0x0026c00001667983 */ /* 0x000ea20000300a00 */
[----:B---3--:R-:W-:-:S04]  /*c3480*/  IADD3 R101, P3, PT, R70, UR18, RZ ;  /* 0x0000001246657c10 */ /* 0x008fc8000ff7e0ff */
[----:B------:R-:W-:Y:S02]  /*c3490*/  IADD3.X R100, PT, PT, R71, UR7, RZ, P3, !PT ;  /* 0x0000000747647c10 */ /* 0x000fe40009ffe4ff */
[----:B------:R-:W3:Y:S04]  /*c34a0*/  LDL.LU.64 R70, [R1+0x1e40] ;  /* 0x001e400001467983 */ /* 0x000ee80000300a00 */
[----:B------:R-:W3:Y:S04]  /*c34b0*/  LDL.LU.64 R16, [R1+0x1e58] ;  /* 0x001e580001107983 */ /* 0x000ee80000300a00 */
[----:B------:R-:W3:Y:S04]  /*c34c0*/  LDL.LU.64 R18, [R1+0x1e50] ;  /* 0x001e500001127983 */ /* 0x000ee80000300a00 */
[----:B------:R-:W3:Y:S01]  /*c34d0*/  LDL.LU.64 R86, [R1+0x1e48] ;  /* 0x001e480001567983 */ /* 0x000ee20000300a00 */
[----:B------:R-:W-:-:S02]  /*c34e0*/  IADD3 R177, P0, PT, R84, UR18, RZ ;  /* 0x0000001254b17c10 */ /* 0x000fc4000ff1e0ff */
[----:B------:R-:W-:Y:S02]  /*c34f0*/  IADD3 R143, P1, PT, R80, UR18, RZ ;  /* 0x00000012508f7c10 */ /* 0x000fe4000ff3e0ff */
[----:B------:R-:W-:Y:S02]  /*c3500*/  IADD3.X R176, PT, PT, R85, UR7, RZ, P0, !PT ;  /* 0x0000000755b07c10 */ /* 0x000fe400087fe4ff */
[----:B------:R-:W-:Y:S02]  /*c3510*/  IADD3 R141, P0, PT, R82, UR18, RZ ;  /* 0x00000012528d7c10 */ /* 0x000fe4000ff1e0ff */
[----:B------:R-:W-:Y:S02]  /*c3520*/  IADD3 R173, P2, PT, R78, UR18, RZ ;  /* 0x000000124ead7c10 */ /* 0x000fe4000ff5e0ff */
[----:B------:R-:W-:Y:S02]  /*c3530*/  IADD3.X R140, PT, PT, R83, UR7, RZ, P0, !PT ;  /* 0x00000007538c7c10 */ /* 0x000fe400087fe4ff */
[----:B------:R-:W-:-:S02]  /*c3540*/  IADD3.X R142, PT, PT, R81, UR7, RZ, P1, !PT ;  /* 0x00000007518e7c10 */ /* 0x000fc40008ffe4ff */
[----:B------:R-:W-:Y:S02]  /*c3550*/  IADD3.X R172, PT, PT, R79, UR7, RZ, P2, !PT ;  /* 0x000000074fac7c10 */ /* 0x000fe400097fe4ff */
[----:B------:R-:W-:Y:S02]  /*c3560*/  IADD3 R81, P0, PT, R76, UR18, RZ ;  /* 0x000000124c517c10 */ /* 0x000fe4000ff1e0ff */
[----:B------:R-:W-:Y:S02]  /*c3570*/  IADD3 R85, P2, PT, R72, UR18, RZ ;  /* 0x0000001248557c10 */ /* 0x000fe4000ff5e0ff */
[----:B----4-:R-:W-:Y:S02]  /*c3580*/  IADD3 R83, P1, PT, R74, UR18, RZ ;  /* 0x000000124a537c10 */ /* 0x010fe4000ff3e0ff */
[----:B------:R-:W-:Y:S02]  /*c3590*/  IADD3.X R80, PT, PT, R77, UR7, RZ, P0, !PT ;  /* 0x000000074d507c10 */ /* 0x000fe400087fe4ff */
[----:B------:R-:W-:-:S02]  /*c35a0*/  IADD3.X R84, PT, PT, R73, UR7, RZ, P2, !PT ;  /* 0x0000000749547c10 */ /* 0x000fc400097fe4ff */
[----:B------:R-:W-:Y:S02]  /*c35b0*/  IADD3 R73, P0, PT, R240, UR18, RZ ;  /* 0x00000012f0497c10 */ /* 0x000fe4000ff1e0ff */
[----:B------:R-:W-:Y:S02]  /*c35c0*/  IADD3.X R82, PT, PT, R75, UR7, RZ, P1, !PT ;  /* 0x000000074b527c10 */ /* 0x000fe40008ffe4ff */
[----:B--2---:R-:W-:Y:S02]  /*c35d0*/  IADD3 R75, P1, PT, R102, UR18, RZ ;  /* 0x00000012664b7c10 */ /* 0x004fe4000ff3e0ff */
[----:B------:R-:W-:Y:S02]  /*c35e0*/  IADD3 R79, P3, PT, R68, UR18, RZ ;  /* 0x00000012444f7c10 */ /* 0x000fe4000ff7e0ff */
[----:B------:R-:W-:Y:S02]  /*c35f0*/  IADD3.X R72, PT, PT, R241, UR7, RZ, P0, !PT ;  /* 0x00000007f1487c10 */ /* 0x000fe400087fe4ff */
[----:B------:R-:W2:Y:S01]  /*c3600*/  LDL.LU.64 R240, [R1+0x7798] ;  /* 0x0077980001f07983 */ /* 0x000ea20000300a00 */
[----:B------:R-:W-:-:S02]  /*c3610*/  IADD3.X R74, PT, PT, R103, UR7, RZ, P1, !PT ;  /* 0x00000007674a7c10 */ /* 0x000fc40008ffe4ff */
[----:B------:R-:W-:Y:S01]  /*c3620*/  IADD3.X R78, PT, PT, R69, UR7, RZ, P3, !PT ;  /* 0x00000007454e7c10 */ /* 0x000fe20009ffe4ff */
[----:B------:R-:W4:Y:S01]  /*c3630*/  LDL.LU.64 R102, [R1+0x1e78] ;  /* 0x001e780001667983 */ /* 0x000f220000300a00 */
[----:B------:R-:W-:-:S03]  /*c3640*/  IADD3 R77, P2, PT, R242, UR18, RZ ;  /* 0x00000012f24d7c10 */ /* 0x000fc6000ff5e0ff */
[----:B------:R-:W2:Y:S01]  /*c3650*/  LDL.LU.64 R68, [R1+0x1e70] ;  /* 0x001e700001447983 */ /* 0x000ea20000300a00 */
[----:B------:R-:W-:Y:S01]  /*c3660*/  IADD3.X R76, PT, PT, R243, UR7, RZ, P2, !PT ;  /* 0x00000007f34c7c10 */ /* 0x000fe200097fe4ff */
[C---:B-1----:R-:W-:Y:S08]  /*c3670*/  HMMA.1688.F32.TF32 R8, R60.reuse, R108, R8 ;  /* 0x0000006c3c08723c */ /* 0x042ff00000081008 */
[----:B------:R-:W-:Y:S01]  /*c3680*/  HMMA.1688.F32.TF32 R12, R60, R112, R12 ;  /* 0x000000703c0c723c */ /* 0x000fe2000008100c */
[----:B---3--:R-:W-:-:S05]  /*c3690*/  IADD3 R0, P0, PT, R16, UR18, RZ ;  /* 0x0000001210007c10 */ /* 0x008fca000ff1e0ff */
[----:B------:R1:W-:Y:S01]  /*c36a0*/  STL [R1+0x1c9c], R0 ;  /* 0x001c9c0001007387 */ /* 0x0003e20000100800 */
[----:B------:R-:W-:Y:S02]  /*c36b0*/  IADD3 R2, P3, PT, R70, UR18, RZ ;  /* 0x0000001246027c10 */ /* 0x000fe4000ff7e0ff */
[----:B------:R-:W-:Y:S01]  /*c36c0*/  IADD3 R108, P2, PT, R86, UR18, RZ ;  /* 0x00000012566c7c10 */ /* 0x000fe2000ff5e0ff */
[----:B------:R-:W3:Y:S01]  /*c36d0*/  LDL.LU.64 R242, [R1+0x1e68] ;  /* 0x001e680001f27983 */ /* 0x000ee20000300a00 */
[----:B-1----:R-:W-:-:S05]  /*c36e0*/  IADD3 R0, P1, PT, R18, UR18, RZ ;  /* 0x0000001212007c10 */ /* 0x002fca000ff3e0ff */
[----:B------:R1:W-:Y:S01]  /*c36f0*/  STL [R1+0x1ca4], R0 ;  /* 0x001ca40001007387 */ /* 0x0003e20000100800 */
[----:B------:R-:W-:-:S03]  /*c3700*/  IADD3.X R16, PT, PT, R19, UR7, RZ, P1, !PT ;  /* 0x0000000713107c10 */ /* 0x000fc60008ffe4ff */
[----:B------:R-:W-:Y:S01]  /*c3710*/  STL [R1+0x1cac], R108 ;  /* 0x001cac6c01007387 */ /* 0x000fe20000100800 */
[----:B-1----:R-:W-:-:S03]  /*c3720*/  IADD3.X R0, PT, PT, R17, UR7, RZ, P0, !PT ;  /* 0x0000000711007c10 */ /* 0x002fc600087fe4ff */
[----:B------:R1:W-:Y:S04]  /*c3730*/  STL [R1+0x1cb4], R2 ;  /* 0x001cb40201007387 */ /* 0x0003e80000100800 */
[----:B------:R4:W-:Y:S01]  /*c3740*/  STL [R1+0x1c98], R0 ;  /* 0x001c980001007387 */ /* 0x0009e20000100800 */
[----:B-1----:R-:W-:-:S03]  /*c3750*/  IADD3.X R2, PT, PT, R87, UR7, RZ, P2, !PT ;  /* 0x0000000757027c10 */ /* 0x002fc600097fe4ff */
[----:B------:R1:W-:Y:S01]  /*c3760*/  STL [R1+0x1ca0], R16 ;  /* 0x001ca01001007387 */ /* 0x0003e20000100800 */
[----:B----4-:R-:W-:-:S03]  /*c3770*/  IADD3.X R0, PT, PT, R71, UR7, RZ, P3, !PT ;  /* 0x0000000747007c10 */ /* 0x010fc60009ffe4ff */
[----:B------:R-:W4:Y:S04]  /*c3780*/  LDL.LU.64 R86, [R1+0x1e98] ;  /* 0x001e980001567983 */ /* 0x000f280000300a00 */
[----:B------:R2:W-:Y:S04]  /*c3790*/  STL [R1+0x1ca8], R2 ;  /* 0x001ca80201007387 */ /* 0x0005e80000100800 */
[----:B------:R-:W4:Y:S04]  /*c37a0*/  LDL.LU.64 R70, [R1+0x1e90] ;  /* 0x001e900001467983 */ /* 0x000f280000300a00 */
[----:B------:R-:W-:Y:S04]  /*c37b0*/  STL [R1+0x1cb0], R0 ;  /* 0x001cb00001007387 */ /* 0x000fe80000100800 */
[----:B------:R-:W4:Y:S04]  /*c37c0*/  LDL.LU.64 R18, [R1+0x1e88] ;  /* 0x001e880001127983 */ /* 0x000f280000300a00 */
[----:B-1----:R-:W4:Y:S04]  /*c37d0*/  LDL.LU.64 R16, [R1+0x1e80] ;  /* 0x001e800001107983 */ /* 0x002f280000300a00 */
[----:B------:R-:W4:Y:S01]  /*c37e0*/  LDL.LU.64 R112, [R1+0x1e60] ;  /* 0x001e600001707983 */ /* 0x000f220000300a00 */
[----:B------:R-:W-:-:S02]  /*c37f0*/  IADD3 R108, P0, PT, R102, UR18, RZ ;  /* 0x00000012666c7c10 */ /* 0x000fc4000ff1e0ff */
[----:B--2---:R-:W-:-:S03]  /*c3800*/  IADD3 R2, P1, PT, R68, UR18, RZ ;  /* 0x0000001244027c10 */ /* 0x004fc6000ff3e0ff */
[----:B------:R-:W-:Y:S04]  /*c3810*/  STL [R1+0x1c7c], R108 ;  /* 0x001c7c6c01007387 */ /* 0x000fe80000100800 */
[----:B------:R1:W-:Y:S02]  /*c3820*/  STL [R1+0x1c84], R2 ;  /* 0x001c840201007387 */ /* 0x0003e40000100800 */
[----:B-1----:R-:W-:Y:S02]  /*c3830*/  IADD3.X R2, PT, PT, R103, UR7, RZ, P0, !PT ;  /* 0x0000000767027c10 */ /* 0x002fe400087fe4ff */
[----:B---3--:R-:W-:-:S05]  /*c3840*/  IADD3 R0, P2, PT, R242, UR18, RZ ;  /* 0x00000012f2007c10 */ /* 0x008fca000ff5e0ff */
[----:B------:R1:W-:Y:S02]  /*c3850*/  STL [R1+0x1c8c], R0 ;  /* 0x001c8c0001007387 */ /* 0x0003e40000100800 */
[----:B-1----:R-:W-:Y:S02]  /*c3860*/  IADD3.X R0, PT, PT, R69, UR7, RZ, P1, !PT ;  /* 0x0000000745007c10 */ /* 0x002fe40008ffe4ff */
[----:B----4-:R-:W-:-:S05]  /*c3870*/  IADD3 R108, P3, PT, R112, UR18, RZ ;  /* 0x00000012706c7c10 */ /* 0x010fca000ff7e0ff */
[----:B------:R1:W-:Y:S04]  /*c3880*/  STL [R1+0x1c94], R108 ;  /* 0x001c946c01007387 */ /* 0x0003e80000100800 */
[----:B-1----:R-:W2:Y:S04]  /*c3890*/  LDL.LU.64 R108, [R1+0x1eb0] ;  /* 0x001eb000016c7983 */ /* 0x002ea80000300a00 */
[----:B------:R1:W-:Y:S04]  /*c38a0*/  STL [R1+0x1c78], R2 ;  /* 0x001c780201007387 */ /* 0x0003e80000100800 */
[----:B------:R-:W3:Y:S04]  /*c38b0*/  LDL.LU.64 R102, [R1+0x1ea8] ;  /* 0x001ea80001667983 */ /* 0x000ee80000300a00 */
[----:B------:R4:W-:Y:S04]  /*c38c0*/  STL [R1+0x1c80], R0 ;  /* 0x001c800001007387 */ /* 0x0009e80000100800 */
[----:B------:R-:W3:Y:S01]  /*c38d0*/  LDL.LU.64 R68, [R1+0x1ea0] ;  /* 0x001ea00001447983 */ /* 0x000ee20000300a00 */
[----:B-1----:R-:W-:-:S03]  /*c38e0*/  IADD3.X R2, PT, PT, R243, UR7, RZ, P2, !PT ;  /* 0x00000007f3027c10 */ /* 0x002fc600097fe4ff */
[----:B------:R-:W3:Y:S01]  /*c38f0*/  LDL.LU.64 R242, [R1+0x7790] ;  /* 0x0077900001f27983 */ /* 0x000ee20000300a00 */
[----:B----4-:R-:W-:-:S03]  /*c3900*/  IADD3.X R0, PT, PT, R113, UR7, RZ, P3, !PT ;  /* 0x0000000771007c10 */ /* 0x010fc60009ffe4ff */
[----:B------:R1:W-:Y:S01]  /*c3910*/  STL [R1+0x1c88], R2 ;  /* 0x001c880201007387 */ /* 0x0003e20000100800 */
[----:B------:R-:W-:Y:S01]  /*c3920*/  HMMA.1688.F32.TF32 R36, R60, R104, R36 ;  /* 0x000000683c24723c */ /* 0x000fe20000081024 */
[----:B------:R-:W-:Y:S02]  /*c3930*/  IADD3 R104, P2, PT, R18, UR18, RZ ;  /* 0x0000001212687c10 */ /* 0x000fe4000ff5e0ff */
[----:B------:R4:W-:Y:S04]  /*c3940*/  STL [R1+0x1c90], R0 ;  /* 0x001c900001007387 */ /* 0x0009e80000100800 */
[----:B------:R-:W-:Y:S01]  /*c3950*/  LDS R18, [R3+UR12+0x2e780] ;  /* 0x02e7800c03127984 */ /* 0x000fe20008000800 */
[----:B-1----:R-:W-:Y:S02]  /*c3960*/  IADD3 R2, P0, PT, R86, UR18, RZ ;  /* 0x0000001256027c10 */ /* 0x002fe4000ff1e0ff */
[----:B----4-:R-:W-:-:S03]  /*c3970*/  IADD3 R0, P1, PT, R70, UR18, RZ ;  /* 0x0000001246007c10 */ /* 0x010fc6000ff3e0ff */
[----:B------:R1:W-:Y:S04]  /*c3980*/  STL [R1+0x1c5c], R2 ;  /* 0x001c5c0201007387 */ /* 0x0003e80000100800 */
[----:B------:R4:W-:Y:S01]  /*c3990*/  STL [R1+0x1c64], R0 ;  /* 0x001c640001007387 */ /* 0x0009e20000100800 */
[----:B------:R-:W-:Y:S02]  /*c39a0*/  IADD3.X R70, PT, PT, R71, UR7, RZ, P1, !PT ;  /* 0x0000000747467c10 */ /* 0x000fe40008ffe4ff */
[----:B-1----:R-:W-:Y:S01]  /*c39b0*/  IADD3 R2, P3, PT, R16, UR18, RZ ;  /* 0x0000001210027c10 */ /* 0x002fe2000ff7e0ff */
[----:B------:R-:W-:Y:S01]  /*c39c0*/  STL [R1+0x1c6c], R104 ;  /* 0x001c6c6801007387 */ /* 0x000fe20000100800 */
[----:B----4-:R-:W-:-:S03]  /*c39d0*/  IADD3.X R0, PT, PT, R87, UR7, RZ, P0, !PT ;  /* 0x0000000757007c10 */ /* 0x010fc600087fe4ff */
[----:B------:R1:W-:Y:S01]  /*c39e0*/  STL [R1+0x1c74], R2 ;  /* 0x001c740201007387 */ /* 0x0003e20000100800 */
[----:B------:R-:W-:Y:S03]  /*c39f0*/  HMMA.1688.F32.TF32 R32, R60, R124, R32 ;  /* 0x0000007c3c20723c */ /* 0x000fe60000081020 */
[----:B------:R4:W-:Y:S01]  /*c3a00*/  STL [R1+0x1c58], R0 ;  /* 0x001c580001007387 */ /* 0x0009e20000100800 */
[----:B-1----:R-:W-:-:S03]  /*c3a10*/  IADD3.X R2, PT, PT, R19, UR7, RZ, P2, !PT ;  /* 0x0000000713027c10 */ /* 0x002fc600097fe4ff */
[----:B------:R-:W-:Y:S04]  /*c3a20*/  STL [R1+0x1c60], R70 ;  /* 0x001c604601007387 */ /* 0x000fe80000100800 */
[----:B------:R3:W-:Y:S04]  /*c3a30*/  STL [R1+0x1c68], R2 ;  /* 0x001c680201007387 */ /* 0x0007e80000100800 */
[----:B------:R-:W3:Y:S01]  /*c3a40*/  LDL.LU.64 R124, [R1+0x1eb8] ;  /* 0x001eb800017c7983 */ /* 0x000ee20000300a00 */
[----:B----4-:R-:W-:Y:S01]  /*c3a50*/  IADD3.X R0, PT, PT, R17, UR7, RZ, P3, !PT ;  /* 0x0000000711007c10 */ /* 0x010fe20009ffe4ff */
[C---:B------:R-:W-:Y:S02]  /*c3a60*/  HMMA.1688.F32.TF32 R28, R60.reuse, R116, R28 ;  /* 0x000000743c1c723c */ /* 0x040fe4000008101c */
[----:B------:R-:W-:Y:S04]  /*c3a70*/  LDS R17, [R252+UR12+0x2c780] ;  /* 0x02c7800cfc117984 */ /* 0x000fe80008000800 */
[----:B------:R1:W-:Y:S02]  /*c3a80*/  STL [R1+0x1c70], R0 ;  /* 0x001c700001007387 */ /* 0x0003e40000100800 */
[----:B------:R-:W-:Y:S02]  /*c3a90*/  HMMA.1688.F32.TF32 R20, R60, R120, R20 ;  /* 0x000000783c14723c */ /* 0x000fe40000081014 */
[----:B------:R-:W-:Y:S01]  /*c3aa0*/  LDS R19, [R252+UR12+0x2e780] ;  /* 0x02e7800cfc137984 */ /* 0x000fe20008000800 */
[----:B--2---:R-:W-:-:S05]  /*c3ab0*/  IADD3 R16, P0, PT, R108, UR18, RZ ;  /* 0x000000126c107c10 */ /* 0x004fca000ff1e0ff */
[----:B------:R-:W-:Y:S01]  /*c3ac0*/  STL [R1+0x1c44], R16 ;  /* 0x001c441001007387 */ /* 0x000fe20000100800 */
[----:B---3--:R-:W-:-:S03]  /*c3ad0*/  IADD3 R2, P1, PT, R102, UR18, RZ ;  /* 0x0000001266027c10 */ /* 0x008fc6000ff3e0ff */
[----:B------:R-:W2:Y:S04]  /*c3ae0*/  LDL.LU.64 R112, [R1+0x1a50] ;  /* 0x001a500001707983 */ /* 0x000ea80000300a00 */
[----:B------:R3:W-:Y:S01]  /*c3af0*/  STL [R1+0x1c4c], R2 ;  /* 0x001c4c0201007387 */ /* 0x0007e20000100800 */
[----:B-1----:R-:W-:-:S03]  /*c3b00*/  IADD3 R0, P2, PT, R68, UR18, RZ ;  /* 0x0000001244007c10 */ /* 0x002fc6000ff5e0ff */
[----:B------:R-:W4:Y:S04]  /*c3b10*/  LDL.LU.64 R86, [R1+0x1a48] ;  /* 0x001a480001567983 */ /* 0x000f280000300a00 */
[----:B------:R1:W-:Y:S04]  /*c3b20*/  STL [R1+0x1c54], R0 ;  /* 0x001c540001007387 */ /* 0x0003e80000100800 */
[----:B------:R-:W4:Y:S01]  /*c3b30*/  LDL.LU.64 R70, [R1+0x1a40] ;  /* 0x001a400001467983 */ /* 0x000f220000300a00 */
[----:B---3--:R-:W-:-:S03]  /*c3b40*/  IADD3.X R2, PT, PT, R109, UR7, RZ, P0, !PT ;  /* 0x000000076d027c10 */ /* 0x008fc600087fe4ff */
[----:B------:R-:W3:Y:S01]  /*c3b50*/  LDL.LU.64 R108, [R1+0x1a70] ;  /* 0x001a7000016c7983 */ /* 0x000ee20000300a00 */
[----:B-1----:R-:W-:-:S03]  /*c3b60*/  IADD3.X R0, PT, PT, R103, UR7, RZ, P1, !PT ;  /* 0x0000000767007c10 */ /* 0x002fc60008ffe4ff */
[----:B------:R1:W-:Y:S04]  /*c3b70*/  STL [R1+0x1c40], R2 ;  /* 0x001c400201007387 */ /* 0x0003e80000100800 */
[----:B------:R1:W-:Y:S01]  /*c3b80*/  STL [R1+0x1c48], R0 ;  /* 0x001c480001007387 */ /* 0x0003e20000100800 */
[----:B------:R-:W-:Y:S03]  /*c3b90*/  HMMA.1688.F32.TF32 R24, R60, R160, R24 ;  /* 0x000000a03c18723c */ /* 0x000fe60000081018 */
[----:B------:R-:W2:Y:S01]  /*c3ba0*/  LDS R16, [R3+UR12+0x2c780] ;  /* 0x02c7800c03107984 */ /* 0x000ea20008000800 */
[----:B-1----:R-:W-:-:S05]  /*c3bb0*/  IADD3.X R2, PT, PT, R69, UR7, RZ, P2, !PT ;  /* 0x0000000745027c10 */ /* 0x002fca00097fe4ff */
[----:B------:R4:W-:Y:S04]  /*c3bc0*/  STL [R1+0x1c50], R2 ;  /* 0x001c500201007387 */ /* 0x0009e80000100800 */
[----:B------:R-:W3:Y:S04]  /*c3bd0*/  LDL.LU.64 R104, [R1+0x1a68] ;  /* 0x001a680001687983 */ /* 0x000ee80000300a00 */
[----:B------:R-:W3:Y:S01]  /*c3be0*/  LDL.LU.64 R102, [R1+0x1a60] ;  /* 0x001a600001667983 */ /* 0x000ee20000300a00 */
[----:B------:R-:W-:-:S05]  /*c3bf0*/  IADD3 R0, P0, PT, R124, UR18, RZ ;  /* 0x000000127c007c10 */ /* 0x000fca000ff1e0ff */
[----:B------:R-:W-:Y:S04]  /*c3c00*/  STL [R1+0x1c3c], R0 ;  /* 0x001c3c0001007387 */ /* 0x000fe80000100800 */
[----:B------:R-:W3:Y:S01]  /*c3c10*/  LDL.LU.64 R68, [R1+0x1a58] ;  /* 0x001a580001447983 */ /* 0x000ee20000300a00 */
[----:B--2---:R-:W-:-:S05]  /*c3c20*/  IADD3 R116, P1, PT, R112, UR18, RZ ;  /* 0x0000001270747c10 */ /* 0x004fca000ff3e0ff */
[----:B------:R1:W-:Y:S01]  /*c3c30*/  STL [R1+0x3c8c], R116 ;  /* 0x003c8c7401007387 */ /* 0x0003e20000100800 */
[----:B----4-:R-:W-:-:S05]  /*c3c40*/  IADD3 R2, P2, PT, R86, UR18, RZ ;  /* 0x0000001256027c10 */ /* 0x010fca000ff5e0ff */
[----:B------:R2:W-:Y:S01]  /*c3c50*/  STL [R1+0x3c90], R2 ;  /* 0x003c900201007387 */ /* 0x0005e20000100800 */
[----:B-1----:R-:W-:Y:S02]  /*c3c60*/  IADD3.X R116, PT, PT, R125, UR7, RZ, P0, !PT ;  /* 0x000000077d747c10 */ /* 0x002fe400087fe4ff */
[----:B------:R-:W-:-:S05]  /*c3c70*/  IADD3 R0, P3, PT, R70, UR18, RZ ;  /* 0x0000001246007c10 */ /* 0x000fca000ff7e0ff */
[----:B------:R1:W-:Y:S01]  /*c3c80*/  STL [R1+0x3c94], R0 ;  /* 0x003c940001007387 */ /* 0x0003e20000100800 */
[----:B--2---:R-:W-:-:S03]  /*c3c90*/  IADD3.X R2, PT, PT, R113, UR7, RZ, P1, !PT ;  /* 0x0000000771027c10 */ /* 0x004fc60008ffe4ff */
[----:B------:R2:W-:Y:S01]  /*c3ca0*/  STL [R1+0x1c38], R116 ;  /* 0x001c387401007387 */ /* 0x0005e20000100800 */
[----:B-1----:R-:W-:-:S03]  /*c3cb0*/  IADD3.X R0, PT, PT, R87, UR7, RZ, P2, !PT ;  /* 0x0000000757007c10 */ /* 0x002fc600097fe4ff */
[----:B--2---:R-:W2:Y:S04]  /*c3cc0*/  LDL.LU.64 R116, [R1+0x1a90] ;  /* 0x001a900001747983 */ /* 0x004ea80000300a00 */
[----:B------:R1:W-:Y:S04]  /*c3cd0*/  STL [R1+0x3c80], R2 ;  /* 0x003c800201007387 */ /* 0x0003e80000100800 */
[----:B------:R3:W-:Y:S01]  /*c3ce0*/  STL [R1+0x3c84], R0 ;  /* 0x003c840001007387 */ /* 0x0007e20000100800 */
[----:B-1----:R-:W-:Y:S02]  /*c3cf0*/  IADD3.X R2, PT, PT, R71, UR7, RZ, P3, !PT ;  /* 0x0000000747027c10 */ /* 0x002fe40009ffe4ff */
[----:B---3--:R-:W-:-:S03]  /*c3d00*/  IADD3 R0, P0, PT, R108, UR18, RZ ;  /* 0x000000126c007c10 */ /* 0x008fc6000ff1e0ff */
[----:B------:R1:W-:Y:S04]  /*c3d10*/  STL [R1+0x3c88], R2 ;  /* 0x003c880201007387 */ /* 0x0003e80000100800 */
[----:B------:R-:W3:Y:S04]  /*c3d20*/  LDL.LU.64 R86, [R1+0x1a88] ;  /* 0x001a880001567983 */ /* 0x000ee80000300a00 */
[----:B------:R-:W4:Y:S04]  /*c3d30*/  LDL.LU.64 R112, [R1+0x1a80] ;  /* 0x001a800001707983 */ /* 0x000f280000300a00 */
[----:B------:R1:W-:Y:S04]  /*c3d40*/  STL [R1+0x3c70], R0 ;  /* 0x003c700001007387 */ /* 0x0003e80000100800 */
[----:B------:R-:W4:Y:S01]  /*c3d50*/  LDL.LU.64 R70, [R1+0x1a78] ;  /* 0x001a780001467983 */ /* 0x000f220000300a00 */
[----:B------:R-:W-:-:S02]  /*c3d60*/  IADD3 R124, P1, PT, R104, UR18, RZ ;  /* 0x00000012687c7c10 */ /* 0x000fc4000ff3e0ff */
[----:B-1----:R-:W-:Y:S02]  /*c3d70*/  IADD3 R2, P2, PT, R102, UR18, RZ ;  /* 0x0000001266027c10 */ /* 0x002fe4000ff5e0ff */
[----:B------:R-:W-:Y:S02]  /*c3d80*/  IADD3.X R108, PT, PT, R109, UR7, RZ, P0, !PT ;  /* 0x000000076d6c7c10 */ /* 0x000fe400087fe4ff */
[----:B------:R-:W-:Y:S01]  /*c3d90*/  IADD3 R0, P3, PT, R68, UR18, RZ ;  /* 0x0000001244007c10 */ /* 0x000fe2000ff7e0ff */
[----:B------:R-:W-:Y:S04]  /*c3da0*/  STL [R1+0x3c74], R124 ;  /* 0x003c747c01007387 */ /* 0x000fe80000100800 */
[----:B------:R1:W-:Y:S04]  /*c3db0*/  STL [R1+0x3c78], R2 ;  /* 0x003c780201007387 */ /* 0x0003e80000100800 */
[----:B------:R-:W-:Y:S04]  /*c3dc0*/  STL [R1+0x3c7c], R0 ;  /* 0x003c7c0001007387 */ /* 0x000fe80000100800 */
[----:B------:R1:W-:Y:S02]  /*c3dd0*/  STL [R1+0x3c60], R108 ;  /* 0x003c606c01007387 */ /* 0x0003e40000100800 */
[----:B-1----:R-:W-:-:S02]  /*c3de0*/  IADD3.X R2, PT, PT, R105, UR7, RZ, P1, !PT ;  /* 0x0000000769027c10 */ /* 0x002fc40008ffe4ff */
[----:B------:R-:W4:Y:S01]  /*c3df0*/  LDL.LU.64 R108, [R1+0x1ab0] ;  /* 0x001ab000016c7983 */ /* 0x000f220000300a00 */
[----:B------:R-:W-:-:S03]  /*c3e00*/  IADD3.X R0, PT, PT, R103, UR7, RZ, P2, !PT ;  /* 0x0000000767007c10 */ /* 0x000fc600097fe4ff */
[----:B------:R1:W-:Y:S04]  /*c3e10*/  STL [R1+0x3c64], R2 ;  /* 0x003c640201007387 */ /* 0x0003e80000100800 */
[----:B------:R2:W-:Y:S01]  /*c3e20*/  STL [R1+0x3c68], R0 ;  /* 0x003c680001007387 */ /* 0x0005e20000100800 */
[----:B-1----:R-:W-:-:S05]  /*c3e30*/  IADD3.X R2, PT, PT, R69, UR7, RZ, P3, !PT ;  /* 0x0000000745027c10 */ /* 0x002fca0009ffe4ff */
[----:B------:R-:W-:Y:S04]  /*c3e40*/  STL [R1+0x3c6c], R2 ;  /* 0x003c6c0201007387 */ /* 0x000fe80000100800 */
[----:B------:R-:W4:Y:S04]  /*c3e50*/  LDL.LU.64 R104, [R1+0x1aa8] ;  /* 0x001aa80001687983 */ /* 0x000f280000300a00 */
[----:B------:R-:W4:Y:S01]  /*c3e60*/  LDL.LU.64 R102, [R1+0x1aa0] ;  /* 0x001aa00001667983 */ /* 0x000f220000300a00 */
[----:B--2---:R-:W-:-:S05]  /*c3e70*/  IADD3 R0, P0, PT, R116, UR18, RZ ;  /* 0x0000001274007c10 */ /* 0x004fca000ff1e0ff */
[----:B------:R3:W-:Y:S04]  /*c3e80*/  STL [R1+0x3c50], R0 ;  /* 0x003c500001007387 */ /* 0x0007e80000100800 */
[----:B------:R-:W2:Y:S01]  /*c3e90*/  LDL.LU.64 R68, [R1+0x1a98] ;  /* 0x001a980001447983 */ /* 0x000ea20000300a00 */
[----:B---3--:R-:W-:Y:S02]  /*c3ea0*/  IADD3 R0, P1, PT, R86, UR18, RZ ;  /* 0x0000001256007c10 */ /* 0x008fe4000ff3e0ff */
[----:B----4-:R-:W-:-:S03]  /*c3eb0*/  IADD3 R2, P2, PT, R112, UR18, RZ ;  /* 0x0000001270027c10 */ /* 0x010fc6000ff5e0ff */
[----:B------:R-:W-:Y:S01]  /*c3ec0*/  STL [R1+0x3c54], R0 ;  /* 0x003c540001007387 */ /* 0x000fe20000100800 */
[----:B------:R-:W-:-:S03]  /*c3ed0*/  IADD3 R120, P3, PT, R70, UR18, RZ ;  /* 0x0000001246787c10 */ /* 0x000fc6000ff7e0ff */
[----:B------:R1:W-:Y:S04]  /*c3ee0*/  STL [R1+0x3c58], R2 ;  /* 0x003c580201007387 */ /* 0x0003e80000100800 */
[----:B------:R-:W-:Y:S01]  /*c3ef0*/  STL [R1+0x3c5c], R120 ;  /* 0x003c5c7801007387 */ /* 0x000fe20000100800 */
[----:B-1----:R-:W-:-:S03]  /*c3f00*/  IADD3.X R2, PT, PT, R87, UR7, RZ, P1, !PT ;  /* 0x0000000757027c10 */ /* 0x002fc60008ffe4ff */
[----:B------:R-:W3:Y:S01]  /*c3f10*/  LDL.LU.64 R86, [R1+0x1ab8] ;  /* 0x001ab80001567983 */ /* 0x000ee20000300a00 */
[----:B------:R-:W-:-:S05]  /*c3f20*/  IADD3.X R0, PT, PT, R117, UR7, RZ, P0, !PT ;  /* 0x0000000775007c10 */ /* 0x000fca00087fe4ff */
[----:B------:R1:W-:Y:S04]  /*c3f30*/  STL [R1+0x3c40], R0 ;  /* 0x003c400001007387 */ /* 0x0003e80000100800 */
[----:B------:R4:W-:Y:S01]  /*c3f40*/  STL [R1+0x3c44], R2 ;  /* 0x003c440201007387 */ /* 0x0009e20000100800 */
[----:B-1----:R-:W-:Y:S02]  /*c3f50*/  IADD3.X R0, PT, PT, R113, UR7, RZ, P2, !PT ;  /* 0x0000000771007c10 */ /* 0x002fe400097fe4ff */
[----:B----4-:R-:W-:-:S03]  /*c3f60*/  IADD3.X R2, PT, PT, R71, UR7, RZ, P3, !PT ;  /* 0x0000000747027c10 */ /* 0x010fc60009ffe4ff */
[----:B------:R1:W-:Y:S01]  /*c3f70*/  STL [R1+0x3c48], R0 ;  /* 0x003c480001007387 */ /* 0x0003e20000100800 */
[----:B------:R-:W-:Y:S03]  /*c3f80*/  HMMA.1688.F32.TF32 R168, R60, R128, R168 ;  /* 0x000000803ca8723c */ /* 0x000fe600000810a8 */
[----:B------:R4:W-:Y:S04]  /*c3f90*/  STL [R1+0x3c4c], R2 ;  /* 0x003c4c0201007387 */ /* 0x0009e80000100800 */
[----:B------:R-:W3:Y:S01]  /*c3fa0*/  LDL.LU.64 R70, [R1+0x1ed0] ;  /* 0x001ed00001467983 */ /* 0x000ee20000300a00 */
[----:B-1----:R-:W-:-:S03]  /*c3fb0*/  IADD3 R0, P0, PT, R108, UR18, RZ ;  /* 0x000000126c007c10 */ /* 0x002fc6000ff1e0ff */
[----:B------:R-:W3:Y:S04]  /*c3fc0*/  LDL.LU.64 R62, [R1+0x1ec8] ;  /* 0x001ec800013e7983 */ /* 0x000ee80000300a00 */
[----:B------:R-:W-:Y:S04]  /*c3fd0*/  STL [R1+0x3c30], R0 ;  /* 0x003c300001007387 */ /* 0x000fe80000100800 */
[----:B------:R-:W3:Y:S01]  /*c3fe0*/  LDL.LU.64 R60, [R1+0x1ec0] ;  /* 0x001ec000013c7983 */ /* 0x000ee20000300a00 */
[----:B----4-:R-:W-:Y:S02]  /*c3ff0*/  IADD3 R2, P1, PT, R104, UR18, RZ ;  /* 0x0000001268027c10 */ /* 0x010fe4000ff3e0ff */
[----:B------:R-:W-:-:S03]  /*c4000*/  IADD3 R112, P2, PT, R102, UR18, RZ ;  /* 0x0000001266707c10 */ /* 0x000fc6000ff5e0ff */
[----:B------:R1:W-:Y:S01]  /*c4010*/  STL [R1+0x3c34], R2 ;  /* 0x003c340201007387 */ /* 0x0003e20000100800 */
[----:B------:R-:W-:-:S03]  /*c4020*/  IADD3.X R104, PT, PT, R105, UR7, RZ, P1, !PT ;  /* 0x0000000769687c10 */ /* 0x000fc60008ffe4ff */
[----:B------:R-:W-:Y:S01]  /*c4030*/  STL [R1+0x3c38], R112 ;  /* 0x003c387001007387 */ /* 0x000fe20000100800 */
[----:B-1----:R-:W-:Y:S02]  /*c4040*/  IADD3.X R2, PT, PT, R109, UR7, RZ, P0, !PT ;  /* 0x000000076d027c10 */ /* 0x002fe400087fe4ff */
[----:B--2---:R-:W-:-:S05]  /*c4050*/  IADD3 R0, P3, PT, R68, UR18, RZ ;  /* 0x0000001244007c10 */ /* 0x004fca000ff7e0ff */
[----:B------:R1:W-:Y:S04]  /*c4060*/  STL [R1+0x3c3c], R0 ;  /* 0x003c3c0001007387 */ /* 0x0003e80000100800 */
[----:B------:R2:W-:Y:S01]  /*c4070*/  STL [R1+0x3c20], R2 ;  /* 0x003c200201007387 */ /* 0x0005e20000100800 */
[----:B-1----:R-:W-:-:S03]  /*c4080*/  IADD3.X R0, PT, PT, R103, UR7, RZ, P2, !PT ;  /* 0x0000000767007c10 */ /* 0x002fc600097fe4ff */
[----:B------:R1:W-:Y:S01]  /*c4090*/  STL [R1+0x3c24], R104 ;  /* 0x003c246801007387 */ /* 0x0003e20000100800 */
[----:B--2---:R-:W-:-:S03]  /*c40a0*/  IADD3.X R2, PT, PT, R69, UR7, RZ, P3, !PT ;  /* 0x0000000745027c10 */ /* 0x004fc60009ffe4ff */
[----:B------:R3:W-:Y:S04]  /*c40b0*/  STL [R1+0x3c28], R0 ;  /* 0x003c280001007387 */ /* 0x0007e80000100800 */
[----:B------:R-:W-:Y:S04]  /*c40c0*/  STL [R1+0x3c2c], R2 ;  /* 0x003c2c0201007387 */ /* 0x000fe80000100800 */
[----:B------:R-:W2:Y:S04]  /*c40d0*/  LDL.LU.64 R108, [R1+0x1ef0] ;  /* 0x001ef000016c7983 */ /* 0x000ea80000300a00 */
[----:B-1----:R-:W4:Y:S01]  /*c40e0*/  LDL.LU.64 R104, [R1+0x1ee8] ;  /* 0x001ee80001687983 */ /* 0x002f220000300a00 */
[----:B---3--:R-:W-:-:S05]  /*c40f0*/  IADD3 R0, P0, PT, R86, UR18, RZ ;  /* 0x0000001256007c10 */ /* 0x008fca000ff1e0ff */
[----:B------:R1:W-:Y:S04]  /*c4100*/  STL [R1+0x3c1c], R0 ;  /* 0x003c1c0001007387 */ /* 0x0003e80000100800 */
[----:B------:R-:W3:Y:S04]  /*c4110*/  LDL.LU.64 R102, [R1+0x1ee0] ;  /* 0x001ee00001667983 */ /* 0x000ee80000300a00 */
[----:B------:R-:W3:Y:S01]  /*c4120*/  LDL.LU.64 R68, [R1+0x1ed8] ;  /* 0x001ed80001447983 */ /* 0x000ee20000300a00 */
[----:B------:R-:W-:Y:S01]  /*c4130*/  HMMA.1688.F32.TF32 R8, R16, R110, R8 ;  /* 0x0000006e1008723c */ /* 0x000fe20000081008 */
[----:B-1----:R-:W-:-:S02]  /*c4140*/  IADD3 R0, P1, PT, R70, UR18, RZ ;  /* 0x0000001246007c10 */ /* 0x002fc4000ff3e0ff */
[----:B------:R-:W-:-:S03]  /*c4150*/  IADD3 R110, P2, PT, R62, UR18, RZ ;  /* 0x000000123e6e7c10 */ /* 0x000fc6000ff5e0ff */
[----:B------:R1:W-:Y:S01]  /*c4160*/  STL [R1+0x1c24], R0 ;  /* 0x001c240001007387 */ /* 0x0003e20000100800 */
[----:B------:R-:W-:Y:S02]  /*c4170*/  IADD3.X R70, PT, PT, R71, UR7, RZ, P1, !PT ;  /* 0x0000000747467c10 */ /* 0x000fe40008ffe4ff */
[----:B------:R-:W-:Y:S01]  /*c4180*/  IADD3 R2, P3, PT, R60, UR18, RZ ;  /* 0x000000123c027c10 */ /* 0x000fe2000ff7e0ff */
[----:B------:R-:W-:Y:S01]  /*c4190*/  STL [R1+0x1c2c], R110 ;  /* 0x001c2c6e01007387 */ /* 0x000fe20000100800 */
[----:B-1----:R-:W-:-:S03]  /*c41a0*/  IADD3.X R0, PT, PT, R87, UR7, RZ, P0, !PT ;  /* 0x0000000757007c10 */ /* 0x002fc600087fe4ff */
        /* <DEDUP_REMOVED lines=15> */
[----:B------:R-:W-:Y:S02]  /*c42a0*/  IADD3.X R104, PT, PT, R105, UR7, RZ, P1, !PT ;  /* 0x0000000769687c10 */ /* 0x000fe40008ffe4ff */
[----:B---3--:R-:W-:Y:S02]  /*c42b0*/  IADD3 R110, P2, PT, R102, UR18, RZ ;  /* 0x00000012666e7c10 */ /* 0x008fe4000ff5e0ff */
[----:B-1----:R-:W-:-:S03]  /*c42c0*/  IADD3 R2, P3, PT, R68, UR18, RZ ;  /* 0x0000001244027c10 */ /* 0x002fc6000ff7e0ff */
[----:B------:R-:W-:Y:S01]  /*c42d0*/  STL [R1+0x1c14], R110 ;  /* 0x001c146e01007387 */ /* 0x000fe20000100800 */
[----:B--2---:R-:W-:-:S03]  /*c42e0*/  IADD3.X R0, PT, PT, R109, UR7, RZ, P0, !PT ;  /* 0x000000076d007c10 */ /* 0x004fc600087fe4ff */
[----:B------:R1:W-:Y:S04]  /*c42f0*/  STL [R1+0x1c1c], R2 ;  /* 0x001c1c0201007387 */ /* 0x0003e80000100800 */
[----:B------:R2:W-:Y:S01]  /*c4300*/  STL [R1+0x1c00], R0 ;  /* 0x001c000001007387 */ /* 0x0005e20000100800 */
[----:B-1----:R-:W-:-:S03]  /*c4310*/  IADD3.X R2, PT, PT, R103, UR7, RZ, P2, !PT ;  /* 0x0000000767027c10 */ /* 0x002fc600097fe4ff */
[----:B------:R1:W-:Y:S01]  /*c4320*/  STL [R1+0x1c08], R104 ;  /* 0x001c086801007387 */ /* 0x0003e20000100800 */
[----:B--2---:R-:W-:-:S03]  /*c4330*/  IADD3.X R0, PT, PT, R69, UR7, RZ, P3, !PT ;  /* 0x0000000745007c10 */ /* 0x004fc60009ffe4ff */
[----:B-1----:R-:W2:Y:S04]  /*c4340*/  LDL.LU.64 R104, [R1+0x1f28] ;  /* 0x001f280001687983 */ /* 0x002ea80000300a00 */
[----:B------:R1:W-:Y:S04]  /*c4350*/  STL [R1+0x1c10], R2 ;  /* 0x001c100201007387 */ /* 0x0003e80000100800 */
[----:B------:R-:W3:Y:S04]  /*c4360*/  LDL.LU.64 R102, [R1+0x1f20] ;  /* 0x001f200001667983 */ /* 0x000ee80000300a00 */
[----:B------:R4:W-:Y:S04]  /*c4370*/  STL [R1+0x1c18], R0 ;  /* 0x001c180001007387 */ /* 0x0009e80000100800 */
[----:B------:R-:W3:Y:S01]  /*c4380*/  LDL.LU.64 R68, [R1+0x1f18] ;  /* 0x001f180001447983 */ /* 0x000ee20000300a00 */
[----:B------:R-:W-:Y:S01]  /*c4390*/  HMMA.1688.F32.TF32 R36, R16, R106, R36 ;  /* 0x0000006a1024723c */ /* 0x000fe20000081024 */
[----:B-1----:R-:W-:-:S05]  /*c43a0*/  IADD3 R2, P0, PT, R86, UR18, RZ ;  /* 0x0000001256027c10 */ /* 0x002fca000ff1e0ff */
[----:B------:R1:W-:Y:S01]  /*c43b0*/  STL [R1+0x1be4], R2 ;  /* 0x001be40201007387 */ /* 0x0003e20000100800 */
[----:B----4-:R-:W-:-:S05]  /*c43c0*/  IADD3 R0, P1, PT, R70, UR18, RZ ;  /* 0x0000001246007c10 */ /* 0x010fca000ff3e0ff */
[----:B------:R4:W-:Y:S01]  /*c43d0*/  STL [R1+0x1bec], R0 ;  /* 0x001bec0001007387 */ /* 0x0009e20000100800 */
[----:B------:R-:W-:Y:S02]  /*c43e0*/  IADD3 R106, P2, PT, R62, UR18, RZ ;  /* 0x000000123e6a7c10 */ /* 0x000fe4000ff5e0ff */
[----:B-1----:R-:W-:-:S03]  /*c43f0*/  IADD3 R2, P3, PT, R60, UR18, RZ ;  /* 0x000000123c027c10 */ /* 0x002fc6000ff7e0ff */
[----:B------:R-:W-:Y:S01]  /*c4400*/  STL [R1+0x1bf4], R106 ;  /* 0x001bf46a01007387 */ /* 0x000fe20000100800 */
[----:B------:R-:W-:Y:S02]  /*c4410*/  IADD3.X R70, PT, PT, R71, UR7, RZ, P1, !PT ;  /* 0x0000000747467c10 */ /* 0x000fe40008ffe4ff */
[----:B----4-:R-:W-:Y:S01]  /*c4420*/  IADD3.X R0, PT, PT, R87, UR7, RZ, P0, !PT ;  /* 0x0000000757007c10 */ /* 0x010fe200087fe4ff */
[----:B------:R1:W-:Y:S04]  /*c4430*/  STL [R1+0x1bfc], R2 ;  /* 0x001bfc0201007387 */ /* 0x0003e80000100800 */
[----:B------:R4:W-:Y:S04]  /*c4440*/  STL [R1+0x1be0], R0 ;  /* 0x001be00001007387 */ /* 0x0009e80000100800 */
[----:B------:R4:W-:Y:S01]  /*c4450*/  STL [R1+0x1be8], R70 ;  /* 0x001be84601007387 */ /* 0x0009e20000100800 */
[----:B-1----:R-:W-:-:S03]  /*c4460*/  IADD3.X R2, PT, PT, R63, UR7, RZ, P2, !PT ;  /* 0x000000073f027c10 */ /* 0x002fc600097fe4ff */
[----:B------:R-:W3:Y:S01]  /*c4470*/  LDL.LU.64 R110, [R1+0x1f38] ;  /* 0x001f3800016e7983 */ /* 0x000ee20000300a00 */
[----:B----4-:R-:W-:-:S03]  /*c4480*/  IADD3.X R0, PT, PT, R61, UR7, RZ, P3, !PT ;  /* 0x000000073d007c10 */ /* 0x010fc60009ffe4ff */
[----:B------:R3:W-:Y:S04]  /*c4490*/  STL [R1+0x1bf0], R2 ;  /* 0x001bf00201007387 */ /* 0x0007e80000100800 */
[----:B------:R-:W4:Y:S04]  /*c44a0*/  LDL.LU.64 R108, [R1+0x1f30] ;  /* 0x001f3000016c7983 */ /* 0x000f280000300a00 */
[----:B------:R1:W-:Y:S04]  /*c44b0*/  STL [R1+0x1bf8], R0 ;  /* 0x001bf80001007387 */ /* 0x0003e80000100800 */
[----:B------:R-:W4:Y:S04]  /*c44c0*/  LDL.LU.64 R86, [R1+0x1ac8] ;  /* 0x001ac80001567983 */ /* 0x000f280000300a00 */
[----:B------:R-:W4:Y:S01]  /*c44d0*/  LDL.LU.64 R70, [R1+0x1ac0] ;  /* 0x001ac00001467983 */ /* 0x000f220000300a00 */
[C---:B------:R-:W-:Y:S03]  /*c44e0*/  HMMA.1688.F32.TF32 R12, R16.reuse, R114, R12 ;  /* 0x00000072100c723c */ /* 0x040fe6000008100c */
[----:B------:R-:W-:Y:S04]  /*c44f0*/  LDS R62, [R3+UR12+0x32780] ;  /* 0x0327800c033e7984 */ /* 0x000fe80008000800 */
[----:B------:R-:W-:Y:S01]  /*c4500*/  LDS R61, [R252+UR12+0x30780] ;  /* 0x0307800cfc3d7984 */ /* 0x000fe20008000800 */
[----:B------:R-:W-:Y:S03]  /*c4510*/  HMMA.1688.F32.TF32 R32, R16, R126, R32 ;  /* 0x0000007e1020723c */ /* 0x000fe60000081020 */
[----:B------:R-:W-:Y:S01]  /*c4520*/  LDS R63, [R252+UR12+0x32780] ;  /* 0x0327800cfc3f7984 */ /* 0x000fe20008000800 */
[----:B--2---:R-:W-:-:S04]  /*c4530*/  IADD3 R60, P0, PT, R104, UR18, RZ ;  /* 0x00000012683c7c10 */ /* 0x004fc8000ff1e0ff */
[----:B------:R-:W-:Y:S02]  /*c4540*/  IADD3.X R104, PT, PT, R105, UR7, RZ, P0, !PT ;  /* 0x0000000769687c10 */ /* 0x000fe400087fe4ff */
[----:B---3--:R-:W-:Y:S01]  /*c4550*/  IADD3 R2, P1, PT, R102, UR18, RZ ;  /* 0x0000001266027c10 */ /* 0x008fe2000ff3e0ff */
[----:B------:R-:W-:Y:S04]  /*c4560*/  STL [R1+0x1bcc], R60 ;  /* 0x001bcc3c01007387 */ /* 0x000fe80000100800 */
[----:B------:R2:W-:Y:S01]  /*c4570*/  STL [R1+0x1bd4], R2 ;  /* 0x001bd40201007387 */ /* 0x0005e20000100800 */
[----:B-1----:R-:W-:Y:S01]  /*c4580*/  IADD3 R0, P2, PT, R68, UR18, RZ ;  /* 0x0000001244007c10 */ /* 0x002fe2000ff5e0ff */
[----:B------:R-:W-:Y:S02]  /*c4590*/  HMMA.1688.F32.TF32 R28, R16, R118, R28 ;  /* 0x00000076101c723c */ /* 0x000fe4000008101c */
[----:B------:R-:W1:Y:S01]  /*c45a0*/  LDS R60, [R3+UR12+0x30780] ;  /* 0x0307800c033c7984 */ /* 0x000e620008000800 */
[----:B--2---:R-:W-:-:S03]  /*c45b0*/  IADD3.X R2, PT, PT, R103, UR7, RZ, P1, !PT ;  /* 0x0000000767027c10 */ /* 0x004fc60008ffe4ff */
[----:B------:R2:W-:Y:S04]  /*c45c0*/  STL [R1+0x1bdc], R0 ;  /* 0x001bdc0001007387 */ /* 0x0005e80000100800 */
[----:B------:R3:W-:Y:S04]  /*c45d0*/  STL [R1+0x1bc8], R104 ;  /* 0x001bc86801007387 */ /* 0x0007e80000100800 */
[----:B------:R-:W4:Y:S01]  /*c45e0*/  LDL.LU.64 R106, [R1+0x1ae8] ;  /* 0x001ae800016a7983 */ /* 0x000f220000300a00 */
[----:B--2---:R-:W-:-:S03]  /*c45f0*/  IADD3.X R0, PT, PT, R69, UR7, RZ, P2, !PT ;  /* 0x0000000745007c10 */ /* 0x004fc600097fe4ff */
[----:B------:R2:W-:Y:S04]  /*c4600*/  STL [R1+0x1bd0], R2 ;  /* 0x001bd00201007387 */ /* 0x0005e80000100800 */
[----:B---3--:R-:W3:Y:S04]  /*c4610*/  LDL.LU.64 R104, [R1+0x1ae0] ;  /* 0x001ae00001687983 */ /* 0x008ee80000300a00 */
[----:B------:R4:W-:Y:S04]  /*c4620*/  STL [R1+0x1bd8], R0 ;  /* 0x001bd80001007387 */ /* 0x0009e80000100800 */
[----:B------:R-:W3:Y:S04]  /*c4630*/  LDL.LU.64 R102, [R1+0x1ad8] ;  /* 0x001ad80001667983 */ /* 0x000ee80000300a00 */
[----:B------:R-:W3:Y:S01]  /*c4640*/  LDL.LU.64 R68, [R1+0x1ad0] ;  /* 0x001ad00001447983 */ /* 0x000ee20000300a00 */
[----:B--2---:R-:W-:-:S05]  /*c4650*/  IADD3 R2, P0, PT, R110, UR18, RZ ;  /* 0x000000126e027c10 */ /* 0x004fca000ff1e0ff */
[----:B------:R2:W-:Y:S01]  /*c4660*/  STL [R1+0x1bbc], R2 ;  /* 0x001bbc0201007387 */ /* 0x0005e20000100800 */
[----:B----4-:R-:W-:-:S05]  /*c4670*/  IADD3 R0, P1, PT, R108, UR18, RZ ;  /* 0x000000126c007c10 */ /* 0x010fca000ff3e0ff */
[----:B------:R4:W-:Y:S01]  /*c4680*/  STL [R1+0x1bc4], R0 ;  /* 0x001bc40001007387 */ /* 0x0009e20000100800 */
[----:B------:R-:W-:Y:S02]  /*c4690*/  IADD3 R112, P2, PT, R86, UR18, RZ ;  /* 0x0000001256707c10 */ /* 0x000fe4000ff5e0ff */
[----:B--2---:R-:W-:-:S03]  /*c46a0*/  IADD3 R2, P3, PT, R70, UR18, RZ ;  /* 0x0000001246027c10 */ /* 0x004fc6000ff7e0ff */
[----:B------:R-:W-:Y:S01]  /*c46b0*/  STL [R1+0x3c10], R112 ;  /* 0x003c107001007387 */ /* 0x000fe20000100800 */
[----:B------:R-:W-:Y:S02]  /*c46c0*/  IADD3.X R108, PT, PT, R109, UR7, RZ, P1, !PT ;  /* 0x000000076d6c7c10 */ /* 0x000fe40008ffe4ff */
[----:B----4-:R-:W-:Y:S01]  /*c46d0*/  IADD3.X R0, PT, PT, R111, UR7, RZ, P0, !PT ;  /* 0x000000076f007c10 */ /* 0x010fe200087fe4ff */
[----:B------:R2:W-:Y:S04]  /*c46e0*/  STL [R1+0x3c14], R2 ;  /* 0x003c140201007387 */ /* 0x0005e80000100800 */
[----:B------:R4:W-:Y:S01]  /*c46f0*/  STL [R1+0x1bb8], R0 ;  /* 0x001bb80001007387 */ /* 0x0009e20000100800 */
[----:B--2---:R-:W-:-:S03]  /*c4700*/  IADD3.X R2, PT, PT, R87, UR7, RZ, P2, !PT ;  /* 0x0000000757027c10 */ /* 0x004fc600097fe4ff */
[----:B------:R2:W-:Y:S01]  /*c4710*/  STL [R1+0x1bc0], R108 ;  /* 0x001bc06c01007387 */ /* 0x0005e20000100800 */
[----:B----4-:R-:W-:-:S03]  /*c4720*/  IADD3.X R0, PT, PT, R71, UR7, RZ, P3, !PT ;  /* 0x0000000747007c10 */ /* 0x010fc60009ffe4ff */
[----:B------:R-:W4:Y:S04]  /*c4730*/  LDL.LU.64 R110, [R1+0x1b08] ;  /* 0x001b0800016e7983 */ /* 0x000f280000300a00 */
[----:B------:R1:W-:Y:S04]  /*c4740*/  STL [R1+0x3c08], R2 ;  /* 0x003c080201007387 */ /* 0x0003e80000100800 */
[----:B--2---:R-:W2:Y:S04]  /*c4750*/  LDL.LU.64 R108, [R1+0x1b00] ;  /* 0x001b0000016c7983 */ /* 0x004ea80000300a00 */
[----:B------:R3:W-:Y:S04]  /*c4760*/  STL [R1+0x3c0c], R0 ;  /* 0x003c0c0001007387 */ /* 0x0007e80000100800 */
[----:B------:R-:W2:Y:S04]  /*c4770*/  LDL.LU.64 R86, [R1+0x1af8] ;  /* 0x001af80001567983 */ /* 0x000ea80000300a00 */
[----:B------:R-:W2:Y:S01]  /*c4780*/  LDL.LU.64 R70, [R1+0x1af0] ;  /* 0x001af00001467983 */ /* 0x000ea20000300a00 */
[----:B-1----:R-:W-:-:S05]  /*c4790*/  IADD3 R2, P0, PT, R106, UR18, RZ ;  /* 0x000000126a027c10 */ /* 0x002fca000ff1e0ff */
[----:B------:R1:W-:Y:S01]  /*c47a0*/  STL [R1+0x3bf8], R2 ;  /* 0x003bf80201007387 */ /* 0x0003e20000100800 */
[----:B---3--:R-:W-:-:S05]  /*c47b0*/  IADD3 R0, P1, PT, R104, UR18, RZ ;  /* 0x0000001268007c10 */ /* 0x008fca000ff3e0ff */
[----:B------:R3:W-:Y:S01]  /*c47c0*/  STL [R1+0x3bfc], R0 ;  /* 0x003bfc0001007387 */ /* 0x0007e20000100800 */
[----:B------:R-:W-:Y:S02]  /*c47d0*/  IADD3 R112, P2, PT, R102, UR18, RZ ;  /* 0x0000001266707c10 */ /* 0x000fe4000ff5e0ff */
[----:B-1----:R-:W-:-:S03]  /*c47e0*/  IADD3 R2, P3, PT, R68, UR18, RZ ;  /* 0x0000001244027c10 */ /* 0x002fc6000ff7e0ff */
[----:B------:R-:W-:Y:S01]  /*c47f0*/  STL [R1+0x3c00], R112 ;  /* 0x003c007001007387 */ /* 0x000fe20000100800 */
[----:B---3--:R-:W-:Y:S02]  /*c4800*/  IADD3.X R0, PT, PT, R107, UR7, RZ, P0, !PT ;  /* 0x000000076b007c10 */ /* 0x008fe400087fe4ff */
[----:B------:R-:W-:Y:S01]  /*c4810*/  IADD3.X R104, PT, PT, R105, UR7, RZ, P1, !PT ;  /* 0x0000000769687c10 */ /* 0x000fe20008ffe4ff */
        /* <DEDUP_REMOVED lines=31> */
[C---:B------:R-:W-:Y:S08]  /*c4a10*/  HMMA.1688.F32.TF32 R24, R16.reuse, R162, R24 ;  /* 0x000000a21018723c */ /* 0x040ff00000081018 */
[C---:B------:R-:W-:Y:S08]  /*c4a20*/  HMMA.1688.F32.TF32 R20, R16.reuse, R122, R20 ;  /* 0x0000007a1014723c */ /* 0x040ff00000081014 */
[----:B------:R-:W-:Y:S01]  /*c4a30*/  HMMA.1688.F32.TF32 R168, R16, R130, R168 ;  /* 0x0000008210a8723c */ /* 0x000fe200000810a8 */
[----:B---3--:R-:W-:-:S05]  /*c4a40*/  IADD3 R2, P0, PT, R106, UR18, RZ ;  /* 0x000000126a027c10 */ /* 0x008fca000ff1e0ff */
[----:B------:R3:W-:Y:S01]  /*c4a50*/  STL [R1+0x3bb8], R2 ;  /* 0x003bb80201007387 */ /* 0x0007e20000100800 */
[----:B-1----:R-:W-:Y:S02]  /*c4a60*/  IADD3 R0, P1, PT, R104, UR18, RZ ;  /* 0x0000001268007c10 */ /* 0x002fe4000ff3e0ff */
[----:B------:R-:W-:-:S03]  /*c4a70*/  IADD3 R16, P2, PT, R102, UR18, RZ ;  /* 0x0000001266107c10 */ /* 0x000fc6000ff5e0ff */
[----:B------:R1:W-:Y:S01]  /*c4a80*/  STL [R1+0x3bbc], R0 ;  /* 0x003bbc0001007387 */ /* 0x0003e20000100800 */
[----:B---3--:R-:W-:-:S03]  /*c4a90*/  IADD3 R2, P3, PT, R68, UR18, RZ ;  /* 0x0000001244027c10 */ /* 0x008fc6000ff7e0ff */
[----:B------:R3:W-:Y:S04]  /*c4aa0*/  STL [R1+0x3bc0], R16 ;  /* 0x003bc01001007387 */ /* 0x0007e80000100800 */
[----:B------:R3:W-:Y:S01]  /*c4ab0*/  STL [R1+0x3bc4], R2 ;  /* 0x003bc40201007387 */ /* 0x0007e20000100800 */
[----:B-1----:R-:W-:Y:S02]  /*c4ac0*/  IADD3.X R0, PT, PT, R107, UR7, RZ, P0, !PT ;  /* 0x000000076b007c10 */ /* 0x002fe400087fe4ff */
[----:B---3--:R-:W-:-:S03]  /*c4ad0*/  IADD3.X R16, PT, PT, R105, UR7, RZ, P1, !PT ;  /* 0x0000000769107c10 */ /* 0x008fc60008ffe4ff */
[----:B------:R1:W-:Y:S01]  /*c4ae0*/  STL [R1+0x3ba8], R0 ;  /* 0x003ba80001007387 */ /* 0x0003e20000100800 */
[----:B------:R-:W-:-:S03]  /*c4af0*/  IADD3.X R2, PT, PT, R103, UR7, RZ, P2, !PT ;  /* 0x0000000767027c10 */ /* 0x000fc600097fe4ff */
[----:B------:R-:W-:Y:S04]  /*c4b00*/  STL [R1+0x3bac], R16 ;  /* 0x003bac1001007387 */ /* 0x000fe80000100800 */
[----:B------:R-:W3:Y:S01]  /*c4b10*/  LDL.LU.64 R106, [R1+0x1f68] ;  /* 0x001f6800016a7983 */ /* 0x000ee20000300a00 */
[----:B-1----:R-:W-:-:S03]  /*c4b20*/  IADD3.X R0, PT, PT, R69, UR7, RZ, P3, !PT ;  /* 0x0000000745007c10 */ /* 0x002fc60009ffe4ff */
[----:B------:R2:W-:Y:S04]  /*c4b30*/  STL [R1+0x3bb0], R2 ;  /* 0x003bb00201007387 */ /* 0x0005e80000100800 */
[----:B------:R-:W3:Y:S04]  /*c4b40*/  LDL.LU.64 R104, [R1+0x1f60] ;  /* 0x001f600001687983 */ /* 0x000ee80000300a00 */
[----:B------:R4:W-:Y:S04]  /*c4b50*/  STL [R1+0x3bb4], R0 ;  /* 0x003bb40001007387 */ /* 0x0009e80000100800 */
[----:B------:R-:W3:Y:S04]  /*c4b60*/  LDL.LU.64 R102, [R1+0x1f58] ;  /* 0x001f580001667983 */ /* 0x000ee80000300a00 */
[----:B------:R-:W3:Y:S01]  /*c4b70*/  LDL.LU.64 R68, [R1+0x1f50] ;  /* 0x001f500001447983 */ /* 0x000ee20000300a00 */
[----:B--2---:R-:W-:-:S05]  /*c4b80*/  IADD3 R2, P0, PT, R110, UR18, RZ ;  /* 0x000000126e027c10 */ /* 0x004fca000ff1e0ff */
[----:B------:R1:W-:Y:S01]  /*c4b90*/  STL [R1+0x3ba0], R2 ;  /* 0x003ba00201007387 */ /* 0x0003e20000100800 */
[----:B----4-:R-:W-:Y:S02]  /*c4ba0*/  IADD3 R0, P1, PT, R108, UR18, RZ ;  /* 0x000000126c007c10 */ /* 0x010fe4000ff3e0ff */
[----:B------:R-:W-:-:S03]  /*c4bb0*/  IADD3 R16, P2, PT, R86, UR18, RZ ;  /* 0x0000001256107c10 */ /* 0x000fc6000ff5e0ff */
[----:B------:R2:W-:Y:S01]  /*c4bc0*/  STL [R1+0x3ba4], R0 ;  /* 0x003ba40001007387 */ /* 0x0005e20000100800 */
[----:B-1----:R-:W-:-:S03]  /*c4bd0*/  IADD3 R2, P3, PT, R70, UR18, RZ ;  /* 0x0000001246027c10 */ /* 0x002fc6000ff7e0ff */
[----:B------:R1:W-:Y:S01]  /*c4be0*/  STL [R1+0x1bac], R16 ;  /* 0x001bac1001007387 */ /* 0x0003e20000100800 */
[----:B--2---:R-:W-:-:S03]  /*c4bf0*/  IADD3.X R0, PT, PT, R111, UR7, RZ, P0, !PT ;  /* 0x000000076f007c10 */ /* 0x004fc600087fe4ff */
[----:B------:R2:W-:Y:S01]  /*c4c00*/  STL [R1+0x1bb4], R2 ;  /* 0x001bb40201007387 */ /* 0x0005e20000100800 */
[----:B-1----:R-:W-:-:S03]  /*c4c10*/  IADD3.X R16, PT, PT, R109, UR7, RZ, P1, !PT ;  /* 0x000000076d107c10 */ /* 0x002fc60008ffe4ff */
[----:B------:R1:W-:Y:S04]  /*c4c20*/  STL [R1+0x3b98], R0 ;  /* 0x003b980001007387 */ /* 0x0003e80000100800 */
[----:B------:R4:W-:Y:S01]  /*c4c30*/  STL [R1+0x3b9c], R16 ;  /* 0x003b9c1001007387 */ /* 0x0009e20000100800 */
[----:B--2---:R-:W-:-:S03]  /*c4c40*/  IADD3.X R2, PT, PT, R87, UR7, RZ, P2, !PT ;  /* 0x0000000757027c10 */ /* 0x004fc600097fe4ff */
[----:B------:R-:W2:Y:S01]  /*c4c50*/  LDL.LU.64 R86, [R1+0x1f88] ;  /* 0x001f880001567983 */ /* 0x000ea20000300a00 */
[----:B-1----:R-:W-:-:S03]  /*c4c60*/  IADD3.X R0, PT, PT, R71, UR7, RZ, P3, !PT ;  /* 0x0000000747007c10 */ /* 0x002fc60009ffe4ff */
[----:B------:R3:W-:Y:S04]  /*c4c70*/  STL [R1+0x1ba8], R2 ;  /* 0x001ba80201007387 */ /* 0x0007e80000100800 */
[----:B------:R-:W2:Y:S04]  /*c4c80*/  LDL.LU.64 R70, [R1+0x1f80] ;  /* 0x001f800001467983 */ /* 0x000ea80000300a00 */
[----:B------:R1:W-:Y:S04]  /*c4c90*/  STL [R1+0x1bb0], R0 ;  /* 0x001bb00001007387 */ /* 0x0003e80000100800 */
[----:B------:R-:W2:Y:S04]  /*c4ca0*/  LDL.LU.64 R18, [R1+0x1f78] ;  /* 0x001f780001127983 */ /* 0x000ea80000300a00 */
[----:B----4-:R-:W4:Y:S01]  /*c4cb0*/  LDL.LU.64 R16, [R1+0x1f70] ;  /* 0x001f700001107983 */ /* 0x010f220000300a00 */
        /* <DEDUP_REMOVED lines=11> */
[----:B-1----:R-:W-:-:S03]  /*c4d70*/  IADD3.X R2, PT, PT, R103, UR7, RZ, P2, !PT ;  /* 0x0000000767027c10 */ /* 0x002fc600097fe4ff */
[----:B------:R-:W-:Y:S01]  /*c4d80*/  STL [R1+0x1b90], R104 ;  /* 0x001b906801007387 */ /* 0x000fe20000100800 */
[----:B---3--:R-:W-:-:S03]  /*c4d90*/  IADD3.X R0, PT, PT, R69, UR7, RZ, P3, !PT ;  /* 0x0000000745007c10 */ /* 0x008fc60009ffe4ff */
[----:B------:R-:W3:Y:S04]  /*c4da0*/  LDL.LU.64 R108, [R1+0x1fa0] ;  /* 0x001fa000016c7983 */ /* 0x000ee80000300a00 */
[----:B------:R2:W-:Y:S04]  /*c4db0*/  STL [R1+0x1b98], R2 ;  /* 0x001b980201007387 */ /* 0x0005e80000100800 */
[----:B------:R-:W3:Y:S04]  /*c4dc0*/  LDL.LU.64 R102, [R1+0x1f98] ;  /* 0x001f980001667983 */ /* 0x000ee80000300a00 */
[----:B------:R1:W-:Y:S04]  /*c4dd0*/  STL [R1+0x1ba0], R0 ;  /* 0x001ba00001007387 */ /* 0x0003e80000100800 */
[----:B------:R-:W3:Y:S01]  /*c4de0*/  LDL.LU.64 R68, [R1+0x1f90] ;  /* 0x001f900001447983 */ /* 0x000ee20000300a00 */
[----:B--2---:R-:W-:-:S05]  /*c4df0*/  IADD3 R2, P0, PT, R86, UR18, RZ ;  /* 0x0000001256027c10 */ /* 0x004fca000ff1e0ff */
[----:B------:R4:W-:Y:S01]  /*c4e00*/  STL [R1+0x1b6c], R2 ;  /* 0x001b6c0201007387 */ /* 0x0009e20000100800 */
[----:B-1----:R-:W-:-:S05]  /*c4e10*/  IADD3 R0, P1, PT, R70, UR18, RZ ;  /* 0x0000001246007c10 */ /* 0x002fca000ff3e0ff */
[----:B------:R1:W-:Y:S01]  /*c4e20*/  STL [R1+0x1b74], R0 ;  /* 0x001b740001007387 */ /* 0x0003e20000100800 */
[----:B------:R-:W-:Y:S02]  /*c4e30*/  IADD3 R104, P2, PT, R18, UR18, RZ ;  /* 0x0000001212687c10 */ /* 0x000fe4000ff5e0ff */
[----:B----4-:R-:W-:-:S03]  /*c4e40*/  IADD3 R2, P3, PT, R16, UR18, RZ ;  /* 0x0000001210027c10 */ /* 0x010fc6000ff7e0ff */
[----:B------:R-:W-:Y:S01]  /*c4e50*/  STL [R1+0x1b7c], R104 ;  /* 0x001b7c6801007387 */ /* 0x000fe20000100800 */
[----:B------:R-:W-:Y:S02]  /*c4e60*/  IADD3.X R70, PT, PT, R71, UR7, RZ, P1, !PT ;  /* 0x0000000747467c10 */ /* 0x000fe40008ffe4ff */
[----:B-1----:R-:W-:Y:S01]  /*c4e70*/  IADD3.X R0, PT, PT, R87, UR7, RZ, P0, !PT ;  /* 0x0000000757007c10 */ /* 0x002fe200087fe4ff */
        /* <DEDUP_REMOVED lines=26> */
[----:B------:R1:W-:Y:S04]  /*c5020*/  STL [R1+0x1b50], R108 ;  /* 0x001b506c01007387 */ /* 0x0003e80000100800 */
[----:B------:R-:W3:Y:S01]  /*c5030*/  LDL.LU.64 R110, [R1+0x1cd8] ;  /* 0x001cd800016e7983 */ /* 0x000ee20000300a00 */
[----:B----4-:R-:W-:-:S03]  /*c5040*/  IADD3.X R0, PT, PT, R69, UR7, RZ, P2, !PT ;  /* 0x0000000745007c10 */ /* 0x010fc600097fe4ff */
[----:B------:R2:W-:Y:S04]  /*c5050*/  STL [R1+0x1b58], R2 ;  /* 0x001b580201007387 */ /* 0x0005e80000100800 */
[----:B-1----:R-:W4:Y:S04]  /*c5060*/  LDL.LU.64 R108, [R1+0x1cd0] ;  /* 0x001cd000016c7983 */ /* 0x002f280000300a00 */
[----:B------:R1:W-:Y:S04]  /*c5070*/  STL [R1+0x1b60], R0 ;  /* 0x001b600001007387 */ /* 0x0003e80000100800 */
[----:B------:R-:W4:Y:S04]  /*c5080*/  LDL.LU.64 R102, [R1+0x1cc8] ;  /* 0x001cc80001667983 */ /* 0x000f280000300a00 */
[----:B------:R-:W4:Y:S01]  /*c5090*/  LDL.LU.64 R68, [R1+0x1cc0] ;  /* 0x001cc00001447983 */ /* 0x000f220000300a00 */
[----:B--2---:R-:W-:-:S05]  /*c50a0*/  IADD3 R2, P0, PT, R106, UR18, RZ ;  /* 0x000000126a027c10 */ /* 0x004fca000ff1e0ff */
[----:B------:R2:W-:Y:S01]  /*c50b0*/  STL [R1+0x1b3c], R2 ;  /* 0x001b3c0201007387 */ /* 0x0005e20000100800 */
[----:B-1----:R-:W-:-:S05]  /*c50c0*/  IADD3 R0, P1, PT, R104, UR18, RZ ;  /* 0x0000001268007c10 */ /* 0x002fca000ff3e0ff */
[----:B------:R1:W-:Y:S01]  /*c50d0*/  STL [R1+0x1b44], R0 ;  /* 0x001b440001007387 */ /* 0x0003e20000100800 */
[----:B------:R-:W-:Y:S02]  /*c50e0*/  IADD3 R112, P2, PT, R86, UR18, RZ ;  /* 0x0000001256707c10 */ /* 0x000fe4000ff5e0ff */
[----:B--2---:R-:W-:-:S03]  /*c50f0*/  IADD3 R2, P3, PT, R70, UR18, RZ ;  /* 0x0000001246027c10 */ /* 0x004fc6000ff7e0ff */
[----:B------:R-:W-:Y:S01]  /*c5100*/  STL [R1+0x1b4c], R112 ;  /* 0x001b4c7001007387 */ /* 0x000fe20000100800 */
[----:B------:R-:W-:Y:S02]  /*c5110*/  IADD3.X R104, PT, PT, R105, UR7, RZ, P1, !PT ;  /* 0x0000000769687c10 */ /* 0x000fe40008ffe4ff */
[----:B-1----:R-:W-:Y:S01]  /*c5120*/  IADD3.X R0, PT, PT, R107, UR7, RZ, P0, !PT ;  /* 0x000000076b007c10 */ /* 0x002fe200087fe4ff */
        /* <DEDUP_REMOVED lines=51> */
[C---:B------:R-:W-:Y:S08]  /*c5460*/  HMMA.1688.F32.TF32 R36, R60.reuse, R164, R36 ;  /* 0x000000a43c24723c */ /* 0x040ff00000081024 */
        /* <DEDUP_REMOVED lines=8> */
[----:B---3--:R-:W-:Y:S02]  /*c54f0*/  IADD3 R0, P2, PT, R96, UR18, RZ ;  /* 0x0000001260007c10 */ /* 0x008fe4000ff5e0ff */
[----:B-1----:R-:W-:-:S03]  /*c5500*/  IADD3 R2, P3, PT, R68, UR18, RZ ;  /* 0x0000001244027c10 */ /* 0x002fc6000ff7e0ff */
[----:B------:R1:W-:Y:S01]  /*c5510*/  STL [R1+0x3b7c], R0 ;  /* 0x003b7c0001007387 */ /* 0x0003e20000100800 */
[----:B----4-:R-:W-:-:S03]  /*c5520*/  IADD3.X R60, PT, PT, R109, UR7, RZ, P0, !PT ;  /* 0x000000076d3c7c10 */ /* 0x010fc600087fe4ff */
[----:B------:R3:W-:Y:S01]  /*c5530*/  STL [R1+0x3b80], R2 ;  /* 0x003b800201007387 */ /* 0x0007e20000100800 */
[----:B-1----:R-:W-:-:S03]  /*c5540*/  IADD3.X R0, PT, PT, R103, UR7, RZ, P1, !PT ;  /* 0x0000000767007c10 */ /* 0x002fc60008ffe4ff */
[----:B------:R-:W-:Y:S01]  /*c5550*/  STL [R1+0x1d00], R60 ;  /* 0x001d003c01007387 */ /* 0x000fe20000100800 */
[----:B---3--:R-:W-:-:S03]  /*c5560*/  IADD3.X R2, PT, PT, R97, UR7, RZ, P2, !PT ;  /* 0x0000000761027c10 */ /* 0x008fc600097fe4ff */
[----:B------:R-:W3:Y:S04]  /*c5570*/  LDL.LU.64 R102, [R1+0x1fe0] ;  /* 0x001fe00001667983 */ /* 0x000ee80000300a00 */
[----:B------:R1:W-:Y:S04]  /*c5580*/  STL [R1+0x1d08], R0 ;  /* 0x001d080001007387 */ /* 0x0003e80000100800 */
[----:B------:R4:W-:Y:S04]  /*c5590*/  STL [R1+0x1d0c], R2 ;  /* 0x001d0c0201007387 */ /* 0x0009e80000100800 */
[----:B------:R-:W3:Y:S01]  /*c55a0*/  LDL.LU.64 R96, [R1+0x1fd8] ;  /* 0x001fd80001607983 */ /* 0x000ee20000300a00 */
[----:B-1----:R-:W-:-:S03]  /*c55b0*/  IADD3.X R0, PT, PT, R69, UR7, RZ, P3, !PT ;  /* 0x0000000745007c10 */ /* 0x002fc60009ffe4ff */
[----:B------:R-:W3:Y:S04]  /*c55c0*/  LDL.LU.64 R60, [R1+0x1fd0] ;  /* 0x001fd000013c7983 */ /* 0x000ee80000300a00 */
[----:B------:R1:W-:Y:S04]  /*c55d0*/  STL [R1+0x1d04], R0 ;  /* 0x001d040001007387 */ /* 0x0003e80000100800 */
[----:B------:R-:W3:Y:S01]  /*c55e0*/  LDL.LU.64 R68, [R1+0x1fc8] ;  /* 0x001fc80001447983 */ /* 0x000ee20000300a00 */
[----:B--2---:R-:W-:-:S05]  /*c55f0*/  IADD3 R62, P0, PT, R106, UR18, RZ ;  /* 0x000000126a3e7c10 */ /* 0x004fca000ff1e0ff */
[----:B------:R2:W-:Y:S01]  /*c5600*/  STL [R1+0x1d30], R62 ;  /* 0x001d303e01007387 */ /* 0x0005e20000100800 */
[----:B----4-:R-:W-:-:S05]  /*c5610*/  IADD3 R2, P1, PT, R104, UR18, RZ ;  /* 0x0000001268027c10 */ /* 0x010fca000ff3e0ff */
[----:B------:R4:W-:Y:S01]  /*c5620*/  STL [R1+0x3b74], R2 ;  /* 0x003b740201007387 */ /* 0x0009e20000100800 */
[----:B-1----:R-:W-:Y:S02]  /*c5630*/  IADD3 R0, P2, PT, R86, UR18, RZ ;  /* 0x0000001256007c10 */ /* 0x002fe4000ff5e0ff */
[----:B--2---:R-:W-:-:S03]  /*c5640*/  IADD3 R62, P3, PT, R70, UR18, RZ ;  /* 0x00000012463e7c10 */ /* 0x004fc6000ff7e0ff */
[----:B------:R1:W-:Y:S01]  /*c5650*/  STL [R1+0x3b78], R0 ;  /* 0x003b780001007387 */ /* 0x0003e20000100800 */
[----:B----4-:R-:W-:-:S03]  /*c5660*/  IADD3.X R2, PT, PT, R107, UR7, RZ, P0, !PT ;  /* 0x000000076b027c10 */ /* 0x010fc600087fe4ff */
[----:B------:R-:W-:Y:S04]  /*c5670*/  STL [R1+0x1b34], R62 ;  /* 0x001b343e01007387 */ /* 0x000fe80000100800 */
[----:B------:R-:W2:Y:S01]  /*c5680*/  LDL.LU.64 R92, [R1+0x2000] ;  /* 0x00200000015c7983 */ /* 0x000ea20000300a00 */
[----:B-1----:R-:W-:-:S03]  /*c5690*/  IADD3.X R0, PT, PT, R105, UR7, RZ, P1, !PT ;  /* 0x0000000769007c10 */ /* 0x002fc60008ffe4ff */
[----:B------:R1:W-:Y:S04]  /*c56a0*/  STL [R1+0x1d20], R2 ;  /* 0x001d200201007387 */ /* 0x0003e80000100800 */
[----:B------:R4:W-:Y:S01]  /*c56b0*/  STL [R1+0x1d28], R0 ;  /* 0x001d280001007387 */ /* 0x0009e20000100800 */
[----:B-1----:R-:W-:-:S03]  /*c56c0*/  IADD3.X R2, PT, PT, R87, UR7, RZ, P2, !PT ;  /* 0x0000000757027c10 */ /* 0x002fc600097fe4ff */
[----:B------:R-:W2:Y:S01]  /*c56d0*/  LDL.LU.64 R86, [R1+0x1ff8] ;  /* 0x001ff80001567983 */ /* 0x000ea20000300a00 */
[----:B----4-:R-:W-:-:S03]  /*c56e0*/  IADD3.X R0, PT, PT, R71, UR7, RZ, P3, !PT ;  /* 0x0000000747007c10 */ /* 0x010fc60009ffe4ff */
[----:B------:R1:W-:Y:S04]  /*c56f0*/  STL [R1+0x1d24], R2 ;  /* 0x001d240201007387 */ /* 0x0003e80000100800 */
[----:B------:R-:W4:Y:S04]  /*c5700*/  LDL.LU.64 R70, [R1+0x1ff0] ;  /* 0x001ff00001467983 */ /* 0x000f280000300a00 */
[----:B------:R-:W4:Y:S04]  /*c5710*/  LDL.LU.64 R62, [R1+0x1fe8] ;  /* 0x001fe800013e7983 */ /* 0x000f280000300a00 */
[----:B------:R1:W-:Y:S01]  /*c5720*/  STL [R1+0x1b30], R0 ;  /* 0x001b300001007387 */ /* 0x0003e20000100800 */
[----:B---3--:R-:W-:-:S05]  /*c5730*/  IADD3 R104, P0, PT, R102, UR18, RZ ;  /* 0x0000001266687c10 */ /* 0x008fca000ff1e0ff */
[----:B------:R3:W-:Y:S01]  /*c5740*/  STL [R1+0x1b14], R104 ;  /* 0x001b146801007387 */ /* 0x0007e20000100800 */
[----:B-1----:R-:W-:Y:S02]  /*c5750*/  IADD3 R2, P1, PT, R96, UR18, RZ ;  /* 0x0000001260027c10 */ /* 0x002fe4000ff3e0ff */
[----:B------:R-:W-:-:S03]  /*c5760*/  IADD3 R0, P2, PT, R60, UR18, RZ ;  /* 0x000000123c007c10 */ /* 0x000fc6000ff5e0ff */
[----:B------:R1:W-:Y:S01]  /*c5770*/  STL [R1+0x1b1c], R2 ;  /* 0x001b1c0201007387 */ /* 0x0003e20000100800 */
[----:B---3--:R-:W-:-:S03]  /*c5780*/  IADD3 R104, P3, PT, R68, UR18, RZ ;  /* 0x0000001244687c10 */ /* 0x008fc6000ff7e0ff */
[----:B------:R3:W-:Y:S01]  /*c5790*/  STL [R1+0x1b24], R0 ;  /* 0x001b240001007387 */ /* 0x0007e20000100800 */
[----:B-1----:R-:W-:-:S03]  /*c57a0*/  IADD3.X R2, PT, PT, R103, UR7, RZ, P0, !PT ;  /* 0x0000000767027c10 */ /* 0x002fc600087fe4ff */
[----:B------:R-:W-:Y:S01]  /*c57b0*/  STL [R1+0x1b2c], R104 ;  /* 0x001b2c6801007387 */ /* 0x000fe20000100800 */
[----:B---3--:R-:W-:-:S03]  /*c57c0*/  IADD3.X R0, PT, PT, R97, UR7, RZ, P1, !PT ;  /* 0x0000000761007c10 */ /* 0x008fc60008ffe4ff */
[----:B------:R-:W3:Y:S04]  /*c57d0*/  LDL.LU.64 R96, [R1+0x2018] ;  /* 0x0020180001607983 */ /* 0x000ee80000300a00 */
[----:B------:R1:W-:Y:S04]  /*c57e0*/  STL [R1+0x1b10], R2 ;  /* 0x001b100201007387 */ /* 0x0003e80000100800 */
[----:B------:R1:W-:Y:S02]  /*c57f0*/  STL [R1+0x1b18], R0 ;  /* 0x001b180001007387 */ /* 0x0003e40000100800 */
[----:B-1----:R-:W-:-:S02]  /*c5800*/  IADD3.X R2, PT, PT, R61, UR7, RZ, P2, !PT ;  /* 0x000000073d027c10 */ /* 0x002fc400097fe4ff */
[----:B------:R-:W3:Y:S01]  /*c5810*/  LDL.LU.64 R60, [R1+0x2010] ;  /* 0x00201000013c7983 */ /* 0x000ee20000300a00 */
[----:B------:R-:W-:-:S03]  /*c5820*/  IADD3.X R0, PT, PT, R69, UR7, RZ, P3, !PT ;  /* 0x0000000745007c10 */ /* 0x000fc60009ffe4ff */
[----:B------:R-:W-:Y:S04]  /*c5830*/  STL [R1+0x1b20], R2 ;  /* 0x001b200201007387 */ /* 0x000fe80000100800 */
[----:B------:R-:W3:Y:S04]  /*c5840*/  LDL.LU.64 R68, [R1+0x2008] ;  /* 0x0020080001447983 */ /* 0x000ee80000300a00 */
[----:B------:R2:W-:Y:S02]  /*c5850*/  STL [R1+0x1b28], R0 ;  /* 0x001b280001007387 */ /* 0x0005e40000100800 */
[----:B--2---:R-:W-:-:S05]  /*c5860*/  IADD3 R0, P0, PT, R92, UR18, RZ ;  /* 0x000000125c007c10 */ /* 0x004fca000ff1e0ff */
[----:B------:R1:W-:Y:S01]  /*c5870*/  STL [R1+0x1af4], R0 ;  /* 0x001af40001007387 */ /* 0x0003e20000100800 */
[----:B------:R-:W-:-:S05]  /*c5880*/  IADD3 R2, P1, PT, R86, UR18, RZ ;  /* 0x0000001256027c10 */ /* 0x000fca000ff3e0ff */
[----:B------:R2:W-:Y:S01]  /*c5890*/  STL [R1+0x1afc], R2 ;  /* 0x001afc0201007387 */ /* 0x0005e20000100800 */
[----:B----4-:R-:W-:Y:S02]  /*c58a0*/  IADD3 R102, P2, PT, R70, UR18, RZ ;  /* 0x0000001246667c10 */ /* 0x010fe4000ff5e0ff */
[----:B-1----:R-:W-:-:S03]  /*c58b0*/  IADD3 R0, P3, PT, R62, UR18, RZ ;  /* 0x000000123e007c10 */ /* 0x002fc6000ff7e0ff */
[----:B------:R-:W-:Y:S01]  /*c58c0*/  STL [R1+0x1b04], R102 ;  /* 0x001b046601007387 */ /* 0x000fe20000100800 */
[----:B--2---:R-:W-:-:S03]  /*c58d0*/  IADD3.X R2, PT, PT, R93, UR7, RZ, P0, !PT ;  /* 0x000000075d027c10 */ /* 0x004fc600087fe4ff */
[----:B------:R-:W2:Y:S04]  /*c58e0*/  LDL.LU.64 R92, [R1+0x2038] ;  /* 0x00203800015c7983 */ /* 0x000ea80000300a00 */
[----:B------:R1:W-:Y:S04]  /*c58f0*/  STL [R1+0x1b0c], R0 ;  /* 0x001b0c0001007387 */ /* 0x0003e80000100800 */
[----:B------:R4:W-:Y:S01]  /*c5900*/  STL [R1+0x1af0], R2 ;  /* 0x001af00201007387 */ /* 0x0009e20000100800 */
[----:B-1----:R-:W-:-:S03]  /*c5910*/  IADD3.X R0, PT, PT, R87, UR7, RZ, P1, !PT ;  /* 0x0000000757007c10 */ /* 0x002fc60008ffe4ff */
[----:B------:R-:W2:Y:S01]  /*c5920*/  LDL.LU.64 R86, [R1+0x2030] ;  /* 0x0020300001567983 */ /* 0x000ea20000300a00 */
[----:B----4-:R-:W-:-:S03]  /*c5930*/  IADD3.X R2, PT, PT, R71, UR7, RZ, P2, !PT ;  /* 0x0000000747027c10 */ /* 0x010fc600097fe4ff */
[----:B------:R1:W-:Y:S04]  /*c5940*/  STL [R1+0x1af8], R0 ;  /* 0x001af80001007387 */ /* 0x0003e80000100800 */
[----:B------:R-:W4:Y:S04]  /*c5950*/  LDL.LU.64 R70, [R1+0x2028] ;  /* 0x0020280001467983 */ /* 0x000f280000300a00 */
[----:B------:R3:W-:Y:S01]  /*c5960*/  STL [R1+0x1b00], R2 ;  /* 0x001b000201007387 */ /* 0x0007e20000100800 */
[----:B-1----:R-:W-:-:S03]  /*c5970*/  IADD3.X R0, PT, PT, R63, UR7, RZ, P3, !PT ;  /* 0x000000073f007c10 */ /* 0x002fc60009ffe4ff */
[----:B------:R-:W4:Y:S01]  /*c5980*/  LDL.LU.64 R62, [R1+0x2020] ;  /* 0x00202000013e7983 */ /* 0x000f220000300a00 */
[C---:B------:R-:W-:Y:S03]  /*c5990*/  HMMA.1688.F32.TF32 R156, R16.reuse, R158, R32 ;  /* 0x0000009e109c723c */ /* 0x040fe60000081020 */
[----:B------:R1:W-:Y:S04]  /*c59a0*/  STL [R1+0x1b08], R0 ;  /* 0x001b080001007387 */ /* 0x0003e80000100800 */
[----:B------:R-:W-:Y:S01]  /*c59b0*/  LDS R34, [R3+UR12+0x3a780] ;  /* 0x03a7800c03227984 */ /* 0x000fe20008000800 */
[----:B------:R-:W-:Y:S03]  /*c59c0*/  HMMA.1688.F32.TF32 R24, R16, R98, R24 ;  /* 0x000000621018723c */ /* 0x000fe60000081018 */
[----:B------:R-:W-:Y:S04]  /*c59d0*/  LDS R33, [R252+UR12+0x38780] ;  /* 0x0387800cfc217984 */ /* 0x000fe80008000800 */
[----:B------:R-:W-:Y:S01]  /*c59e0*/  LDS R35, [R252+UR12+0x3a780] ;  /* 0x03a7800cfc237984 */ /* 0x000fe20008000800 */
[----:B---3--:R-:W-:-:S05]  /*c59f0*/  IADD3 R32, P0, PT, R96, UR18, RZ ;  /* 0x0000001260207c10 */ /* 0x008fca000ff1e0ff */
[----:B------:R-:W-:Y:S01]  /*c5a00*/  STL [R1+0x1adc], R32 ;  /* 0x001adc2001007387 */ /* 0x000fe20000100800 */
[----:B------:R-:W-:Y:S03]  /*c5a10*/  HMMA.1688.F32.TF32 R8, R16, R146, R8 ;  /* 0x000000921008723c */ /* 0x000fe60000081008 */
[----:B------:R-:W3:Y:S01]  /*c5a20*/  LDS R32, [R3+UR12+0x38780] ;  /* 0x0387800c03207984 */ /* 0x000ee20008000800 */
[----:B------:R-:W-:Y:S02]  /*c5a30*/  IADD3 R2, P1, PT, R60, UR18, RZ ;  /* 0x000000123c027c10 */ /* 0x000fe4000ff3e0ff */
[----:B-1----:R-:W-:-:S03]  /*c5a40*/  IADD3 R0, P2, PT, R68, UR18, RZ ;  /* 0x0000001244007c10 */ /* 0x002fc6000ff5e0ff */
[----:B------:R1:W-:Y:S04]  /*c5a50*/  STL [R1+0x1ae4], R2 ;  /* 0x001ae40201007387 */ /* 0x0003e80000100800 */
[----:B------:R1:W-:Y:S04]  /*c5a60*/  STL [R1+0x1aec], R0 ;  /* 0x001aec0001007387 */ /* 0x0003e80000100800 */
[----:B------:R-:W3:Y:S01]  /*c5a70*/  LDL.LU.64 R102, [R1+0x1d50] ;  /* 0x001d500001667983 */ /* 0x000ee20000300a00 */
[----:B-1----:R-:W-:Y:S02]  /*c5a80*/  IADD3.X R2, PT, PT, R61, UR7, RZ, P1, !PT ;  /* 0x000000073d027c10 */ /* 0x002fe40008ffe4ff */
[----:B------:R-:W-:-:S05]  /*c5a90*/  IADD3.X R0, PT, PT, R97, UR7, RZ, P0, !PT ;  /* 0x0000000761007c10 */ /* 0x000fca00087fe4ff */
[----:B------:R1:W-:Y:S04]  /*c5aa0*/  STL [R1+0x1ad8], R0 ;  /* 0x001ad80001007387 */ /* 0x0003e80000100800 */
[----:B------:R-:W3:Y:S04]  /*c5ab0*/  LDL.LU.64 R60, [R1+0x1d48] ;  /* 0x001d4800013c7983 */ /* 0x000ee80000300a00 */
[----:B------:R2:W-:Y:S01]  /*c5ac0*/  STL [R1+0x1ae0], R2 ;  /* 0x001ae00201007387 */ /* 0x0005e20000100800 */
[----:B-1----:R-:W-:-:S03]  /*c5ad0*/  IADD3.X R0, PT, PT, R69, UR7, RZ, P2, !PT ;  /* 0x0000000745007c10 */ /* 0x002fc600097fe4ff */
[----:B------:R-:W3:Y:S04]  /*c5ae0*/  LDL.LU.64 R68, [R1+0x1d40] ;  /* 0x001d400001447983 */ /* 0x000ee80000300a00 */
[----:B------:R-:W3:Y:S01]  /*c5af0*/  LDL.LU.64 R96, [R1+0x1d38] ;  /* 0x001d380001607983 */ /* 0x000ee20000300a00 */
[----:B--2---:R-:W-:-:S03]  /*c5b00*/  IADD3 R104, P0, PT, R92, UR18, RZ ;  /* 0x000000125c687c10 */ /* 0x004fc6000ff1e0ff */
[----:B------:R4:W-:Y:S04]  /*c5b10*/  STL [R1+0x1ae8], R0 ;  /* 0x001ae80001007387 */ /* 0x0009e80000100800 */
[----:B------:R1:W-:Y:S01]  /*c5b20*/  STL [R1+0x1abc], R104 ;  /* 0x001abc6801007387 */ /* 0x0003e20000100800 */
[----:B------:R-:W-:-:S05]  /*c5b30*/  IADD3 R2, P1, PT, R86, UR18, RZ ;  /* 0x0000001256027c10 */ /* 0x000fca000ff3e0ff */
[----:B------:R2:W-:Y:S01]  /*c5b40*/  STL [R1+0x1ac4], R2 ;  /* 0x001ac40201007387 */ /* 0x0005e20000100800 */
[----:B----4-:R-:W-:Y:S02]  /*c5b50*/  IADD3 R0, P2, PT, R70, UR18, RZ ;  /* 0x0000001246007c10 */ /* 0x010fe4000ff5e0ff */
[----:B-1----:R-:W-:Y:S02]  /*c5b60*/  IADD3 R104, P3, PT, R62, UR18, RZ ;  /* 0x000000123e687c10 */ /* 0x002fe4000ff7e0ff */
[----:B--2---:R-:W-:Y:S01]  /*c5b70*/  IADD3.X R2, PT, PT, R93, UR7, RZ, P0, !PT ;  /* 0x000000075d027c10 */ /* 0x004fe200087fe4ff */
[----:B------:R1:W-:Y:S04]  /*c5b80*/  STL [R1+0x1acc], R0 ;  /* 0x001acc0001007387 */ /* 0x0003e80000100800 */
[----:B------:R-:W-:Y:S01]  /*c5b90*/  STL [R1+0x1ad4], R104 ;  /* 0x001ad46801007387 */ /* 0x000fe20000100800 */
[----:B-1----:R-:W-:-:S03]  /*c5ba0*/  IADD3.X R0, PT, PT, R87, UR7, RZ, P1, !PT ;  /* 0x0000000757007c10 */ /* 0x002fc60008ffe4ff */
[----:B------:R-:W2:Y:S04]  /*c5bb0*/  LDL.LU.64 R86, [R1+0x1d70] ;  /* 0x001d700001567983 */ /* 0x000ea80000300a00 */
[----:B------:R1:W-:Y:S04]  /*c5bc0*/  STL [R1+0x1ab8], R2 ;  /* 0x001ab80201007387 */ /* 0x0003e80000100800 */
[----:B------:R4:W-:Y:S04]  /*c5bd0*/  STL [R1+0x1ac0], R0 ;  /* 0x001ac00001007387 */ /* 0x0009e80000100800 */
[----:B------:R-:W2:Y:S01]  /*c5be0*/  LDL.LU.64 R92, [R1+0x1d68] ;  /* 0x001d6800015c7983 */ /* 0x000ea20000300a00 */
[----:B-1----:R-:W-:-:S02]  /*c5bf0*/  IADD3.X R2, PT, PT, R71, UR7, RZ, P2, !PT ;  /* 0x0000000747027c10 */ /* 0x002fc400097fe4ff */
[----:B----4-:R-:W-:-:S03]  /*c5c00*/  IADD3.X R0, PT, PT, R63, UR7, RZ, P3, !PT ;  /* 0x000000073f007c10 */ /* 0x010fc60009ffe4ff */
[----:B------:R1:W-:Y:S04]  /*c5c10*/  STL [R1+0x1ac8], R2 ;  /* 0x001ac80201007387 */ /* 0x0003e80000100800 */
[----:B------:R-:W4:Y:S04]  /*c5c20*/  LDL.LU.64 R62, [R1+0x1d60] ;  /* 0x001d6000013e7983 */ /* 0x000f280000300a00 */
[----:B------:R-:W4:Y:S04]  /*c5c30*/  LDL.LU.64 R70, [R1+0x1d58] ;  /* 0x001d580001467983 */ /* 0x000f280000300a00 */
[----:B------:R1:W-:Y:S01]  /*c5c40*/  STL [R1+0x1ad0], R0 ;  /* 0x001ad00001007387 */ /* 0x0003e20000100800 */
[----:B---3--:R-:W-:-:S05]  /*c5c50*/  IADD3 R98, P0, PT, R102, UR18, RZ ;  /* 0x0000001266627c10 */ /* 0x008fca000ff1e0ff */
[----:B------:R3:W-:Y:S01]  /*c5c60*/  STL [R1+0x1d50], R98 ;  /* 0x001d506201007387 */ /* 0x0007e20000100800 */
[----:B-1----:R-:W-:-:S05]  /*c5c70*/  IADD3 R2, P1, PT, R60, UR18, RZ ;  /* 0x000000123c027c10 */ /* 0x002fca000ff3e0ff */
[----:B------:R1:W-:Y:S01]  /*c5c80*/  STL [R1+0x1d48], R2 ;  /* 0x001d480201007387 */ /* 0x0003e20000100800 */
[----:B------:R-:W-:Y:S02]  /*c5c90*/  IADD3 R0, P2, PT, R68, UR18, RZ ;  /* 0x0000001244007c10 */ /* 0x000fe4000ff5e0ff */
        /* <DEDUP_REMOVED lines=13> */
[----:B------:R-:W3:Y:S04]  /*c5d70*/  LDL.LU.64 R96, [R1+0x1d78] ;  /* 0x001d780001607983 */ /* 0x000ee80000300a00 */
[----:B------:R2:W-:Y:S02]  /*c5d80*/  STL [R1+0x1d3c], R0 ;  /* 0x001d3c0001007387 */ /* 0x0005e40000100800 */
[----:B--2---:R-:W-:-:S02]  /*c5d90*/  IADD3 R0, P0, PT, R86, UR18, RZ ;  /* 0x0000001256007c10 */ /* 0x004fc4000ff1e0ff */
[----:B------:R-:W-:-:S03]  /*c5da0*/  IADD3 R2, P1, PT, R92, UR18, RZ ;  /* 0x000000125c027c10 */ /* 0x000fc6000ff3e0ff */
[----:B------:R1:W-:Y:S04]  /*c5db0*/  STL [R1+0x1d70], R0 ;  /* 0x001d700001007387 */ /* 0x0003e80000100800 */
        /* <DEDUP_REMOVED lines=17> */
[----:B------:R1:W-:Y:S05]  /*c5ed0*/  STL [R1+0x1d5c], R0 ;  /* 0x001d5c0001007387 */ /* 0x0003ea0000100800 */
[C---:B------:R-:W-:Y:S08]  /*c5ee0*/  HMMA.1688.F32.TF32 R36, R16.reuse, R166, R36 ;  /* 0x000000a61024723c */ /* 0x040ff00000081024 */
        /* <DEDUP_REMOVED lines=9> */
[----:B------:R-:W-:Y:S01]  /*c5f80*/  STL [R1+0x3b5c], R16 ;  /* 0x003b5c1001007387 */ /* 0x000fe20000100800 */
[----:B-1----:R-:W-:-:S03]  /*c5f90*/  IADD3.X R0, PT, PT, R61, UR7, RZ, P0, !PT ;  /* 0x000000073d007c10 */ /* 0x002fc600087fe4ff */
[----:B------:R-:W3:Y:S04]  /*c5fa0*/  LDL.LU.64 R60, [R1+0x2058] ;  /* 0x00205800013c7983 */ /* 0x000ee80000300a00 */
[----:B------:R1:W-:Y:S04]  /*c5fb0*/  STL [R1+0x3b60], R2 ;  /* 0x003b600201007387 */ /* 0x0003e80000100800 */
[----:B------:R1:W-:Y:S02]  /*c5fc0*/  STL [R1+0x1d78], R0 ;  /* 0x001d780001007387 */ /* 0x0003e40000100800 */
[----:B-1----:R-:W-:-:S02]  /*c5fd0*/  IADD3.X R2, PT, PT, R69, UR7, RZ, P1, !PT ;  /* 0x0000000745027c10 */ /* 0x002fc40008ffe4ff */
[----:B------:R-:W3:Y:S04]  /*c5fe0*/  LDL.LU.64 R68, [R1+0x2050] ;  /* 0x0020500001447983 */ /* 0x000ee80000300a00 */
[----:B------:R2:W-:Y:S04]  /*c5ff0*/  STL [R1+0x1d80], R2 ;  /* 0x001d800201007387 */ /* 0x0005e80000100800 */
[----:B------:R-:W3:Y:S04]  /*c6000*/  LDL.LU.64 R18, [R1+0x2048] ;  /* 0x0020480001127983 */ /* 0x000ee80000300a00 */
[----:B------:R-:W3:Y:S01]  /*c6010*/  LDL.LU.64 R16, [R1+0x2040] ;  /* 0x0020400001107983 */ /* 0x000ee20000300a00 */
[----:B------:R-:W-:-:S05]  /*c6020*/  IADD3.X R0, PT, PT, R99, UR7, RZ, P2, !PT ;  /* 0x0000000763007c10 */ /* 0x000fca00097fe4ff */
[----:B------:R1:W-:Y:S01]  /*c6030*/  STL [R1+0x1d84], R0 ;  /* 0x001d840001007387 */ /* 0x0003e20000100800 */
[----:B--2---:R-:W-:Y:S02]  /*c6040*/  IADD3 R2, P0, PT, R86, UR18, RZ ;  /* 0x0000001256027c10 */ /* 0x004fe4000ff1e0ff */
[----:B-1----:R-:W-:-:S05]  /*c6050*/  IADD3.X R0, PT, PT, R97, UR7, RZ, P3, !PT ;  /* 0x0000000761007c10 */ /* 0x002fca0009ffe4ff */
[----:B------:R1:W-:Y:S04]  /*c6060*/  STL [R1+0x1d7c], R0 ;  /* 0x001d7c0001007387 */ /* 0x0003e80000100800 */
[----:B------:R2:W-:Y:S01]  /*c6070*/  STL [R1+0x1db0], R2 ;  /* 0x001db00201007387 */ /* 0x0005e20000100800 */
[----:B----4-:R-:W-:Y:S02]  /*c6080*/  IADD3 R94, P2, PT, R62, UR18, RZ ;  /* 0x000000123e5e7c10 */ /* 0x010fe4000ff5e0ff */
[----:B-1----:R-:W-:Y:S02]  /*c6090*/  IADD3 R0, P1, PT, R92, UR18, RZ ;  /* 0x000000125c007c10 */ /* 0x002fe4000ff3e0ff */
[----:B--2---:R-:W-:-:S03]  /*c60a0*/  IADD3 R2, P3, PT, R70, UR18, RZ ;  /* 0x0000001246027c10 */ /* 0x004fc6000ff7e0ff */
        /* <DEDUP_REMOVED lines=9> */
[----:B------:R-:W-:Y:S04]  /*c6140*/  STL [R1+0x1da0], R2 ;  /* 0x001da00201007387 */ /* 0x000fe80000100800 */
[----:B------:R-:W4:Y:S04]  /*c6150*/  LDL.LU.64 R96, [R1+0x2068] ;  /* 0x0020680001607983 */ /* 0x000f280000300a00 */
[----:B------:R-:W4:Y:S04]  /*c6160*/  LDL.LU.64 R62, [R1+0x2060] ;  /* 0x00206000013e7983 */ /* 0x000f280000300a00 */
[----:B------:R1:W-:Y:S01]  /*c6170*/  STL [R1+0x1da4], R0 ;  /* 0x001da40001007387 */ /* 0x0003e20000100800 */
[----:B------:R-:W-:Y:S01]  /*c6180*/  HMMA.1688.F32.TF32 R12, R32, R64, R12 ;  /* 0x00000040200c723c */ /* 0x000fe2000008100c */
[----:B-1----:R-:W-:-:S02]  /*c6190*/  IADD3.X R0, PT, PT, R71, UR7, RZ, P3, !PT ;  /* 0x0000000747007c10 */ /* 0x002fc40009ffe4ff */
[----:B------:R-:W4:Y:S04]  /*c61a0*/  LDL.LU.64 R70, [R1+0x2090] ;  /* 0x0020900001467983 */ /* 0x000f280000300a00 */
[----:B------:R3:W-:Y:S02]  /*c61b0*/  STL [R1+0x1d9c], R0 ;  /* 0x001d9c0001007387 */ /* 0x0007e40000100800 */
[----:B---3--:R-:W-:-:S05]  /*c61c0*/  IADD3 R0, P0, PT, R60, UR18, RZ ;  /* 0x000000123c007c10 */ /* 0x008fca000ff1e0ff */
[----:B------:R1:W-:Y:S01]  /*c61d0*/  STL [R1+0x1a9c], R0 ;  /* 0x001a9c0001007387 */ /* 0x0003e20000100800 */
[----:B------:R-:W-:-:S05]  /*c61e0*/  IADD3 R2, P1, PT, R68, UR18, RZ ;  /* 0x0000001244027c10 */ /* 0x000fca000ff3e0ff */
[----:B------:R3:W-:Y:S01]  /*c61f0*/  STL [R1+0x1aa4], R2 ;  /* 0x001aa40201007387 */ /* 0x0007e20000100800 */
[----:B------:R-:W-:Y:S02]  /*c6200*/  IADD3 R64, P2, PT, R18, UR18, RZ ;  /* 0x0000001212407c10 */ /* 0x000fe4000ff5e0ff */
[----:B-1----:R-:W-:-:S03]  /*c6210*/  IADD3 R0, P3, PT, R16, UR18, RZ ;  /* 0x0000001210007c10 */ /* 0x002fc6000ff7e0ff */
        /* <DEDUP_REMOVED lines=8> */
[----:B------:R1:W-:Y:S04]  /*c62a0*/  STL [R1+0x1aa0], R0 ;  /* 0x001aa00001007387 */ /* 0x0003e80000100800 */
[----:B------:R-:W3:Y:S01]  /*c62b0*/  LDL.LU.64 R94, [R1+0x20b0] ;  /* 0x0020b000015e7983 */ /* 0x000ee20000300a00 */
[----:B-1----:R-:W-:-:S03]  /*c62c0*/  IADD3.X R0, PT, PT, R17, UR7, RZ, P3, !PT ;  /* 0x0000000711007c10 */ /* 0x002fc60009ffe4ff */
[----:B------:R-:W-:Y:S04]  /*c62d0*/  STL [R1+0x1aa8], R2 ;  /* 0x001aa80201007387 */ /* 0x000fe80000100800 */
[----:B------:R-:W3:Y:S04]  /*c62e0*/  LDL.LU.64 R92, [R1+0x20a8] ;  /* 0x0020a800015c7983 */ /* 0x000ee80000300a00 */
[----:B------:R2:W-:Y:S01]  /*c62f0*/  STL [R1+0x1ab0], R0 ;  /* 0x001ab00001007387 */ /* 0x0005e20000100800 */
[C---:B------:R-:W-:Y:S03]  /*c6300*/  HMMA.1688.F32.TF32 R16, R32.reuse, R56, R36 ;  /* 0x000000382010723c */ /* 0x040fe60000081024 */
[----:B------:R-:W-:Y:S04]  /*c6310*/  LDS R38, [R3+UR12+0x3e780] ;  /* 0x03e7800c03267984 */ /* 0x000fe80008000800 */
[----:B------:R-:W-:Y:S01]  /*c6320*/  LDS R39, [R252+UR12+0x3e780] ;  /* 0x03e7800cfc277984 */ /* 0x000fe20008000800 */
[----:B--2---:R-:W-:Y:S01]  /*c6330*/  IADD3 R0, P0, PT, R86, UR18, RZ ;  /* 0x0000001256007c10 */ /* 0x004fe2000ff1e0ff */
[----:B------:R-:W-:Y:S02]  /*c6340*/  HMMA.1688.F32.TF32 R156, R32, R52, R156 ;  /* 0x00000034209c723c */ /* 0x000fe4000008109c */
[----:B------:R-:W-:Y:S01]  /*c6350*/  LDS R37, [R252+UR12+0x3c780] ;  /* 0x03c7800cfc257984 */ /* 0x000fe20008000800 */
[----:B------:R-:W-:-:S03]  /*c6360*/  IADD3 R2, P1, PT, R98, UR18, RZ ;  /* 0x0000001262027c10 */ /* 0x000fc6000ff3e0ff */
[----:B------:R1:W-:Y:S04]  /*c6370*/  STL [R1+0x1a7c], R0 ;  /* 0x001a7c0001007387 */ /* 0x0003e80000100800 */
[----:B------:R2:W-:Y:S01]  /*c6380*/  STL [R1+0x1a84], R2 ;  /* 0x001a840201007387 */ /* 0x0005e20000100800 */
[----:B----4-:R-:W-:Y:S02]  /*c6390*/  IADD3 R36, P2, PT, R96, UR18, RZ ;  /* 0x0000001260247c10 */ /* 0x010fe4000ff5e0ff */
[----:B-1----:R-:W-:Y:S02]  /*c63a0*/  IADD3 R0, P3, PT, R62, UR18, RZ ;  /* 0x000000123e007c10 */ /* 0x002fe4000ff7e0ff */
[----:B--2---:R-:W-:Y:S01]  /*c63b0*/  IADD3.X R2, PT, PT, R87, UR7, RZ, P0, !PT ;  /* 0x0000000757027c10 */ /* 0x004fe200087fe4ff */
[----:B------:R-:W-:Y:S04]  /*c63c0*/  STL [R1+0x1a8c], R36 ;  /* 0x001a8c2401007387 */ /* 0x000fe80000100800 */
[----:B------:R-:W2:Y:S04]  /*c63d0*/  LDL.LU.64 R86, [R1+0x20a0] ;  /* 0x0020a00001567983 */ /* 0x000ea80000300a00 */
[----:B------:R1:W-:Y:S04]  /*c63e0*/  STL [R1+0x1a94], R0 ;  /* 0x001a940001007387 */ /* 0x0003e80000100800 */
[----:B------:R4:W-:Y:S04]  /*c63f0*/  STL [R1+0x1a78], R2 ;  /* 0x001a780201007387 */ /* 0x0009e80000100800 */
[----:B------:R-:W2:Y:S01]  /*c6400*/  LDL.LU.64 R64, [R1+0x2098] ;  /* 0x0020980001407983 */ /* 0x000ea20000300a00 */
[----:B-1----:R-:W-:-:S02]  /*c6410*/  IADD3.X R0, PT, PT, R99, UR7, RZ, P1, !PT ;  /* 0x0000000763007c10 */ /* 0x002fc40008ffe4ff */
[----:B----4-:R-:W-:-:S03]  /*c6420*/  IADD3.X R2, PT, PT, R97, UR7, RZ, P2, !PT ;  /* 0x0000000761027c10 */ /* 0x010fc600097fe4ff */
[----:B------:R1:W-:Y:S01]  /*c6430*/  STL [R1+0x1a80], R0 ;  /* 0x001a800001007387 */ /* 0x0003e20000100800 */
[----:B------:R-:W-:Y:S02]  /*c6440*/  IADD3 R36, P0, PT, R70, UR18, RZ ;  /* 0x0000001246247c10 */ /* 0x000fe4000ff1e0ff */
[----:B-1----:R-:W-:Y:S02]  /*c6450*/  IADD3.X R0, PT, PT, R63, UR7, RZ, P3, !PT ;  /* 0x000000073f007c10 */ /* 0x002fe40009ffe4ff */
[----:B------:R-:W4:Y:S04]  /*c6460*/  LDL.LU.64 R62, [R1+0x20b8] ;  /* 0x0020b800013e7983 */ /* 0x000f280000300a00 */
[----:B------:R3:W-:Y:S04]  /*c6470*/  STL [R1+0x1a88], R2 ;  /* 0x001a880201007387 */ /* 0x0007e80000100800 */
[----:B------:R-:W4:Y:S04]  /*c6480*/  LDL.LU.64 R56, [R1+0x1dc8] ;  /* 0x001dc80001387983 */ /* 0x000f280000300a00 */
[----:B------:R1:W-:Y:S04]  /*c6490*/  STL [R1+0x1a90], R0 ;  /* 0x001a900001007387 */ /* 0x0003e80000100800 */
[----:B------:R-:W-:Y:S04]  /*c64a0*/  STL [R1+0x1a6c], R36 ;  /* 0x001a6c2401007387 */ /* 0x000fe80000100800 */
[----:B------:R-:W1:Y:S01]  /*c64b0*/  LDS R36, [R3+UR12+0x3c780] ;  /* 0x03c7800c03247984 */ /* 0x000e620008000800 */
[----:B---3--:R-:W-:-:S05]  /*c64c0*/  IADD3 R2, P1, PT, R60, UR18, RZ ;  /* 0x000000123c027c10 */ /* 0x008fca000ff3e0ff */
[----:B------:R3:W-:Y:S01]  /*c64d0*/  STL [R1+0x1a70], R2 ;  /* 0x001a700201007387 */ /* 0x0007e20000100800 */
[----:B-1----:R-:W-:-:S05]  /*c64e0*/  IADD3 R0, P2, PT, R68, UR18, RZ ;  /* 0x0000001244007c10 */ /* 0x002fca000ff5e0ff */
[----:B------:R1:W-:Y:S01]  /*c64f0*/  STL [R1+0x1a74], R0 ;  /* 0x001a740001007387 */ /* 0x0003e20000100800 */
[----:B---3--:R-:W-:-:S03]  /*c6500*/  IADD3.X R2, PT, PT, R61, UR7, RZ, P1, !PT ;  /* 0x000000073d027c10 */ /* 0x008fc60008ffe4ff */
[----:B------:R-:W3:Y:S01]  /*c6510*/  LDL.LU.64 R52, [R1+0x1dc0] ;  /* 0x001dc00001347983 */ /* 0x000ee20000300a00 */
[----:B-1----:R-:W-:-:S05]  /*c6520*/  IADD3.X R0, PT, PT, R71, UR7, RZ, P0, !PT ;  /* 0x0000000747007c10 */ /* 0x002fca00087fe4ff */
[----:B------:R1:W-:Y:S04]  /*c6530*/  STL [R1+0x1a60], R0 ;  /* 0x001a600001007387 */ /* 0x0003e80000100800 */
[----:B------:R-:W3:Y:S01]  /*c6540*/  LDL.LU.64 R60, [R1+0x1db8] ;  /* 0x001db800013c7983 */ /* 0x000ee20000300a00 */
[----:B-1----:R-:W-:-:S03]  /*c6550*/  IADD3.X R0, PT, PT, R69, UR7, RZ, P2, !PT ;  /* 0x0000000745007c10 */ /* 0x002fc600097fe4ff */
[----:B------:R1:W-:Y:S04]  /*c6560*/  STL [R1+0x1a64], R2 ;  /* 0x001a640201007387 */ /* 0x0003e80000100800 */
[----:B------:R1:W-:Y:S02]  /*c6570*/  STL [R1+0x1a68], R0 ;  /* 0x001a680001007387 */ /* 0x0003e40000100800 */
[----:B-1----:R-:W-:Y:S02]  /*c6580*/  IADD3 R2, P0, PT, R94, UR18, RZ ;  /* 0x000000125e027c10 */ /* 0x002fe4000ff1e0ff */
[----:B------:R-:W-:-:S03]  /*c6590*/  IADD3 R0, P1, PT, R92, UR18, RZ ;  /* 0x000000125c007c10 */ /* 0x000fc6000ff3e0ff */
[----:B------:R-:W-:Y:S01]  /*c65a0*/  STL [R1+0x1a44], R2 ;  /* 0x001a440201007387 */ /* 0x000fe20000100800 */
[----:B------:R-:W-:Y:S03]  /*c65b0*/  HMMA.1688.F32.TF32 R68, R32, R48, R28 ;  /* 0x000000302044723c */ /* 0x000fe6000008101c */
[----:B------:R1:W-:Y:S01]  /*c65c0*/  STL [R1+0x1a4c], R0 ;  /* 0x001a4c0001007387 */ /* 0x0003e20000100800 */
[----:B------:R-:W-:Y:S02]  /*c65d0*/  IADD3.X R28, PT, PT, R93, UR7, RZ, P1, !PT ;  /* 0x000000075d1c7c10 */ /* 0x000fe40008ffe4ff */
[----:B--2---:R-:W-:Y:S02]  /*c65e0*/  IADD3 R3, P2, PT, R86, UR18, RZ ;  /* 0x0000001256037c10 */ /* 0x004fe4000ff5e0ff */
[----:B-1----:R-:W-:-:S03]  /*c65f0*/  IADD3.X R0, PT, PT, R95, UR7, RZ, P0, !PT ;  /* 0x000000075f007c10 */ /* 0x002fc600087fe4ff */
[----:B------:R-:W-:Y:S04]  /*c6600*/  STL [R1+0x1a54], R3 ;  /* 0x001a540301007387 */ /* 0x000fe80000100800 */
[----:B------:R-:W2:Y:S01]  /*c6610*/  LDL.LU.64 R48, [R1+0x1de8] ;  /* 0x001de80001307983 */ /* 0x000ea20000300a00 */
[----:B------:R-:W-:-:S05]  /*c6620*/  IADD3 R2, P3, PT, R64, UR18, RZ ;  /* 0x0000001240027c10 */ /* 0x000fca000ff7e0ff */
[----:B------:R1:W-:Y:S04]  /*c6630*/  STL [R1+0x1a5c], R2 ;  /* 0x001a5c0201007387 */ /* 0x0003e80000100800 */
[----:B------:R1:W-:Y:S04]  /*c6640*/  STL [R1+0x1a40], R0 ;  /* 0x001a400001007387 */ /* 0x0003e80000100800 */
[----:B-1----:R-:W2:Y:S01]  /*c6650*/  LDL.LU.64 R2, [R1+0x1de0] ;  /* 0x001de00001027983 */ /* 0x002ea20000300a00 */
[----:B------:R-:W-:-:S03]  /*c6660*/  IADD3.X R0, PT, PT, R87, UR7, RZ, P2, !PT ;  /* 0x0000000757007c10 */ /* 0x000fc600097fe4ff */
[----:B------:R-:W-:Y:S04]  /*c6670*/  STL [R1+0x1a48], R28 ;  /* 0x001a481c01007387 */ /* 0x000fe80000100800 */
[----:B------:R-:W2:Y:S04]  /*c6680*/  LDL.LU.64 R96, [R1+0x1dd8] ;  /* 0x001dd80001607983 */ /* 0x000ea80000300a00 */
[----:B------:R-:W2:Y:S04]  /*c6690*/  LDL.LU.64 R94, [R1+0x1dd0] ;  /* 0x001dd000015e7983 */ /* 0x000ea80000300a00 */
[----:B------:R1:W-:Y:S04]  /*c66a0*/  STL [R1+0x1a50], R0 ;  /* 0x001a500001007387 */ /* 0x0003e80000100800 */
[----:B------:R-:W2:Y:S01]  /*c66b0*/  LDL.LU.64 R86, [R1+0x1e28] ;  /* 0x001e280001567983 */ /* 0x000ea20000300a00 */
[----:B-1----:R-:W-:Y:S01]  /*c66c0*/  IADD3.X R0, PT, PT, R65, UR7, RZ, P3, !PT ;  /* 0x0000000741007c10 */ /* 0x002fe20009ffe4ff */
[----:B------:R-:W-:Y:S04]  /*c66d0*/  HMMA.1688.F32.TF32 R28, R32, R88, R24 ;  /* 0x00000058201c723c */ /* 0x000fe80000081018 */
[----:B------:R1:W-:Y:S01]  /*c66e0*/  STL [R1+0x1a58], R0 ;  /* 0x001a580001007387 */ /* 0x0003e20000100800 */
[----:B----4-:R-:W-:-:S02]  /*c66f0*/  IADD3 R24, P1, PT, R56, UR18, RZ ;  /* 0x0000001238187c10 */ /* 0x010fc4000ff3e0ff */
[----:B-1----:R-:W-:-:S05]  /*c6700*/  IADD3 R0, P0, PT, R62, UR18, RZ ;  /* 0x000000123e007c10 */ /* 0x002fca000ff1e0ff */
[----:B------:R-:W-:Y:S04]  /*c6710*/  STL [R1+0x1a3c], R0 ;  /* 0x001a3c0001007387 */ /* 0x000fe80000100800 */
[----:B------:R1:W-:Y:S02]  /*c6720*/  STL [R1+0x1dc8], R24 ;  /* 0x001dc81801007387 */ /* 0x0003e40000100800 */
[----:B-1----:R-:W-:Y:S02]  /*c6730*/  IADD3.X R24, PT, PT, R63, UR7, RZ, P0, !PT ;  /* 0x000000073f187c10 */ /* 0x002fe400087fe4ff */
[----:B---3--:R-:W-:-:S05]  /*c6740*/  IADD3 R25, P2, PT, R52, UR18, RZ ;  /* 0x0000001234197c10 */ /* 0x008fca000ff5e0ff */
[----:B------:R-:W-:Y:S04]  /*c6750*/  STL [R1+0x3b4c], R25 ;  /* 0x003b4c1901007387 */ /* 0x000fe80000100800 */
[----:B------:R-:W3:Y:S01]  /*c6760*/  LDL.LU.64 R64, [R1+0x1e20] ;  /* 0x001e200001407983 */ /* 0x000ee20000300a00 */
[----:B------:R-:W-:-:S05]  /*c6770*/  IADD3 R0, P3, PT, R60, UR18, RZ ;  /* 0x000000123c007c10 */ /* 0x000fca000ff7e0ff */
[----:B------:R1:W-:Y:S04]  /*c6780*/  STL [R1+0x3b50], R0 ;  /* 0x003b500001007387 */ /* 0x0003e80000100800 */
[----:B------:R4:W-:Y:S01]  /*c6790*/  STL [R1+0x100c], R24 ;  /* 0x00100c1801007387 */ /* 0x0009e20000100800 */
[----:B-1----:R-:W-:-:S03]  /*c67a0*/  IADD3.X R0, PT, PT, R57, UR7, RZ, P1, !PT ;  /* 0x0000000739007c10 */ /* 0x002fc60008ffe4ff */
[----:B------:R-:W3:Y:S01]  /*c67b0*/  LDL.LU.64 R56, [R1+0x1e18] ;  /* 0x001e180001387983 */ /* 0x000ee20000300a00 */
[----:B----4-:R-:W-:-:S03]  /*c67c0*/  IADD3.X R24, PT, PT, R53, UR7, RZ, P2, !PT ;  /* 0x0000000735187c10 */ /* 0x010fc600097fe4ff */
[----:B------:R1:W-:Y:S04]  /*c67d0*/  STL [R1+0x1db8], R0 ;  /* 0x001db80001007387 */ /* 0x0003e80000100800 */
[----:B------:R-:W4:Y:S01]  /*c67e0*/  LDL.LU.64 R52, [R1+0x1e10] ;  /* 0x001e100001347983 */ /* 0x000f220000300a00 */
[----:B-1----:R-:W-:-:S03]  /*c67f0*/  IADD3.X R0, PT, PT, R61, UR7, RZ, P3, !PT ;  /* 0x000000073d007c10 */ /* 0x002fc60009ffe4ff */
[----:B------:R-:W-:Y:S01]  /*c6800*/  STL [R1+0x1dc0], R24 ;  /* 0x001dc01801007387 */ /* 0x000fe20000100800 */
[----:B------:R-:W-:Y:S03]  /*c6810*/  HMMA.1688.F32.TF32 R60, R32, R44, R20 ;  /* 0x0000002c203c723c */ /* 0x000fe60000081014 */
[----:B------:R-:W4:Y:S04]  /*c6820*/  LDL.LU.64 R92, [R1+0x1e08] ;  /* 0x001e0800015c7983 */ /* 0x000f280000300a00 */
[----:B------:R1:W-:Y:S01]  /*c6830*/  STL [R1+0x1dbc], R0 ;  /* 0x001dbc0001007387 */ /* 0x0003e20000100800 */
[----:B--2---:R-:W-:-:S05]  /*c6840*/  IADD3 R20, P0, PT, R48, UR18, RZ ;  /* 0x0000001230147c10 */ /* 0x004fca000ff1e0ff */
[----:B------:R2:W-:Y:S01]  /*c6850*/  STL [R1+0x1de8], R20 ;  /* 0x001de81401007387 */ /* 0x0005e20000100800 */
[----:B-1----:R-:W-:-:S05]  /*c6860*/  IADD3 R0, P1, PT, R2, UR18, RZ ;  /* 0x0000001202007c10 */ /* 0x002fca000ff3e0ff */
[----:B------:R1:W-:Y:S01]  /*c6870*/  STL [R1+0x1de0], R0 ;  /* 0x001de00001007387 */ /* 0x0003e20000100800 */
[----:B------:R-:W-:Y:S02]  /*c6880*/  IADD3 R21, P2, PT, R96, UR18, RZ ;  /* 0x0000001260157c10 */ /* 0x000fe4000ff5e0ff */
[----:B--2---:R-:W-:-:S03]  /*c6890*/  IADD3 R20, P3, PT, R94, UR18, RZ ;  /* 0x000000125e147c10 */ /* 0x004fc6000ff7e0ff */
[----:B------:R-:W-:Y:S01]  /*c68a0*/  STL [R1+0x3b44], R21 ;  /* 0x003b441501007387 */ /* 0x000fe20000100800 */
[----:B-1----:R-:W-:-:S03]  /*c68b0*/  IADD3.X R0, PT, PT, R49, UR7, RZ, P0, !PT ;  /* 0x0000000731007c10 */ /* 0x002fc600087fe4ff */
[----:B------:R-:W2:Y:S04]  /*c68c0*/  LDL.LU.64 R48, [R1+0x1e00] ;  /* 0x001e000001307983 */ /* 0x000ea80000300a00 */
[----:B------:R1:W-:Y:S04]  /*c68d0*/  STL [R1+0x3b48], R20 ;  /* 0x003b481401007387 */ /* 0x0003e80000100800 */
[----:B------:R-:W2:Y:S04]  /*c68e0*/  LDL.LU.64 R26, [R1+0x1df8] ;  /* 0x001df800011a7983 */ /* 0x000ea80000300a00 */
[----:B------:R1:W-:Y:S02]  /*c68f0*/  STL [R1+0x1dd0], R0 ;  /* 0x001dd00001007387 */ /* 0x0003e40000100800 */
[----:B-1----:R-:W-:-:S02]  /*c6900*/  IADD3.X R20, PT, PT, R97, UR7, RZ, P2, !PT ;  /* 0x0000000761147c10 */ /* 0x002fc400097fe4ff */
[----:B------:R-:W-:Y:S02]  /*c6910*/  IADD3.X R0, PT, PT, R3, UR7, RZ, P1, !PT ;  /* 0x0000000703007c10 */ /* 0x000fe40008ffe4ff */
[----:B------:R-:W2:Y:S04]  /*c6920*/  LDL.LU.64 R2, [R1+0x1df0] ;  /* 0x001df00001027983 */ /* 0x000ea80000300a00 */
[----:B------:R1:W-:Y:S04]  /*c6930*/  STL [R1+0x1dd8], R0 ;  /* 0x001dd80001007387 */ /* 0x0003e80000100800 */
[----:B------:R-:W2:Y:S01]  /*c6940*/  LDL.LU.64 R24, [R1+0x1e30] ;  /* 0x001e300001187983 */ /* 0x000ea20000300a00 */
[----:B-1----:R-:W-:-:S03]  /*c6950*/  IADD3.X R0, PT, PT, R95, UR7, RZ, P3, !PT ;  /* 0x000000075f007c10 */ /* 0x002fc60009ffe4ff */
[----:B------:R-:W-:Y:S04]  /*c6960*/  STL [R1+0x1ddc], R20 ;  /* 0x001ddc1401007387 */ /* 0x000fe80000100800 */
[----:B------:R-:W2:Y:S04]  /*c6970*/  LDL.LU.64 R88, [R1+0x2138] ;  /* 0x0021380001587983 */ /* 0x000ea80000300a00 */
[----:B------:R1:W-:Y:S02]  /*c6980*/  STL [R1+0x1dd4], R0 ;  /* 0x001dd40001007387 */ /* 0x0003e40000100800 */
[----:B-1----:R-:W-:-:S05]  /*c6990*/  IADD3 R0, P0, PT, R86, UR18, RZ ;  /* 0x0000001256007c10 */ /* 0x002fca000ff1e0ff */
[----:B------:R-:W-:Y:S01]  /*c69a0*/  STL [R1+0x1e28], R0 ;  /* 0x001e280001007387 */ /* 0x000fe20000100800 */
[----:B---3--:R-:W-:-:S05]  /*c69b0*/  IADD3 R20, P1, PT, R64, UR18, RZ ;  /* 0x0000001240147c10 */ /* 0x008fca000ff3e0ff */
[----:B------:R1:W-:Y:S02]  /*c69c0*/  STL [R1+0x1e20], R20 ;  /* 0x001e201401007387 */ /* 0x0003e40000100800 */
[----:B-1----:R-:W-:Y:S02]  /*c69d0*/  IADD3.X R20, PT, PT, R87, UR7, RZ, P0, !PT ;  /* 0x0000000757147c10 */ /* 0x002fe400087fe4ff */
[----:B------:R-:W-:-:S05]  /*c69e0*/  IADD3 R21, P2, PT, R56, UR18, RZ ;  /* 0x0000001238157c10 */ /* 0x000fca000ff5e0ff */
[----:B------:R-:W-:Y:S01]  /*c69f0*/  STL [R1+0x3b3c], R21 ;  /* 0x003b3c1501007387 */ /* 0x000fe20000100800 */
[----:B----4-:R-:W-:-:S03]  /*c6a00*/  IADD3 R0, P3, PT, R52, UR18, RZ ;  /* 0x0000001234007c10 */ /* 0x010fc6000ff7e0ff */
[----:B------:R-:W3:Y:S04]  /*c6a10*/  LDL.LU.64 R86, [R1+0x2130] ;  /* 0x0021300001567983 */ /* 0x000ee80000300a00 */
[----:B------:R1:W-:Y:S04]  /*c6a20*/  STL [R1+0x3b40], R0 ;  /* 0x003b400001007387 */ /* 0x0003e80000100800 */
[----:B------:R4:W-:Y:S01]  /*c6a30*/  STL [R1+0x1e10], R20 ;  /* 0x001e101401007387 */ /* 0x0009e20000100800 */
[----:B-1----:R-:W-:-:S03]  /*c6a40*/  IADD3.X R0, PT, PT, R65, UR7, RZ, P1, !PT ;  /* 0x0000000741007c10 */ /* 0x002fc60008ffe4ff */
[----:B------:R-:W3:Y:S01]  /*c6a50*/  LDL.LU.64 R64, [R1+0x2128] ;  /* 0x0021280001407983 */ /* 0x000ee20000300a00 */
[----:B------:R-:W-:Y:S01]  /*c6a60*/  HMMA.1688.F32.TF32 R8, R32, R132, R8 ;  /* 0x000000842008723c */ /* 0x000fe20000081008 */
[----:B----4-:R-:W-:Y:S02]  /*c6a70*/  IADD3.X R20, PT, PT, R57, UR7, RZ, P2, !PT ;  /* 0x0000000739147c10 */ /* 0x010fe400097fe4ff */
[----:B------:R1:W-:Y:S04]  /*c6a80*/  STL [R1+0x1e18], R0 ;  /* 0x001e180001007387 */ /* 0x0003e80000100800 */
[----:B------:R-:W4:Y:S01]  /*c6a90*/  LDL.LU.64 R56, [R1+0x2120] ;  /* 0x0021200001387983 */ /* 0x000f220000300a00 */
[----:B-1----:R-:W-:-:S03]  /*c6aa0*/  IADD3.X R0, PT, PT, R53, UR7, RZ, P3, !PT ;  /* 0x0000000735007c10 */ /* 0x002fc60009ffe4ff */
[----:B------:R1:W-:Y:S04]  /*c6ab0*/  STL [R1+0x1e1c], R20 ;  /* 0x001e1c1401007387 */ /* 0x0003e80000100800 */
[----:B------:R-:W4:Y:S04]  /*c6ac0*/  LDL.LU.64 R52, [R1+0x2118] ;  /* 0x0021180001347983 */ /* 0x000f280000300a00 */
[----:B------:R2:W-:Y:S01]  /*c6ad0*/  STL [R1+0x1e14], R0 ;  /* 0x001e140001007387 */ /* 0x0005e20000100800 */
[----:B-1----:R-:W-:Y:S03]  /*c6ae0*/  HMMA.1688.F32.TF32 R20, R36, R134, R8 ;  /* 0x000000862414723c */ /* 0x002fe60000081008 */
[----:B------:R-:W4:Y:S01]  /*c6af0*/  LDL.LU.64 R44, [R1+0x2110] ;  /* 0x00211000012c7983 */ /* 0x000f220000300a00 */
[----:B--2---:R-:W-:-:S04]  /*c6b00*/  IADD3 R0, P0, PT, R92, UR18, RZ ;  /* 0x000000125c007c10 */ /* 0x004fc8000ff1e0ff */
[----:B------:R-:W-:Y:S01]  /*c6b10*/  HMMA.1688.F32.TF32 R32, R32, R40, R168 ;  /* 0x000000282020723c */ /* 0x000fe200000810a8 */
[----:B------:R-:W-:Y:S01]  /*c6b20*/  IADD3 R8, P1, PT, R48, UR18, RZ ;  /* 0x0000001230087c10 */ /* 0x000fe2000ff3e0ff */
[----:B------:R-:W-:Y:S01]  /*c6b30*/  STL [R1+0x1e08], R0 ;  /* 0x001e080001007387 */ /* 0x000fe20000100800 */
[----:B------:R-:W-:-:S03]  /*c6b40*/  IADD3 R9, P2, PT, R26, UR18, RZ ;  /* 0x000000121a097c10 */ /* 0x000fc6000ff5e0ff */
[----:B------:R1:W-:Y:S04]  /*c6b50*/  STL [R1+0x1e00], R8 ;  /* 0x001e000801007387 */ /* 0x0003e80000100800 */
[----:B------:R-:W-:Y:S04]  /*c6b60*/  STL [R1+0x3b34], R9 ;  /* 0x003b340901007387 */ /* 0x000fe80000100800 */
[----:B------:R-:W2:Y:S01]  /*c6b70*/  LDL.LU.64 R40, [R1+0x2108] ;  /* 0x0021080001287983 */ /* 0x000ea20000300a00 */
[----:B-1----:R-:W-:Y:S02]  /*c6b80*/  IADD3.X R8, PT, PT, R93, UR7, RZ, P0, !PT ;  /* 0x000000075d087c10 */ /* 0x002fe400087fe4ff */
[----:B------:R-:W-:-:S05]  /*c6b90*/  IADD3 R0, P3, PT, R2, UR18, RZ ;  /* 0x0000001202007c10 */ /* 0x000fca000ff7e0ff */
[----:B------:R1:W-:Y:S04]  /*c6ba0*/  STL [R1+0x3b38], R0 ;  /* 0x003b380001007387 */ /* 0x0003e80000100800 */
[----:B------:R1:W-:Y:S02]  /*c6bb0*/  STL [R1+0x1df0], R8 ;  /* 0x001df00801007387 */ /* 0x0003e40000100800 */
[----:B-1----:R-:W-:Y:S02]  /*c6bc0*/  IADD3.X R0, PT, PT, R49, UR7, RZ, P1, !PT ;  /* 0x0000000731007c10 */ /* 0x002fe40008ffe4ff */
[----:B------:R-:W2:Y:S01]  /*c6bd0*/  LDL.LU.64 R48, [R1+0x2100] ;  /* 0x0021000001307983 */ /* 0x000ea20000300a00 */
[----:B------:R-:W-:-:S03]  /*c6be0*/  IADD3.X R8, PT, PT, R27, UR7, RZ, P2, !PT ;  /* 0x000000071b087c10 */ /* 0x000fc600097fe4ff */
[----:B------:R1:W-:Y:S04]  /*c6bf0*/  STL [R1+0x1df8], R0 ;  /* 0x001df80001007387 */ /* 0x0003e80000100800 */
[----:B------:R1:W-:Y:S04]  /*c6c00*/  STL [R1+0x1dfc], R8 ;  /* 0x001dfc0801007387 */ /* 0x0003e80000100800 */
[----:B------:R-:W2:Y:S01]  /*c6c10*/  LDL.LU.64 R26, [R1+0x20f8] ;  /* 0x0020f800011a7983 */ /* 0x000ea20000300a00 */
[----:B-1----:R-:W-:-:S03]  /*c6c20*/  IADD3.X R0, PT, PT, R3, UR7, RZ, P3, !PT ;  /* 0x0000000703007c10 */ /* 0x002fc60009ffe4ff */
[----:B------:R-:W2:Y:S01]  /*c6c30*/  LDL.LU.64 R2, [R1+0x20f0] ;  /* 0x0020f00001027983 */ /* 0x000ea20000300a00 */
[----:B------:R-:W-:Y:S03]  /*c6c40*/  HMMA.1688.F32.TF32 R8, R36, R66, R12 ;  /* 0x000000422408723c */ /* 0x000fe6000008100c */
[----:B------:R1:W-:Y:S01]  /*c6c50*/  STL [R1+0x1df4], R0 ;  /* 0x001df40001007387 */ /* 0x0003e20000100800 */
[----:B------:R-:W-:Y:S02]  /*c6c60*/  IADD3 R12, P1, PT, R88, UR18, RZ ;  /* 0x00000012580c7c10 */ /* 0x000fe4000ff3e0ff */
        /* <DEDUP_REMOVED lines=9> */
[----:B------:R1:W-:Y:S02]  /*c6d00*/  STL [R1+0x1e30], R12 ;  /* 0x001e300c01007387 */ /* 0x0003e40000100800 */
[----:B-1----:R-:W-:Y:S02]  /*c6d10*/  IADD3.X R0, PT, PT, R89, UR7, RZ, P1, !PT ;  /* 0x0000000759007c10 */ /* 0x002fe40008ffe4ff */
[----:B------:R-:W-:Y:S02]  /*c6d20*/  IADD3.X R12, PT, PT, R87, UR7, RZ, P2, !PT ;  /* 0x00000007570c7c10 */ /* 0x000fe400097fe4ff */
[----:B------:R-:W3:Y:S04]  /*c6d30*/  LDL.LU.64 R86, [R1+0x20e0] ;  /* 0x0020e00001567983 */ /* 0x000ee80000300a00 */
[----:B------:R1:W-:Y:S04]  /*c6d40*/  STL [R1+0xff4], R0 ;  /* 0x000ff40001007387 */ /* 0x0003e80000100800 */
[----:B------:R4:W-:Y:S04]  /*c6d50*/  STL [R1+0xffc], R12 ;  /* 0x000ffc0c01007387 */ /* 0x0009e80000100800 */
[----:B------:R-:W3:Y:S01]  /*c6d60*/  LDL.LU.64 R66, [R1+0x20d8] ;  /* 0x0020d80001427983 */ /* 0x000ee20000300a00 */
[----:B-1----:R-:W-:-:S03]  /*c6d70*/  IADD3.X R0, PT, PT, R65, UR7, RZ, P3, !PT ;  /* 0x0000000741007c10 */ /* 0x002fc60009ffe4ff */
[----:B------:R-:W3:Y:S01]  /*c6d80*/  LDL.LU.64 R64, [R1+0x20d0] ;  /* 0x0020d00001407983 */ /* 0x000ee20000300a00 */
[----:B----4-:R-:W-:Y:S03]  /*c6d90*/  HMMA.1688.F32.TF32 R12, R36, R58, R16 ;  /* 0x0000003a240c723c */ /* 0x010fe60000081010 */
[----:B------:R1:W-:Y:S01]  /*c6da0*/  STL [R1+0x1004], R0 ;  /* 0x0010040001007387 */ /* 0x0003e20000100800 */
[----:B------:R-:W-:Y:S02]  /*c6db0*/  IADD3 R17, P1, PT, R52, UR18, RZ ;  /* 0x0000001234117c10 */ /* 0x000fe4000ff3e0ff */
[----:B------:R-:W-:Y:S02]  /*c6dc0*/  IADD3 R16, P2, PT, R44, UR18, RZ ;  /* 0x000000122c107c10 */ /* 0x000fe4000ff5e0ff */
[----:B-1----:R-:W-:-:S05]  /*c6dd0*/  IADD3 R0, P0, PT, R56, UR18, RZ ;  /* 0x0000001238007c10 */ /* 0x002fca000ff1e0ff */
[----:B------:R2:W-:Y:S04]  /*c6de0*/  STL [R1+0xfd4], R0 ;  /* 0x000fd40001007387 */ /* 0x0005e80000100800 */
[----:B------:R1:W-:Y:S01]  /*c6df0*/  STL [R1+0xfdc], R17 ;  /* 0x000fdc1101007387 */ /* 0x0003e20000100800 */
[----:B--2---:R-:W-:-:S03]  /*c6e00*/  IADD3 R0, P3, PT, R40, UR18, RZ ;  /* 0x0000001228007c10 */ /* 0x004fc6000ff7e0ff */
[----:B------:R2:W-:Y:S01]  /*c6e10*/  STL [R1+0xfe4], R16 ;  /* 0x000fe41001007387 */ /* 0x0005e20000100800 */
[----:B-1----:R-:W-:-:S03]  /*c6e20*/  IADD3.X R17, PT, PT, R57, UR7, RZ, P0, !PT ;  /* 0x0000000739117c10 */ /* 0x002fc600087fe4ff */
[----:B------:R1:W-:Y:S01]  /*c6e30*/  STL [R1+0xfec], R0 ;  /* 0x000fec0001007387 */ /* 0x0003e20000100800 */
[----:B--2---:R-:W-:-:S03]  /*c6e40*/  IADD3.X R16, PT, PT, R53, UR7, RZ, P1, !PT ;  /* 0x0000000735107c10 */ /* 0x004fc60008ffe4ff */
[----:B------:R-:W-:Y:S01]  /*c6e50*/  STL [R1+0xfd0], R17 ;  /* 0x000fd01101007387 */ /* 0x000fe20000100800 */
[----:B-1----:R-:W-:-:S03]  /*c6e60*/  IADD3.X R0, PT, PT, R45, UR7, RZ, P2, !PT ;  /* 0x000000072d007c10 */ /* 0x002fc600097fe4ff */
[----:B------:R-:W2:Y:S04]  /*c6e70*/  LDL.LU.64 R56, [R1+0x20c8] ;  /* 0x0020c80001387983 */ /* 0x000ea80000300a00 */
[----:B------:R1:W-:Y:S04]  /*c6e80*/  STL [R1+0xfd8], R16 ;  /* 0x000fd81001007387 */ /* 0x0003e80000100800 */
[----:B------:R4:W-:Y:S04]  /*c6e90*/  STL [R1+0xfe0], R0 ;  /* 0x000fe00001007387 */ /* 0x0009e80000100800 */
[----:B------:R-:W2:Y:S01]  /*c6ea0*/  LDL.LU.64 R44, [R1+0x20c0] ;  /* 0x0020c000012c7983 */ /* 0x000ea20000300a00 */
[----:B-1----:R-:W-:-:S02]  /*c6eb0*/  IADD3.X R16, PT, PT, R41, UR7, RZ, P3, !PT ;  /* 0x0000000729107c10 */ /* 0x002fc40009ffe4ff */
[----:B----4-:R-:W-:-:S03]  /*c6ec0*/  IADD3 R0, P0, PT, R48, UR18, RZ ;  /* 0x0000001230007c10 */ /* 0x010fc6000ff1e0ff */
[----:B------:R-:W-:Y:S04]  /*c6ed0*/  STL [R1+0xfe8], R16 ;  /* 0x000fe81001007387 */ /* 0x000fe80000100800 */
[----:B------:R-:W4:Y:S04]  /*c6ee0*/  LDL.LU.64 R40, [R1+0x1e38] ;  /* 0x001e380001287983 */ /* 0x000f280000300a00 */
[----:B------:R1:W-:Y:S01]  /*c6ef0*/  STL [R1+0xff0], R0 ;  /* 0x000ff00001007387 */ /* 0x0003e20000100800 */
[----:B------:R-:W-:Y:S02]  /*c6f00*/  IADD3 R52, P2, PT, R2, UR18, RZ ;  /* 0x0000001202347c10 */ /* 0x000fe4000ff5e0ff */
[----:B------:R-:W-:-:S02]  /*c6f10*/  IADD3.X R48, PT, PT, R49, UR7, RZ, P0, !PT ;  /* 0x0000000731307c10 */ /* 0x000fc400087fe4ff */
[----:B-1----:R-:W-:-:S05]  /*c6f20*/  IADD3 R0, P1, PT, R26, UR18, RZ ;  /* 0x000000121a007c10 */ /* 0x002fca000ff3e0ff */
[----:B------:R3:W-:Y:S01]  /*c6f30*/  STL [R1+0xfb8], R0 ;  /* 0x000fb80001007387 */ /* 0x0007e20000100800 */
[----:B------:R-:W-:Y:S02]  /*c6f40*/  IADD3.X R26, PT, PT, R27, UR7, RZ, P1, !PT ;  /* 0x000000071b1a7c10 */ /* 0x000fe40008ffe4ff */
[----:B------:R-:W-:Y:S01]  /*c6f50*/  IADD3.X R3, PT, PT, R3, UR7, RZ, P2, !PT ;  /* 0x0000000703037c10 */ /* 0x000fe200097fe4ff */
[----:B------:R1:W-:Y:S04]  /*c6f60*/  STL [R1+0xfc0], R52 ;  /* 0x000fc03401007387 */ /* 0x0003e80000100800 */
[----:B------:R-:W-:Y:S01]  /*c6f70*/  STL [R1+0xfb0], R48 ;  /* 0x000fb03001007387 */ /* 0x000fe20000100800 */
[----:B---3--:R-:W-:-:S05]  /*c6f80*/  IADD3 R0, P0, PT, R24, UR18, RZ ;  /* 0x0000001218007c10 */ /* 0x008fca000ff1e0ff */
[----:B------:R3:W-:Y:S04]  /*c6f90*/  STL [R1+0xfc8], R0 ;  /* 0x000fc80001007387 */ /* 0x0007e80000100800 */
[----:B------:R-:W-:Y:S04]  /*c6fa0*/  STL [R1+0xfb4], R26 ;  /* 0x000fb41a01007387 */ /* 0x000fe80000100800 */
[----:B------:R-:W4:Y:S04]  /*c6fb0*/  LDL.LU R2, [R1+0x6460] ;  /* 0x0064600001027983 */ /* 0x000f280000300800 */
[----:B------:R3:W-:Y:S04]  /*c6fc0*/  STL [R1+0xfbc], R3 ;  /* 0x000fbc0301007387 */ /* 0x0007e80000100800 */
[----:B-1----:R-:W4:Y:S01]  /*c6fd0*/  LDL.LU R52, [R1+0x6468] ;  /* 0x0064680001347983 */ /* 0x002f220000300800 */
[----:B---3--:R-:W-:-:S02]  /*c6fe0*/  IADD3 R0, P1, PT, R86, UR18, RZ ;  /* 0x0000001256007c10 */ /* 0x008fc4000ff3e0ff */
[----:B------:R-:W-:-:S03]  /*c6ff0*/  IADD3.X R3, PT, PT, R25, UR7, RZ, P0, !PT ;  /* 0x0000000719037c10 */ /* 0x000fc600087fe4ff */
[----:B------:R1:W-:Y:S01]  /*c7000*/  STL [R1+0xfcc], R0 ;  /* 0x000fcc0001007387 */ /* 0x0003e20000100800 */
[----:B------:R-:W-:Y:S03]  /*c7010*/  HMMA.1688.F32.TF32 R24, R36, R50, R68 ;  /* 0x000000322418723c */ /* 0x000fe60000081044 */
[----:B------:R3:W-:Y:S01]  /*c7020*/  STL [R1+0xfc4], R3 ;  /* 0x000fc40301007387 */ /* 0x0007e20000100800 */
[----:B-1----:R-:W-:-:S03]  /*c7030*/  IADD3 R0, P0, PT, R66, UR18, RZ ;  /* 0x0000001242007c10 */ /* 0x002fc6000ff1e0ff */
[----:B---3--:R-:W3:Y:S04]  /*c7040*/  LDL.LU R3, [R1+0x645c] ;  /* 0x00645c0001037983 */ /* 0x008ee80000300800 */
[----:B------:R-:W3:Y:S04]  /*c7050*/  LDL.LU R48, [R1+0x6470] ;  /* 0x0064700001307983 */ /* 0x000ee80000300800 */
[----:B------:R1:W-:Y:S04]  /*c7060*/  STL [R1+0xfa4], R0 ;  /* 0x000fa40001007387 */ /* 0x0003e80000100800 */
[----:B------:R-:W3:Y:S01]  /*c7070*/  LDL.LU R50, [R1+0x6464] ;  /* 0x0064640001327983 */ /* 0x000ee20000300800 */
[----:B------:R-:W-:-:S02]  /*c7080*/  IADD3.X R49, PT, PT, R87, UR7, RZ, P1, !PT ;  /* 0x0000000757317c10 */ /* 0x000fc40008ffe4ff */
[----:B-1----:R-:W-:-:S03]  /*c7090*/  IADD3 R0, P1, PT, R64, UR18, RZ ;  /* 0x0000001240007c10 */ /* 0x002fc6000ff3e0ff */
[----:B------:R1:W-:Y:S04]  /*c70a0*/  STL [R1+0xf9c], R49 ;  /* 0x000f9c3101007387 */ /* 0x0003e80000100800 */
[----:B------:R1:W-:Y:S02]  /*c70b0*/  STL [R1+0xfac], R0 ;  /* 0x000fac0001007387 */ /* 0x0003e40000100800 */
[----:B-1----:R-:W-:Y:S02]  /*c70c0*/  IADD3.X R49, PT, PT, R67, UR7, RZ, P0, !PT ;  /* 0x0000000743317c10 */ /* 0x002fe400087fe4ff */
[----:B------:R-:W-:-:S03]  /*c70d0*/  IADD3.X R0, PT, PT, R65, UR7, RZ, P1, !PT ;  /* 0x0000000741007c10 */ /* 0x000fc60008ffe4ff */
[----:B------:R-:W-:Y:S04]  /*c70e0*/  STL [R1+0xfa0], R49 ;  /* 0x000fa03101007387 */ /* 0x000fe80000100800 */
[----:B------:R2:W-:Y:S01]  /*c70f0*/  STL [R1+0xfa8], R0 ;  /* 0x000fa80001007387 */ /* 0x0005e20000100800 */
[----:B------:R-:W-:Y:S01]  /*c7100*/  HMMA.1688.F32.TF32 R88, R36, R90, R28 ;  /* 0x0000005a2458723c */ /* 0x000fe2000008101c */
[----:B--2---:R-:W-:-:S05]  /*c7110*/  IADD3 R0, P0, PT, R56, UR18, RZ ;  /* 0x0000001238007c10 */ /* 0x004fca000ff1e0ff */
[----:B------:R4:W-:Y:S01]  /*c7120*/  STL [R1+0xf90], R0 ;  /* 0x000f900001007387 */ /* 0x0009e20000100800 */
[----:B------:R-:W-:-:S05]  /*c7130*/  IADD3 R28, P1, PT, R44, UR18, RZ ;  /* 0x000000122c1c7c10 */ /* 0x000fca000ff3e0ff */
[----:B------:R-:W-:Y:S01]  /*c7140*/  STL [R1+0xf98], R28 ;  /* 0x000f981c01007387 */ /* 0x000fe20000100800 */
[----:B----4-:R-:W-:-:S05]  /*c7150*/  IADD3 R0, P2, PT, R40, UR18, RZ ;  /* 0x0000001228007c10 */ /* 0x010fca000ff5e0ff */
[----:B------:R1:W-:Y:S02]  /*c7160*/  STL [R1+0x3b2c], R0 ;  /* 0x003b2c0001007387 */ /* 0x0003e40000100800 */
[----:B-1----:R-:W1:Y:S01]  /*c7170*/  S2R R0, SR_TID.X ;  /* 0x0000000000007919 */ /* 0x002e620000002100 */
[----:B------:R-:W-:Y:S02]  /*c7180*/  IADD3.X R28, PT, PT, R45, UR7, RZ, P1, !PT ;  /* 0x000000072d1c7c10 */ /* 0x000fe40008ffe4ff */
[----:B------:R-:W-:-:S03]  /*c7190*/  IADD3.X R40, PT, PT, R41, UR7, RZ, P2, !PT ;  /* 0x0000000729287c10 */ /* 0x000fc600097fe4ff */
[----:B------:R2:W-:Y:S01]  /*c71a0*/  STL [R1+0xf94], R28 ;  /* 0x000f941c01007387 */ /* 0x0005e20000100800 */
[----:B------:R-:W-:-:S03]  /*c71b0*/  UIMAD UR23, UR4, -0x80, UR6 ;  /* 0xffffff80041778a4 */ /* 0x000fc6000f8e0206 */
[----:B------:R4:W-:Y:S01]  /*c71c0*/  STL [R1+0x1e38], R40 ;  /* 0x001e382801007387 */ /* 0x0009e20000100800 */
[----:B------:R-:W-:Y:S01]  /*c71d0*/  UIADD3 UR12, UPT, UPT, UR9, -0x2, URZ ;  /* 0xfffffffe090c7890 */ /* 0x000fe2000fffe0ff */
[----:B------:R-:W-:Y:S01]  /*c71e0*/  HMMA.1688.F32.TF32 R16, R36, R54, R156 ;  /* 0x000000362410723c */ /* 0x000fe2000008109c */
[----:B------:R-:W-:Y:S02]  /*c71f0*/  UISETP.GT.AND UP1, UPT, UR23, URZ, UPT ;  /* 0x000000ff1700728c */ /* 0x000fe4000bf24270 */
[----:B------:R-:W-:Y:S02]  /*c7200*/  UIADD3 UR11, UPT, UPT, UR11, 0x1, URZ ;  /* 0x000000010b0b7890 */ /* 0x000fe4000fffe0ff */
[----:B------:R-:W-:-:S03]  /*c7210*/  UISETP.GE.AND UP0, UPT, UR4, UR12, UPT ;  /* 0x0000000c0400728c */ /* 0x000fc6000bf06270 */
[----:B--2---:R-:W-:Y:S01]  /*c7220*/  HMMA.1688.F32.TF32 R28, R36, R46, R60 ;  /* 0x0000002e241c723c */ /* 0x004fe2000008103c */
[----:B------:R-:W-:Y:S02]  /*c7230*/  USEL UR12, URZ, 0x4, !UP1 ;  /* 0x00000004ff0c7887 */ /* 0x000fe4000c800000 */
[----:B------:R-:W-:-:S05]  /*c7240*/  UISETP.GT.AND UP1, UPT, UR11, 0x1, UPT ;  /* 0x000000010b00788c */ /* 0x000fca000bf24270 */
[----:B------:R-:W-:Y:S01]  /*c7250*/  HMMA.1688.F32.TF32 R32, R36, R42, R32 ;  /* 0x0000002a2420723c */ /* 0x000fe20000081020 */
[----:B------:R-:W-:Y:S01]  /*c7260*/  USEL UR11, UR11, URZ, !UP1 ;  /* 0x000000ff0b0b7287 */ /* 0x000fe2000c800000 */
[----:B-1----:R-:W-:Y:S01]  /*c7270*/  LOP3.LUT R0, R0, 0x1f, RZ, 0xc0, !PT ;  /* 0x0000001f00007812 */ /* 0x002fe200078ec0ff */
[----:B------:R-:W-:Y:S02]  /*c7280*/  USEL UR12, UR12, URZ, !UP0 ;  /* 0x000000ff0c0c7287 */ /* 0x000fe4000c000000 */
[----:B------:R-:W-:Y:S02]  /*c7290*/  ULEA UR25, UR11, UR5, 0x12 ;  /* 0x000000050b197291 */ /* 0x000fe4000f8e90ff */
[----:B----4-:R-:W-:Y:S01]  /*c72a0*/  IMAD.SHL.U32 R40, R0, 0x4, RZ ;  /* 0x0000000400287824 */ /* 0x010fe200078e00ff */
[----:B------:R-:W-:Y:S02]  /*c72b0*/  IADD3.X R252, PT, PT, R57, UR7, RZ, P0, !PT ;  /* 0x0000000739fc7c10 */ /* 0x000fe400087fe4ff */
[----:B------:R-:W-:-:S02]  /*c72c0*/  ISETP.NE.U32.AND P0, PT, RZ, UR12, PT ;  /* 0x0000000cff007c0c */ /* 0x000fc4000bf05070 */
[----:B------:R-:W-:Y:S02]  /*c72d0*/  IADD3 R0, PT, PT, R40, UR25, RZ ;  /* 0x0000001928007c10 */ /* 0x000fe4000fffe0ff */
[----:B------:R-:W-:Y:S02]  /*c72e0*/  IADD3 R2, P1, PT, R2, UR18, RZ ;  /* 0x0000001202027c10 */ /* 0x000fe4000ff3e0ff */
[----:B------:R-:W-:-:S03]  /*c72f0*/  IADD3 R52, P2, PT, R52, UR18, RZ ;  /* 0x0000001234347c10 */ /* 0x000fc6000ff5e0ff */
[----:B------:R-:W-:Y:S04]  /*c7300*/  STL [R1+0x6460], R2 ;  /* 0x0064600201007387 */ /* 0x000fe80000100800 */
[----:B------:R-:W-:Y:S01]  /*c7310*/  STL [R1+0x6468], R52 ;  /* 0x0064683401007387 */ /* 0x000fe20000100800 */
[----:B---3--:R-:W-:Y:S02]  /*c7320*/  IADD3.X R3, PT, PT, R3, UR7, RZ, P1, !PT ;  /* 0x0000000703037c10 */ /* 0x008fe40008ffe4ff */
[----:B------:R-:W-:-:S03]  /*c7330*/  IADD3 R48, P1, PT, R48, UR18, RZ ;  /* 0x0000001230307c10 */ /* 0x000fc6000ff3e0ff */
[----:B------:R-:W-:Y:S01]  /*c7340*/  STL [R1+0x645c], R3 ;  /* 0x00645c0301007387 */ /* 0x000fe20000100800 */
[----:B------:R-:W-:-:S03]  /*c7350*/  IADD3.X R50, PT, PT, R50, UR7, RZ, P2, !PT ;  /* 0x0000000732327c10 */ /* 0x000fc600097fe4ff */
[----:B------:R-:W-:Y:S04]  /*c7360*/  STL [R1+0x6470], R48 ;  /* 0x0064703001007387 */ /* 0x000fe80000100800 */
[----:B------:R-:W-:Y:S04]  /*c7370*/  STL [R1+0x6464], R50 ;  /* 0x0064643201007387 */ /* 0x000fe80000100800 */
[----:B------:R-:W2:Y:S04]  /*c7380*/  LDL.LU R49, [R1+0x646c] ;  /* 0x00646c0001317983 */ /* 0x000ea80000300800 */
[----:B------:R-:W3:Y:S04]  /*c7390*/  LDL.LU R47, [R1+0x6474] ;  /* 0x00647400012f7983 */ /* 0x000ee80000300800 */
        /* <DEDUP_REMOVED lines=65> */
[----:B-1----:R-:W3:Y:S01]  /*c77b0*/  LDL.LU R14, [R1+0x649c] ;  /* 0x00649c00010e7983 */ /* 0x002ee20000300800 */
[----:B------:R-:W-:Y:S06]  /*c77c0*/  BAR.SYNC.DEFER_BLOCKING 0x0 ;  /* 0x0000000000007b1d */ /* 0x000fec0000010000 */
[----:B------:R-:W-:Y:S01]  /*c77d0*/  @!PT LDS RZ, [RZ] ;  /* 0x00000000fffff984 */ /* 0x000fe20000000800 */
[----:B------:R-:W-:Y:S01]  /*c77e0*/  @!PT LDS RZ, [RZ] ;  /* 0x00000000fffff984 */ /* 0x000fe20000000800 */
[----:B------:R-:W-:Y:S01]  /*c77f0*/  @!PT LDS RZ, [RZ] ;  /* 0x00000000fffff984 */ /* 0x000fe20000000800 */
[----:B------:R1:W-:Y:S01]  /*c7800*/  LDGSTS.E [R0], desc[UR34][R2.64], P0 ;  /* 0x0000000002007fae */ /* 0x0003e200081a1022 */
[----:B--2---:R-:W-:-:S02]  /*c7810*/  IADD3.X R49, PT, PT, R49, UR7, RZ, P1, !PT ;  /* 0x0000000731317c10 */ /* 0x004fc40008ffe4ff */
[----:B----4-:R-:W-:Y:S01]  /*c7820*/  IADD3 R46, P2, PT, R46, UR18, RZ ;  /* 0x000000122e2e7c10 */ /* 0x010fe2000ff5e0ff */
[----:B-1----:R-:W-:Y:S02]  /*c7830*/  IMAD.MOV.U32 R2, RZ, RZ, R52 ;  /* 0x000000ffff027224 */ /* 0x002fe400078e0034 */
[----:B------:R-:W-:Y:S01]  /*c7840*/  IMAD.MOV.U32 R3, RZ, RZ, R50 ;  /* 0x000000ffff037224 */ /* 0x000fe200078e0032 */
[----:B---3--:R-:W-:Y:S01]  /*c7850*/  IADD3.X R47, PT, PT, R47, UR7, RZ, P2, !PT ;  /* 0x000000072f2f7c10 */ /* 0x008fe200097fe4ff */
[----:B------:R-:W-:Y:S01]  /*c7860*/  STL [R1+0x6478], R46 ;  /* 0x0064782e01007387 */ /* 0x000fe20000100800 */
[----:B------:R-:W-:-:S03]  /*c7870*/  IADD3 R44, P1, PT, R44, UR18, RZ ;  /* 0x000000122c2c7c10 */ /* 0x000fc6000ff3e0ff */
[----:B------:R-:W-:Y:S04]  /*c7880*/  STL [R1+0x646c], R49 ;  /* 0x00646c3101007387 */ /* 0x000fe80000100800 */
[----:B------:R-:W2:Y:S04]  /*c7890*/  LDL.LU R5, [R1+0x64a8] ;  /* 0x0064a80001057983 */ /* 0x000ea80000300800 */
[----:B------:R-:W3:Y:S01]  /*c78a0*/  LDL.LU R10, [R1+0x64a4] ;  /* 0x0064a400010a7983 */ /* 0x000ee20000300800 */
[----:B------:R-:W-:-:S03]  /*c78b0*/  IADD3 R42, P2, PT, R42, UR18, RZ ;  /* 0x000000122a2a7c10 */ /* 0x000fc6000ff5e0ff */
[----:B------:R-:W-:Y:S01]  /*c78c0*/  STL [R1+0x6480], R44 ;  /* 0x0064802c01007387 */ /* 0x000fe20000100800 */
[----:B------:R-:W-:-:S03]  /*c78d0*/  IADD3.X R45, PT, PT, R45, UR7, RZ, P1, !PT ;  /* 0x000000072d2d7c10 */ /* 0x000fc60008ffe4ff */
[----:B------:R-:W-:Y:S01]  /*c78e0*/  STL [R1+0x6474], R47 ;  /* 0x0064742f01007387 */ /* 0x000fe20000100800 */
[----:B------:R-:W-:-:S03]  /*c78f0*/  IADD3 R39, P1, PT, R39, UR18, RZ ;  /* 0x0000001227277c10 */ /* 0x000fc6000ff3e0ff */
[----:B------:R-:W4:Y:S01]  /*c7900*/  LDL.LU R6, [R1+0x64b0] ;  /* 0x0064b00001067983 */ /* 0x000f220000300800 */
[----:B------:R-:W-:-:S03]  /*c7910*/  IADD3.X R43, PT, PT, R43, UR7, RZ, P2, !PT ;  /* 0x000000072b2b7c10 */ /* 0x000fc600097fe4ff */
[----:B------:R-:W4:Y:S04]  /*c7920*/  LDL.LU R12, [R1+0x64b8] ;  /* 0x0064b800010c7983 */ /* 0x000f280000300800 */
[----:B------:R-:W4:Y:S04]  /*c7930*/  LDL.LU R13, [R1+0x64ac] ;  /* 0x0064ac00010d7983 */ /* 0x000f280000300800 */
[----:B------:R-:W-:Y:S04]  /*c7940*/  STL [R1+0x6488], R42 ;  /* 0x0064882a01007387 */ /* 0x000fe80000100800 */
[----:B------:R-:W-:Y:S04]  /*c7950*/  STL [R1+0x647c], R45 ;  /* 0x00647c2d01007387 */ /* 0x000fe80000100800 */
[----:B------:R-:W4:Y:S04]  /*c7960*/  LDL.LU R15, [R1+0x64b4] ;  /* 0x0064b400010f7983 */ /* 0x000f280000300800 */
[----:B------:R-:W-:Y:S04]  /*c7970*/  STL [R1+0x6490], R39 ;  /* 0x0064902701007387 */ /* 0x000fe80000100800 */
[----:B------:R-:W-:Y:S04]  /*c7980*/  STL [R1+0x6484], R43 ;  /* 0x0064842b01007387 */ /* 0x000fe80000100800 */
[----:B------:R-:W4:Y:S04]  /*c7990*/  LDL.LU R7, [R1+0x64c0] ;  /* 0x0064c00001077983 */ /* 0x000f280000300800 */
[----:B------:R1:W-:Y:S01]  /*c79a0*/  LDGSTS.E [R0+0x80], desc[UR34][R2.64], P0 ;  /* 0x0008000002007fae */ /* 0x0003e200081a1022 */
[----:B------:R-:W-:-:S02]  /*c79b0*/  IADD3 R37, P2, PT, R37, UR18, RZ ;  /* 0x0000001225257c10 */ /* 0x000fc4000ff5e0ff */
[----:B------:R-:W-:Y:S01]  /*c79c0*/  IADD3.X R41, PT, PT, R41, UR7, RZ, P1, !PT ;  /* 0x0000000729297c10 */ /* 0x000fe20008ffe4ff */
[----:B------:R-:W4:Y:S01]  /*c79d0*/  LDL.LU R8, [R1+0x64c8] ;  /* 0x0064c80001087983 */ /* 0x000f220000300800 */
[----:B-1----:R-:W-:Y:S01]  /*c79e0*/  IMAD.MOV.U32 R2, RZ, RZ, R48 ;  /* 0x000000ffff027224 */ /* 0x002fe200078e0030 */
[----:B------:R-:W-:-:S05]  /*c79f0*/  MOV R3, R49 ;  /* 0x0000003100037202 */ /* 0x000fca0000000f00 */
[----:B------:R1:W-:Y:S02]  /*c7a00*/  LDGSTS.E [R0+0x100], desc[UR34][R2.64], P0 ;  /* 0x0010000002007fae */ /* 0x0003e400081a1022 */
[----:B-1----:R-:W-:Y:S02]  /*c7a10*/  IMAD.MOV.U32 R2, RZ, RZ, R46 ;  /* 0x000000ffff027224 */ /* 0x002fe400078e002e */
[----:B------:R-:W-:-:S05]  /*c7a20*/  IMAD.MOV.U32 R3, RZ, RZ, R47 ;  /* 0x000000ffff037224 */ /* 0x000fca00078e002f */
[----:B------:R1:W-:Y:S01]  /*c7a30*/  LDGSTS.E [R0+0x180], desc[UR34][R2.64], P0 ;  /* 0x0018000002007fae */ /* 0x0003e200081a1022 */
[----:B------:R-:W-:-:S03]  /*c7a40*/  IADD3 R36, P1, PT, R36, UR18, RZ ;  /* 0x0000001224247c10 */ /* 0x000fc6000ff3e0ff */
[----:B------:R-:W-:Y:S01]  /*c7a50*/  STL [R1+0x6498], R37 ;  /* 0x0064982501007387 */ /* 0x000fe20000100800 */
[----:B-1----:R-:W-:Y:S01]  /*c7a60*/  IMAD.MOV.U32 R2, RZ, RZ, R44 ;  /* 0x000000ffff027224 */ /* 0x002fe200078e002c */
[----:B------:R-:W-:Y:S02]  /*c7a70*/  MOV R3, R45 ;  /* 0x0000002d00037202 */ /* 0x000fe40000000f00 */
[----:B------:R-:W-:Y:S04]  /*c7a80*/  STL [R1+0x648c], R41 ;  /* 0x00648c2901007387 */ /* 0x000fe80000100800 */
[----:B------:R1:W-:Y:S01]  /*c7a90*/  LDGSTS.E [R0+0x200], desc[UR34][R2.64], P0 ;  /* 0x0020000002007fae */ /* 0x0003e200081a1022 */
[----:B------:R-:W-:-:S03]  /*c7aa0*/  IADD3.X R38, PT, PT, R38, UR7, RZ, P2, !PT ;  /* 0x0000000726267c10 */ /* 0x000fc600097fe4ff */
[----:B------:R-:W4:Y:S01]  /*c7ab0*/  LDL.LU R11, [R1+0x64bc] ;  /* 0x0064bc00010b7983 */ /* 0x000f220000300800 */
[----:B-1----:R-:W-:Y:S02]  /*c7ac0*/  IMAD.MOV.U32 R2, RZ, RZ, R42 ;  /* 0x000000ffff027224 */ /* 0x002fe400078e002a */
[----:B------:R-:W-:Y:S01]  /*c7ad0*/  IMAD.MOV.U32 R3, RZ, RZ, R43 ;  /* 0x000000ffff037224 */ /* 0x000fe200078e002b */
[----:B------:R-:W-:Y:S04]  /*c7ae0*/  STL [R1+0x64a0], R36 ;  /* 0x0064a02401007387 */ /* 0x000fe80000100800 */
[----:B------:R1:W-:Y:S04]  /*c7af0*/  LDGSTS.E [R0+0x280], desc[UR34][R2.64], P0 ;  /* 0x0028000002007fae */ /* 0x0003e800081a1022 */
[----:B------:R-:W-:Y:S04]  /*c7b00*/  STL [R1+0x6494], R38 ;  /* 0x0064942601007387 */ /* 0x000fe80000100800 */
[----:B------:R-:W4:Y:S01]  /*c7b10*/  LDL.LU R9, [R1+0x64d0] ;  /* 0x0064d00001097983 */ /* 0x000f220000300800 */
[----:B-1----:R-:W-:Y:S01]  /*c7b20*/  IMAD.MOV.U32 R2, RZ, RZ, R39 ;  /* 0x000000ffff027224 */ /* 0x002fe200078e0027 */
[----:B------:R-:W-:-:S02]  /*c7b30*/  MOV R3, R41 ;  /* 0x0000002900037202 */ /* 0x000fc40000000f00 */
[----:B------:R-:W4:Y:S04]  /*c7b40*/  LDL.LU R17, [R1+0x64c4] ;  /* 0x0064c40001117983 */ /* 0x000f280000300800 */
[----:B------:R1:W-:Y:S02]  /*c7b50*/  LDGSTS.E [R0+0x300], desc[UR34][R2.64], P0 ;  /* 0x0030000002007fae */ /* 0x0003e400081a1022 */
[----:B-1----:R-:W-:Y:S02]  /*c7b60*/  IMAD.MOV.U32 R2, RZ, RZ, R37 ;  /* 0x000000ffff027224 */ /* 0x002fe400078e0025 */
[----:B------:R-:W-:-:S05]  /*c7b70*/  IMAD.MOV.U32 R3, RZ, RZ, R38 ;  /* 0x000000ffff037224 */ /* 0x000fca00078e0026 */
[----:B------:R1:W-:Y:S02]  /*c7b80*/  LDGSTS.E [R0+0x380], desc[UR34][R2.64], P0 ;  /* 0x0038000002007fae */ /* 0x0003e400081a1022 */
[----:B-1----:R-:W-:Y:S01]  /*c7b90*/  IMAD.MOV.U32 R2, RZ, RZ, R36 ;  /* 0x000000ffff027224 */ /* 0x002fe200078e0024 */
[----:B------:R-:W-:-:S04]  /*c7ba0*/  IADD3.X R14, PT, PT, R14, UR7, RZ, P1, !PT ;  /* 0x000000070e0e7c10 */ /* 0x000fc80008ffe4ff */
[----:B------:R-:W-:-:S05]  /*c7bb0*/  MOV R3, R14 ;  /* 0x0000000e00037202 */ /* 0x000fca0000000f00 */
[----:B------:R1:W-:Y:S01]  /*c7bc0*/  LDGSTS.E [R0+0x400], desc[UR34][R2.64], P0 ;  /* 0x0040000002007fae */ /* 0x0003e200081a1022 */
[----:B--2---:R-:W-:-:S04]  /*c7bd0*/  IADD3 R5, P2, PT, R5, UR18, RZ ;  /* 0x0000001205057c10 */ /* 0x004fc8000ff5e0ff */
[----:B---3--:R-:W-:Y:S01]  /*c7be0*/  IADD3.X R10, PT, PT, R10, UR7, RZ, P2, !PT ;  /* 0x000000070a0a7c10 */ /* 0x008fe200097fe4ff */
[----:B------:R-:W-:Y:S04]  /*c7bf0*/  STL [R1+0x64a8], R5 ;  /* 0x0064a80501007387 */ /* 0x000fe80000100800 */
[----:B------:R2:W-:Y:S04]  /*c7c00*/  STL [R1+0x649c], R14 ;  /* 0x00649c0e01007387 */ /* 0x0005e80000100800 */
[----:B------:R-:W3:Y:S01]  /*c7c10*/  LDL.LU R4, [R1+0x64d8] ;  /* 0x0064d80001047983 */ /* 0x000ee20000300800 */
[----:B----4-:R-:W-:-:S03]  /*c7c20*/  IADD3 R6, P1, PT, R6, UR18, RZ ;  /* 0x0000001206067c10 */ /* 0x010fc6000ff3e0ff */
[----:B--2---:R-:W2:Y:S01]  /*c7c30*/  LDL.LU R14, [R1+0x64cc] ;  /* 0x0064cc00010e7983 */ /* 0x004ea20000300800 */
[----:B------:R-:W-:-:S03]  /*c7c40*/  IADD3 R12, P2, PT, R12, UR18, RZ ;  /* 0x000000120c0c7c10 */ /* 0x000fc6000ff5e0ff */
[----:B------:R-:W-:Y:S01]  /*c7c50*/  STL [R1+0x64b0], R6 ;  /* 0x0064b00601007387 */ /* 0x000fe20000100800 */
[----:B------:R-:W-:-:S03]  /*c7c60*/  IADD3.X R13, PT, PT, R13, UR7, RZ, P1, !PT ;  /* 0x000000070d0d7c10 */ /* 0x000fc60008ffe4ff */
[----:B------:R4:W-:Y:S01]  /*c7c70*/  STL [R1+0x64a4], R10 ;  /* 0x0064a40a01007387 */ /* 0x0009e20000100800 */
[----:B-1----:R-:W-:-:S03]  /*c7c80*/  IMAD.MOV.U32 R3, RZ, RZ, R10 ;  /* 0x000000ffff037224 */ /* 0x002fc600078e000a */
[----:B------:R-:W2:Y:S01]  /*c7c90*/  LDL.LU R16, [R1+0x64d4] ;  /* 0x0064d40001107983 */ /* 0x000ea20000300800 */
[----:B------:R-:W-:-:S03]  /*c7ca0*/  IMAD.MOV.U32 R2, RZ, RZ, R5 ;  /* 0x000000ffff027224 */ /* 0x000fc600078e0005 */
[----:B------:R-:W-:Y:S01]  /*c7cb0*/  STL [R1+0x64b8], R12 ;  /* 0x0064b80c01007387 */ /* 0x000fe20000100800 */
[----:B------:R-:W-:-:S03]  /*c7cc0*/  IADD3.X R15, PT, PT, R15, UR7, RZ, P2, !PT ;  /* 0x000000070f0f7c10 */ /* 0x000fc600097fe4ff */
[----:B------:R1:W-:Y:S04]  /*c7cd0*/  STL [R1+0x64ac], R13 ;  /* 0x0064ac0d01007387 */ /* 0x0003e80000100800 */
[----:B----4-:R-:W4:Y:S04]  /*c7ce0*/  LDL.LU R10, [R1+0x62e4] ;  /* 0x0062e400010a7983 */ /* 0x010f280000300800 */
[----:B------:R-:W4:Y:S01]  /*c7cf0*/  LDL.LU R5, [R1+0x62ec] ;  /* 0x0062ec0001057983 */ /* 0x000f220000300800 */
[----:B------:R-:W-:-:S03]  /*c7d00*/  IADD3 R7, P1, PT, R7, UR18, RZ ;  /* 0x0000001207077c10 */ /* 0x000fc6000ff3e0ff */
[----:B------:R1:W-:Y:S04]  /*c7d10*/  LDGSTS.E [R0+0x480], desc[UR34][R2.64], P0 ;  /* 0x0048000002007fae */ /* 0x0003e800081a1022 */
[----:B------:R-:W-:Y:S04]  /*c7d20*/  STL [R1+0x64c0], R7 ;  /* 0x0064c00701007387 */ /* 0x000fe80000100800 */
[----:B------:R1:W-:Y:S02]  /*c7d30*/  STL [R1+0x64b4], R15 ;  /* 0x0064b40f01007387 */ /* 0x0003e40000100800 */
[----:B-1----:R-:W-:-:S02]  /*c7d40*/  MOV R3, R13 ;  /* 0x0000000d00037202 */ /* 0x002fc40000000f00 */
[----:B------:R-:W4:Y:S01]  /*c7d50*/  LDL.LU R13, [R1+0x62e0] ;  /* 0x0062e000010d7983 */ /* 0x000f220000300800 */
[----:B------:R-:W-:Y:S01]  /*c7d60*/  IMAD.MOV.U32 R2, RZ, RZ, R6 ;  /* 0x000000ffff027224 */ /* 0x000fe200078e0006 */
[----:B------:R-:W-:Y:S02]  /*c7d70*/  IADD3 R8, P2, PT, R8, UR18, RZ ;  /* 0x0000001208087c10 */ /* 0x000fe4000ff5e0ff */
[----:B------:R-:W4:Y:S04]  /*c7d80*/  LDL.LU R6, [R1+0x62f4] ;  /* 0x0062f40001067983 */ /* 0x000f280000300800 */
[----:B------:R1:W-:Y:S04]  /*c7d90*/  LDGSTS.E [R0+0x500], desc[UR34][R2.64], P0 ;  /* 0x0050000002007fae */ /* 0x0003e800081a1022 */
[----:B------:R-:W-:Y:S01]  /*c7da0*/  STL [R1+0x64c8], R8 ;  /* 0x0064c80801007387 */ /* 0x000fe20000100800 */
[----:B-1----:R-:W-:-:S02]  /*c7db0*/  IMAD.MOV.U32 R2, RZ, RZ, R12 ;  /* 0x000000ffff027224 */ /* 0x002fc400078e000c */
[----:B------:R-:W-:-:S05]  /*c7dc0*/  IMAD.MOV.U32 R3, RZ, RZ, R15 ;  /* 0x000000ffff037224 */ /* 0x000fca00078e000f */
[----:B------:R1:W-:Y:S01]  /*c7dd0*/  LDGSTS.E [R0+0x580], desc[UR34][R2.64], P0 ;  /* 0x0058000002007fae */ /* 0x0003e200081a1022 */
[----:B------:R-:W-:-:S05]  /*c7de0*/  IADD3.X R11, PT, PT, R11, UR7, RZ, P1, !PT ;  /* 0x000000070b0b7c10 */ /* 0x000fca0008ffe4ff */
[----:B------:R1:W-:Y:S04]  /*c7df0*/  STL [R1+0x64bc], R11 ;  /* 0x0064bc0b01007387 */ /* 0x0003e80000100800 */
[----:B------:R-:W4:Y:S01]  /*c7e00*/  LDL.LU R12, [R1+0x62e8] ;  /* 0x0062e800010c7983 */ /* 0x000f220000300800 */
[----:B-1----:R-:W-:Y:S01]  /*c7e10*/  IMAD.MOV.U32 R2, RZ, RZ, R7 ;  /* 0x000000ffff027224 */ /* 0x002fe200078e0007 */
[----:B------:R-:W-:Y:S02]  /*c7e20*/  MOV R3, R11 ;  /* 0x0000000b00037202 */ /* 0x000fe40000000f00 */
[----:B------:R-:W4:Y:S04]  /*c7e30*/  LDL.LU R15, [R1+0x62fc] ;  /* 0x0062fc00010f7983 */ /* 0x000f280000300800 */
[----:B------:R1:W-:Y:S01]  /*c7e40*/  LDGSTS.E [R0+0x600], desc[UR34][R2.64], P0 ;  /* 0x0060000002007fae */ /* 0x0003e200081a1022 */
[----:B------:R-:W-:-:S02]  /*c7e50*/  IADD3 R9, P1, PT, R9, UR18, RZ ;  /* 0x0000001209097c10 */ /* 0x000fc4000ff3e0ff */
[----:B------:R-:W-:-:S03]  /*c7e60*/  IADD3.X R17, PT, PT, R17, UR7, RZ, P2, !PT ;  /* 0x0000000711117c10 */ /* 0x000fc600097fe4ff */
[----:B------:R-:W-:Y:S04]  /*c7e70*/  STL [R1+0x64d0], R9 ;  /* 0x0064d00901007387 */ /* 0x000fe80000100800 */
[----:B------:R-:W-:Y:S04]  /*c7e80*/  STL [R1+0x64c4], R17 ;  /* 0x0064c41101007387 */ /* 0x000fe80000100800 */
[----:B------:R-:W4:Y:S01]  /*c7e90*/  LDL.LU R11, [R1+0x62f0] ;  /* 0x0062f000010b7983 */ /* 0x000f220000300800 */
[----:B-1----:R-:W-:Y:S02]  /*c7ea0*/  IMAD.MOV.U32 R2, RZ, RZ, R8 ;  /* 0x000000ffff027224 */ /* 0x002fe400078e0008 */
[----:B------:R-:W-:Y:S01]  /*c7eb0*/  IMAD.MOV.U32 R3, RZ, RZ, R17 ;  /* 0x000000ffff037224 */ /* 0x000fe200078e0011 */
[----:B------:R-:W4:Y:S04]  /*c7ec0*/  LDL.LU R7, [R1+0x6300] ;  /* 0x0063000001077983 */ /* 0x000f280000300800 */
[----:B------:R-:W4:Y:S04]  /*c7ed0*/  LDL.LU R19, [R1+0x62f8] ;  /* 0x0062f80001137983 */ /* 0x000f280000300800 */
[----:B------:R1:W-:Y:S02]  /*c7ee0*/  LDGSTS.E [R0+0x680], desc[UR34][R2.64], P0 ;  /* 0x0068000002007fae */ /* 0x0003e400081a1022 */
[----:B-1----:R-:W-:Y:S01]  /*c7ef0*/  IMAD.MOV.U32 R2, RZ, RZ, R9 ;  /* 0x000000ffff027224 */ /* 0x002fe200078e0009 */
[----:B---3--:R-:W-:-:S02]  /*c7f00*/  IADD3 R4, P2, PT, R4, UR18, RZ ;  /* 0x0000001204047c10 */ /* 0x008fc4000ff5e0ff */
[----:B--2---:R-:W-:-:S03]  /*c7f10*/  IADD3.X R14, PT, PT, R14, UR7, RZ, P1, !PT ;  /* 0x000000070e0e7c10 */ /* 0x004fc60008ffe4ff */
[----:B------:R-:W-:Y:S01]  /*c7f20*/  STL [R1+0x64d8], R4 ;  /* 0x0064d80401007387 */ /* 0x000fe20000100800 */
[----:B------:R-:W-:-:S03]  /*c7f30*/  MOV R3, R14 ;  /* 0x0000000e00037202 */ /* 0x000fc60000000f00 */
[----:B------:R1:W-:Y:S04]  /*c7f40*/  STL [R1+0x64cc], R14 ;  /* 0x0064cc0e01007387 */ /* 0x0003e80000100800 */
[----:B------:R-:W2:Y:S01]  /*c7f50*/  LDL.LU R8, [R1+0x62d8] ;  /* 0x0062d80001087983 */ /* 0x000ea20000300800 */
[----:B------:R-:W-:-:S03]  /*c7f60*/  IADD3.X R16, PT, PT, R16, UR7, RZ, P2, !PT ;  /* 0x0000000710107c10 */ /* 0x000fc600097fe4ff */
[----:B------:R3:W-:Y:S04]  /*c7f70*/  LDGSTS.E [R0+0x700], desc[UR34][R2.64], P0 ;  /* 0x0070000002007fae */ /* 0x0007e800081a1022 */
[----:B-1----:R-:W2:Y:S01]  /*c7f80*/  LDL.LU R14, [R1+0x62d4] ;  /* 0x0062d400010e7983 */ /* 0x002ea20000300800 */
[----:B----4-:R-:W-:Y:S01]  /*c7f90*/  IADD3 R10, P3, PT, R10, UR18, RZ ;  /* 0x000000120a0a7c10 */ /* 0x010fe2000ff7e0ff */
[----:B---3--:R-:W-:Y:S02]  /*c7fa0*/  IMAD.MOV.U32 R2, RZ, RZ, R4 ;  /* 0x000000ffff027224 */ /* 0x008fe400078e0004 */
[----:B------:R-:W-:Y:S01]  /*c7fb0*/  IMAD.MOV.U32 R3, RZ, RZ, R16 ;  /* 0x000000ffff037224 */ /* 0x000fe200078e0010 */
[----:B------:R-:W-:Y:S01]  /*c7fc0*/  IADD3 R5, P2, PT, R5, UR18, RZ ;  /* 0x0000001205057c10 */ /* 0x000fe2000ff5e0ff */
[----:B------:R1:W-:Y:S04]  /*c7fd0*/  STL [R1+0x62e4], R10 ;  /* 0x0062e40a01007387 */ /* 0x0003e80000100800 */
[----:B------:R-:W-:Y:S04]  /*c7fe0*/  STL [R1+0x64d4], R16 ;  /* 0x0064d41001007387 */ /* 0x000fe80000100800 */
[----:B------:R-:W3:Y:S04]  /*c7ff0*/  LDL.LU R9, [R1+0x62d0] ;  /* 0x0062d00001097983 */ /* 0x000ee80000300800 */
[----:B------:R-:W4:Y:S01]  /*c8000*/  LDL.LU R18, [R1+0x62cc] ;  /* 0x0062cc0001127983 */ /* 0x000f220000300800 */
[----:B------:R-:W-:-:S03]  /*c8010*/  IADD3.X R13, PT, PT, R13, UR7, RZ, P3, !PT ;  /* 0x000000070d0d7c10 */ /* 0x000fc60009ffe4ff */
[----:B------:R-:W-:Y:S04]  /*c8020*/  STL [R1+0x62ec], R5 ;  /* 0x0062ec0501007387 */ /* 0x000fe80000100800 */
[----:B------:R1:W-:Y:S04]  /*c8030*/  STL [R1+0x62e0], R13 ;  /* 0x0062e00d01007387 */ /* 0x0003e80000100800 */
[----:B------:R1:W-:Y:S04]  /*c8040*/  LDGSTS.E [R0+0x780], desc[UR34][R2.64], P0 ;  /* 0x0078000002007fae */ /* 0x0003e800081a1022 */
[----:B------:R-:W4:Y:S01]  /*c8050*/  LDL.LU R4, [R1+0x62c8] ;  /* 0x0062c80001047983 */ /* 0x000f220000300800 */
[----:B-1----:R-:W-:-:S03]  /*c8060*/  IMAD.MOV.U32 R2, RZ, RZ, R10 ;  /* 0x000000ffff027224 */ /* 0x002fc600078e000a */
[----:B------:R-:W4:Y:S01]  /*c8070*/  LDL.LU R10, [R1+0x62c4] ;  /* 0x0062c400010a7983 */ /* 0x000f220000300800 */
[----:B------:R-:W-:-:S04]  /*c8080*/  UISETP.GT.AND UP1, UPT, UR23, 0x4, UPT ;  /* 0x000000041700788c */ /* 0x000fc8000bf24270 */
[----:B------:R-:W-:-:S04]  /*c8090*/  USEL UR12, URZ, 0x4, !UP1 ;  /* 0x00000004ff0c7887 */ /* 0x000fc8000c800000 */
[----:B------:R-:W-:-:S06]  /*c80a0*/  USEL UR12, UR12, URZ, !UP0 ;  /* 0x000000ff0c0c7287 */ /* 0x000fcc000c000000 */
[----:B------:R-:W-:Y:S02]  /*c80b0*/  ISETP.NE.U32.AND P1, PT, RZ, UR12, PT ;  /* 0x0000000cff007c0c */ /* 0x000fe4000bf25070 */
[----:B------:R-:W-:Y:S02]  /*c80c0*/  IADD3 R6, P0, PT, R6, UR18, RZ ;  /* 0x0000001206067c10 */ /* 0x000fe4000ff1e0ff */
[----:B------:R-:W-:-:S03]  /*c80d0*/  MOV R3, R13 ;  /* 0x0000000d00037202 */ /* 0x000fc60000000f00 */
[----:B------:R-:W-:Y:S06]  /*c80e0*/  STL [R1+0x62f4], R6 ;  /* 0x0062f40601007387 */ /* 0x000fec0000100800 */
[----:B------:R1:W-:Y:S01]  /*c80f0*/  LDGSTS.E [R0+0x2000], desc[UR34][R2.64], P1 ;  /* 0x0200000002007fae */ /* 0x0003e200089a1022 */
[----:B------:R-:W-:Y:S02]  /*c8100*/  IADD3.X R12, PT, PT, R12, UR7, RZ, P2, !PT ;  /* 0x000000070c0c7c10 */ /* 0x000fe400097fe4ff */
[----:B------:R-:W-:-:S03]  /*c8110*/  IADD3 R15, P2, PT, R15, UR18, RZ ;  /* 0x000000120f0f7c10 */ /* 0x000fc6000ff5e0ff */
[----:B------:R-:W-:Y:S01]  /*c8120*/  STL [R1+0x62e8], R12 ;  /* 0x0062e80c01007387 */ /* 0x000fe20000100800 */
[----:B-1----:R-:W-:-:S03]  /*c8130*/  IMAD.MOV.U32 R2, RZ, RZ, R5 ;  /* 0x000000ffff027224 */ /* 0x002fc600078e0005 */
[----:B------:R-:W4:Y:S01]  /*c8140*/  LDL.LU R17, [R1+0x62bc] ;  /* 0x0062bc0001117983 */ /* 0x000f220000300800 */
[----:B------:R-:W-:-:S03]  /*c8150*/  IMAD.MOV.U32 R3, RZ, RZ, R12 ;  /* 0x000000ffff037224 */ /* 0x000fc600078e000c */
[----:B------:R-:W4:Y:S04]  /*c8160*/  LDL.LU R13, [R1+0x62c0] ;  /* 0x0062c000010d7983 */ /* 0x000f280000300800 */
[----:B------:R-:W4:Y:S04]  /*c8170*/  LDL.LU R16, [R1+0x62b4] ;  /* 0x0062b40001107983 */ /* 0x000f280000300800 */
[----:B------:R1:W-:Y:S04]  /*c8180*/  LDGSTS.E [R0+0x2080], desc[UR34][R2.64], P1 ;  /* 0x0208000002007fae */ /* 0x0003e800089a1022 */
[----:B------:R-:W-:Y:S01]  /*c8190*/  STL [R1+0x62fc], R15 ;  /* 0x0062fc0f01007387 */ /* 0x000fe20000100800 */
[----:B------:R-:W-:-:S02]  /*c81a0*/  IADD3.X R11, PT, PT, R11, UR7, RZ, P0, !PT ;  /* 0x000000070b0b7c10 */ /* 0x000fc400087fe4ff */
[----:B------:R-:W-:Y:S01]  /*c81b0*/  IADD3 R7, P0, PT, R7, UR18, RZ ;  /* 0x0000001207077c10 */ /* 0x000fe2000ff1e0ff */
[----:B-1----:R-:W-:Y:S01]  /*c81c0*/  IMAD.MOV.U32 R2, RZ, RZ, R6 ;  /* 0x000000ffff027224 */ /* 0x002fe200078e0006 */
[----:B------:R-:W-:Y:S01]  /*c81d0*/  MOV R3, R11 ;  /* 0x0000000b00037202 */ /* 0x000fe20000000f00 */
[----:B------:R1:W-:Y:S01]  /*c81e0*/  STL [R1+0x62f0], R11 ;  /* 0x0062f00b01007387 */ /* 0x0003e20000100800 */
[----:B------:R-:W-:-:S03]  /*c81f0*/  IADD3.X R19, PT, PT, R19, UR7, RZ, P2, !PT ;  /* 0x0000000713137c10 */ /* 0x000fc600097fe4ff */
[----:B------:R-:W4:Y:S04]  /*c8200*/  LDL.LU R5, [R1+0x62b8] ;  /* 0x0062b80001057983 */ /* 0x000f280000300800 */
[----:B------:R1:W-:Y:S04]  /*c8210*/  LDGSTS.E [R0+0x2100], desc[UR34][R2.64], P1 ;  /* 0x0210000002007fae */ /* 0x0003e800089a1022 */
[----:B-1----:R-:W4:Y:S04]  /*c8220*/  LDL.LU R11, [R1+0x62ac] ;  /* 0x0062ac00010b7983 */ /* 0x002f280000300800 */
[----:B------:R-:W-:Y:S04]  /*c8230*/  STL [R1+0x6300], R7 ;  /* 0x0063000701007387 */ /* 0x000fe80000100800 */
[----:B------:R-:W-:Y:S01]  /*c8240*/  STL [R1+0x62f8], R19 ;  /* 0x0062f81301007387 */ /* 0x000fe20000100800 */
[----:B------:R-:W-:-:S02]  /*c8250*/  IMAD.MOV.U32 R2, RZ, RZ, R15 ;  /* 0x000000ffff027224 */ /* 0x000fc400078e000f */
[----:B------:R-:W-:Y:S01]  /*c8260*/  IMAD.MOV.U32 R3, RZ, RZ, R19 ;  /* 0x000000ffff037224 */ /* 0x000fe200078e0013 */
[----:B------:R-:W4:Y:S04]  /*c8270*/  LDL.LU R6, [R1+0x62b0] ;  /* 0x0062b00001067983 */ /* 0x000f280000300800 */
[----:B------:R-:W4:Y:S04]  /*c8280*/  LDL.LU R12, [R1+0x62a8] ;  /* 0x0062a800010c7983 */ /* 0x000f280000300800 */
[----:B------:R-:W4:Y:S04]  /*c8290*/  LDL.LU R15, [R1+0x62a4] ;  /* 0x0062a400010f7983 */ /* 0x000f280000300800 */
[----:B------:R1:W-:Y:S02]  /*c82a0*/  LDGSTS.E [R0+0x2180], desc[UR34][R2.64], P1 ;  /* 0x0218000002007fae */ /* 0x0003e400089a1022 */
[----:B-1----:R-:W-:Y:S01]  /*c82b0*/  IMAD.MOV.U32 R2, RZ, RZ, R7 ;  /* 0x000000ffff027224 */ /* 0x002fe200078e0007 */
[----:B--2---:R-:W-:-:S02]  /*c82c0*/  IADD3 R8, P2, PT, R8, UR18, RZ ;  /* 0x0000001208087c10 */ /* 0x004fc4000ff5e0ff */
[----:B------:R-:W-:-:S03]  /*c82d0*/  IADD3.X R14, PT, PT, R14, UR7, RZ, P0, !PT ;  /* 0x000000070e0e7c10 */ /* 0x000fc600087fe4ff */
[----:B------:R-:W-:Y:S01]  /*c82e0*/  STL [R1+0x62d8], R8 ;  /* 0x0062d80801007387 */ /* 0x000fe20000100800 */
[----:B------:R-:W-:-:S03]  /*c82f0*/  MOV R3, R14 ;  /* 0x0000000e00037202 */ /* 0x000fc60000000f00 */
[----:B------:R1:W-:Y:S04]  /*c8300*/  STL [R1+0x62d4], R14 ;  /* 0x0062d40e01007387 */ /* 0x0003e80000100800 */
[----:B------:R2:W-:Y:S04]  /*c8310*/  LDGSTS.E [R0+0x2200], desc[UR34][R2.64], P1 ;  /* 0x0220000002007fae */ /* 0x0005e800089a1022 */
[----:B-1----:R-:W4:Y:S01]  /*c8320*/  LDL.LU R14, [R1+0x629c] ;  /* 0x00629c00010e7983 */ /* 0x002f220000300800 */
[----:B---3--:R-:W-:Y:S02]  /*c8330*/  IADD3 R9, P0, PT, R9, UR18, RZ ;  /* 0x0000001209097c10 */ /* 0x008fe4000ff1e0ff */
[----:B----4-:R-:W-:-:S03]  /*c8340*/  IADD3.X R18, PT, PT, R18, UR7, RZ, P2, !PT ;  /* 0x0000000712127c10 */ /* 0x010fc600097fe4ff */
[----:B------:R-:W-:Y:S01]  /*c8350*/  STL [R1+0x62d0], R9 ;  /* 0x0062d00901007387 */ /* 0x000fe20000100800 */
[----:B--2---:R-:W-:-:S03]  /*c8360*/  IMAD.MOV.U32 R2, RZ, RZ, R8 ;  /* 0x000000ffff027224 */ /* 0x004fc600078e0008 */
[----:B------:R-:W-:Y:S01]  /*c8370*/  STL [R1+0x62cc], R18 ;  /* 0x0062cc1201007387 */ /* 0x000fe20000100800 */
[----:B------:R-:W-:-:S03]  /*c8380*/  IMAD.MOV.U32 R3, RZ, RZ, R18 ;  /* 0x000000ffff037224 */ /* 0x000fc600078e0012 */
[----:B------:R-:W2:Y:S04]  /*c8390*/  LDL.LU R7, [R1+0x62a0] ;  /* 0x0062a00001077983 */ /* 0x000ea80000300800 */
[----:B------:R-:W3:Y:S04]  /*c83a0*/  LDL.LU R8, [R1+0x6298] ;  /* 0x0062980001087983 */ /* 0x000ee80000300800 */
[----:B------:R1:W-:Y:S01]  /*c83b0*/  LDGSTS.E [R0+0x2280], desc[UR34][R2.64], P1 ;  /* 0x0228000002007fae */ /* 0x0003e200089a1022 */
[----:B------:R-:W-:-:S05]  /*c83c0*/  IADD3 R4, P2, PT, R4, UR18, RZ ;  /* 0x0000001204047c10 */ /* 0x000fca000ff5e0ff */
[----:B------:R-:W-:Y:S01]  /*c83d0*/  STL [R1+0x62c8], R4 ;  /* 0x0062c80401007387 */ /* 0x000fe20000100800 */
[----:B------:R-:W-:-:S04]  /*c83e0*/  IADD3.X R10, PT, PT, R10, UR7, RZ, P0, !PT ;  /* 0x000000070a0a7c10 */ /* 0x000fc800087fe4ff */
[----:B-1----:R-:W-:Y:S01]  /*c83f0*/  MOV R3, R10 ;  /* 0x0000000a00037202 */ /* 0x002fe20000000f00 */
[----:B------:R1:W-:Y:S04]  /*c8400*/  STL [R1+0x62c4], R10 ;  /* 0x0062c40a01007387 */ /* 0x0003e80000100800 */
[----:B-1----:R-:W4:Y:S01]  /*c8410*/  LDL.LU R10, [R1+0x6294] ;  /* 0x00629400010a7983 */ /* 0x002f220000300800 */
[----:B------:R-:W-:-:S05]  /*c8420*/  IMAD.MOV.U32 R2, RZ, RZ, R9 ;  /* 0x000000ffff027224 */ /* 0x000fca00078e0009 */
[----:B------:R1:W-:Y:S02]  /*c8430*/  LDGSTS.E [R0+0x2300], desc[UR34][R2.64], P1 ;  /* 0x0230000002007fae */ /* 0x0003e400089a1022 */
[----:B-1----:R-:W-:Y:S01]  /*c8440*/  IMAD.MOV.U32 R2, RZ, RZ, R4 ;  /* 0x000000ffff027224 */ /* 0x002fe200078e0004 */
[----:B------:R-:W-:Y:S02]  /*c8450*/  IADD3.X R17, PT, PT, R17, UR7, RZ, P2, !PT ;  /* 0x0000000711117c10 */ /* 0x000fe400097fe4ff */
[----:B------:R-:W-:-:S03]  /*c8460*/  IADD3 R13, P0, PT, R13, UR18, RZ ;  /* 0x000000120d0d7c10 */ /* 0x000fc6000ff1e0ff */
[----:B------:R-:W-:Y:S02]  /*c8470*/  IMAD.MOV.U32 R3, RZ, RZ, R17 ;  /* 0x000000ffff037224 */ /* 0x000fe400078e0011 */
[----:B------:R-:W-:Y:S01]  /*c8480*/  STL [R1+0x62c0], R13 ;  /* 0x0062c00d01007387 */ /* 0x000fe20000100800 */
[----:B------:R-:W-:-:S03]  /*c8490*/  IADD3.X R16, PT, PT, R16, UR7, RZ, P0, !PT ;  /* 0x0000000710107c10 */ /* 0x000fc600087fe4ff */
[----:B------:R1:W-:Y:S04]  /*c84a0*/  STL [R1+0x62bc], R17 ;  /* 0x0062bc1101007387 */ /* 0x0003e80000100800 */
[----:B------:R-:W4:Y:S04]  /*c84b0*/  LDL.LU R9, [R1+0x6290] ;  /* 0x0062900001097983 */ /* 0x000f280000300800 */
[----:B------:R1:W-:Y:S04]  /*c84c0*/  LDGSTS.E [R0+0x2380], desc[UR34][R2.64], P1 ;  /* 0x0238000002007fae */ /* 0x0003e800089a1022 */
[----:B-1----:R-:W4:Y:S01]  /*c84d0*/  LDL.LU R17, [R1+0x628c] ;  /* 0x00628c0001117983 */ /* 0x002f220000300800 */
[----:B------:R-:W-:Y:S01]  /*c84e0*/  IADD3 R5, P2, PT, R5, UR18, RZ ;  /* 0x0000001205057c10 */ /* 0x000fe2000ff5e0ff */
[----:B------:R-:W-:Y:S01]  /*c84f0*/  IMAD.MOV.U32 R2, RZ, RZ, R13 ;  /* 0x000000ffff027224 */ /* 0x000fe200078e000d */
[----:B------:R-:W-:-:S03]  /*c8500*/  MOV R3, R16 ;  /* 0x0000001000037202 */ /* 0x000fc60000000f00 */
[----:B------:R-:W-:Y:S01]  /*c8510*/  STL [R1+0x62b8], R5 ;  /* 0x0062b80501007387 */ /* 0x000fe20000100800 */
[----:B------:R-:W-:-:S03]  /*c8520*/  IADD3.X R11, PT, PT, R11, UR7, RZ, P2, !PT ;  /* 0x000000070b0b7c10 */ /* 0x000fc600097fe4ff */
[----:B------:R1:W-:Y:S04]  /*c8530*/  STL [R1+0x62b4], R16 ;  /* 0x0062b41001007387 */ /* 0x0003e80000100800 */
[----:B------:R-:W4:Y:S04]  /*c8540*/  LDL.LU R4, [R1+0x6288] ;  /* 0x0062880001047983 */ /* 0x000f280000300800 */
[----:B------:R-:W4:Y:S01]  /*c8550*/  LDL.LU R13, [R1+0x6284] ;  /* 0x00628400010d7983 */ /* 0x000f220000300800 */
[----:B------:R-:W-:-:S03]  /*c8560*/  IADD3 R6, P0, PT, R6, UR18, RZ ;  /* 0x0000001206067c10 */ /* 0x000fc6000ff1e0ff */
[----:B------:R1:W-:Y:S01]  /*c8570*/  LDGSTS.E [R0+0x2400], desc[UR34][R2.64], P1 ;  /* 0x0240000002007fae */ /* 0x0003e200089a1022 */
[----:B------:R-:W-:-:S03]  /*c8580*/  IADD3 R12, P2, PT, R12, UR18, RZ ;  /* 0x000000120c0c7c10 */ /* 0x000fc6000ff5e0ff */
[----:B------:R-:W-:Y:S01]  /*c8590*/  STL [R1+0x62b0], R6 ;  /* 0x0062b00601007387 */ /* 0x000fe20000100800 */
[----:B------:R-:W-:-:S03]  /*c85a0*/  IADD3.X R15, PT, PT, R15, UR7, RZ, P0, !PT ;  /* 0x000000070f0f7c10 */ /* 0x000fc600087fe4ff */
[----:B------:R1:W-:Y:S04]  /*c85b0*/  STL [R1+0x62ac], R11 ;  /* 0x0062ac0b01007387 */ /* 0x0003e80000100800 */
[----:B-1----:R-:W4:Y:S01]  /*c85c0*/  LDL.LU R16, [R1+0x625c] ;  /* 0x00625c0001107983 */ /* 0x002f220000300800 */
[----:B------:R-:W-:-:S03]  /*c85d0*/  IMAD.MOV.U32 R3, RZ, RZ, R11 ;  /* 0x000000ffff037224 */ /* 0x000fc600078e000b */
[----:B------:R-:W-:Y:S01]  /*c85e0*/  STL [R1+0x62a8], R12 ;  /* 0x0062a80c01007387 */ /* 0x000fe20000100800 */
[----:B------:R-:W-:-:S03]  /*c85f0*/  IMAD.MOV.U32 R2, RZ, RZ, R5 ;  /* 0x000000ffff027224 */ /* 0x000fc600078e0005 */
[----:B------:R1:W-:Y:S04]  /*c8600*/  STL [R1+0x62a4], R15 ;  /* 0x0062a40f01007387 */ /* 0x0003e80000100800 */
[----:B------:R-:W4:Y:S04]  /*c8610*/  LDL.LU R11, [R1+0x60e4] ;  /* 0x0060e400010b7983 */ /* 0x000f280000300800 */
[----:B------:R-:W4:Y:S04]  /*c8620*/  LDL.LU R5, [R1+0x60ec] ;  /* 0x0060ec0001057983 */ /* 0x000f280000300800 */
[----:B------:R1:W-:Y:S02]  /*c8630*/  LDGSTS.E [R0+0x2480], desc[UR34][R2.64], P1 ;  /* 0x0248000002007fae */ /* 0x0003e400089a1022 */
[----:B-1----:R-:W-:Y:S01]  /*c8640*/  IMAD.MOV.U32 R2, RZ, RZ, R6 ;  /* 0x000000ffff027224 */ /* 0x002fe200078e0006 */
[----:B------:R-:W-:-:S05]  /*c8650*/  MOV R3, R15 ;  /* 0x0000000f00037202 */ /* 0x000fca0000000f00 */
[----:B------:R1:W-:Y:S02]  /*c8660*/  LDGSTS.E [R0+0x2500], desc[UR34][R2.64], P1 ;  /* 0x0250000002007fae */ /* 0x0003e400089a1022 */
[----:B-1----:R-:W-:Y:S01]  /*c8670*/  IMAD.MOV.U32 R2, RZ, RZ, R12 ;  /* 0x000000ffff027224 */ /* 0x002fe200078e000c */
[----:B------:R-:W-:Y:S02]  /*c8680*/  IADD3.X R14, PT, PT, R14, UR7, RZ, P2, !PT ;  /* 0x000000070e0e7c10 */ /* 0x000fe400097fe4ff */
[----:B--2---:R-:W-:Y:S02]  /*c8690*/  IADD3 R7, P0, PT, R7, UR18, RZ ;  /* 0x0000001207077c10 */ /* 0x004fe4000ff1e0ff */
[----:B---3--:R-:W-:-:S03]  /*c86a0*/  IADD3 R8, P2, PT, R8, UR18, RZ ;  /* 0x0000001208087c10 */ /* 0x008fc6000ff5e0ff */
[----:B------:R-:W-:Y:S04]  /*c86b0*/  STL [R1+0x62a0], R7 ;  /* 0x0062a00701007387 */ /* 0x000fe80000100800 */
[----:B------:R1:W-:Y:S04]  /*c86c0*/  STL [R1+0x629c], R14 ;  /* 0x00629c0e01007387 */ /* 0x0003e80000100800 */
[----:B------:R-:W2:Y:S04]  /*c86d0*/  LDL.LU R15, [R1+0x60e0] ;  /* 0x0060e000010f7983 */ /* 0x000ea80000300800 */
[----:B------:R-:W3:Y:S04]  /*c86e0*/  LDL.LU R6, [R1+0x60f4] ;  /* 0x0060f40001067983 */ /* 0x000ee80000300800 */
[----:B------:R-:W-:Y:S01]  /*c86f0*/  STL [R1+0x6298], R8 ;  /* 0x0062980801007387 */ /* 0x000fe20000100800 */
[----:B----4-:R-:W-:-:S05]  /*c8700*/  IADD3.X R10, PT, PT, R10, UR7, RZ, P0, !PT ;  /* 0x000000070a0a7c10 */ /* 0x010fca00087fe4ff */
[----:B------:R4:W-:Y:S04]  /*c8710*/  STL [R1+0x6294], R10 ;  /* 0x0062940a01007387 */ /* 0x0009e80000100800 */
[----:B------:R-:W3:Y:S01]  /*c8720*/  LDL.LU R12, [R1+0x60e8] ;  /* 0x0060e800010c7983 */ /* 0x000ee20000300800 */
[----:B------:R-:W-:-:S03]  /*c8730*/  IMAD.MOV.U32 R3, RZ, RZ, R14 ;  /* 0x000000ffff037224 */ /* 0x000fc600078e000e */
[----:B-1----:R-:W3:Y:S04]  /*c8740*/  LDL.LU R14, [R1+0x60fc] ;  /* 0x0060fc00010e7983 */ /* 0x002ee80000300800 */
[----:B------:R1:W-:Y:S02]  /*c8750*/  LDGSTS.E [R0+0x2580], desc[UR34][R2.64], P1 ;  /* 0x0258000002007fae */ /* 0x0003e400089a1022 */
[----:B-1----:R-:W-:Y:S01]  /*c8760*/  IMAD.MOV.U32 R2, RZ, RZ, R7 ;  /* 0x000000ffff027224 */ /* 0x002fe200078e0007 */
[----:B------:R-:W-:-:S05]  /*c8770*/  MOV R3, R10 ;  /* 0x0000000a00037202 */ /* 0x000fca0000000f00 */
[----:B------:R1:W-:Y:S01]  /*c8780*/  LDGSTS.E [R0+0x2600], desc[UR34][R2.64], P1 ;  /* 0x0260000002007fae */ /* 0x0003e200089a1022 */
[----:B------:R-:W-:Y:S02]  /*c8790*/  IADD3 R9, P0, PT, R9, UR18, RZ ;  /* 0x0000001209097c10 */ /* 0x000fe4000ff1e0ff */
[----:B------:R-:W-:-:S03]  /*c87a0*/  IADD3.X R17, PT, PT, R17, UR7, RZ, P2, !PT ;  /* 0x0000000711117c10 */ /* 0x000fc600097fe4ff */
[----:B------:R-:W-:Y:S01]  /*c87b0*/  STL [R1+0x6290], R9 ;  /* 0x0062900901007387 */ /* 0x000fe20000100800 */
[----:B-1----:R-:W-:-:S03]  /*c87c0*/  IMAD.MOV.U32 R2, RZ, RZ, R8 ;  /* 0x000000ffff027224 */ /* 0x002fc600078e0008 */
[----:B------:R-:W-:Y:S01]  /*c87d0*/  STL [R1+0x628c], R17 ;  /* 0x00628c1101007387 */ /* 0x000fe20000100800 */
[----:B------:R-:W-:-:S03]  /*c87e0*/  IMAD.MOV.U32 R3, RZ, RZ, R17 ;  /* 0x000000ffff037224 */ /* 0x000fc600078e0011 */
[----:B----4-:R-:W4:Y:S04]  /*c87f0*/  LDL.LU R10, [R1+0x60f0] ;  /* 0x0060f000010a7983 */ /* 0x010f280000300800 */
[----:B------:R-:W4:Y:S04]  /*c8800*/  LDL.LU R7, [R1+0x6100] ;  /* 0x0061000001077983 */ /* 0x000f280000300800 */
[----:B------:R-:W4:Y:S01]  /*c8810*/  LDL.LU R19, [R1+0x60f8] ;  /* 0x0060f80001137983 */ /* 0x000f220000300800 */
[----:B------:R-:W-:-:S03]  /*c8820*/  IADD3 R4, P2, PT, R4, UR18, RZ ;  /* 0x0000001204047c10 */ /* 0x000fc6000ff5e0ff */
[----:B------:R1:W-:Y:S01]  /*c8830*/  LDGSTS.E [R0+0x2680], desc[UR34][R2.64], P1 ;  /* 0x0268000002007fae */ /* 0x0003e200089a1022 */
[----:B------:R-:W-:-:S03]  /*c8840*/  IADD3.X R13, PT, PT, R13, UR7, RZ, P0, !PT ;  /* 0x000000070d0d7c10 */ /* 0x000fc600087fe4ff */
[----:B------:R-:W-:Y:S04]  /*c8850*/  STL [R1+0x6288], R4 ;  /* 0x0062880401007387 */ /* 0x000fe80000100800 */
[----:B------:R1:W-:Y:S02]  /*c8860*/  STL [R1+0x6284], R13 ;  /* 0x0062840d01007387 */ /* 0x0003e40000100800 */
[----:B-1----:R-:W-:Y:S01]  /*c8870*/  IMAD.MOV.U32 R2, RZ, RZ, R9 ;  /* 0x000000ffff027224 */ /* 0x002fe200078e0009 */
[----:B------:R-:W-:Y:S01]  /*c8880*/  MOV R3, R13 ;  /* 0x0000000d00037202 */ /* 0x000fe20000000f00 */
[----:B------:R-:W4:Y:S01]  /*c8890*/  LDL.LU R8, [R1+0x60d8] ;  /* 0x0060d80001087983 */ /* 0x000f220000300800 */
[----:B------:R-:W-:-:S03]  /*c88a0*/  IADD3.X R16, PT, PT, R16, UR7, RZ, P2, !PT ;  /* 0x0000000710107c10 */ /* 0x000fc600097fe4ff */
[----:B------:R-:W4:Y:S04]  /*c88b0*/  LDL.LU R13, [R1+0x60d4] ;  /* 0x0060d400010d7983 */ /* 0x000f280000300800 */
[----:B------:R1:W-:Y:S01]  /*c88c0*/  LDGSTS.E [R0+0x2700], desc[UR34][R2.64], P1 ;  /* 0x0270000002007fae */ /* 0x0003e200089a1022 */
[----:B------:R-:W-:-:S05]  /*c88d0*/  IADD3 R11, P3, PT, R11, UR18, RZ ;  /* 0x000000120b0b7c10 */ /* 0x000fca000ff7e0ff */
[----:B------:R2:W-:Y:S01]  /*c88e0*/  STL [R1+0x60e4], R11 ;  /* 0x0060e40b01007387 */ /* 0x0005e20000100800 */
[----:B-1----:R-:W-:-:S03]  /*c88f0*/  IMAD.MOV.U32 R2, RZ, RZ, R4 ;  /* 0x000000ffff027224 */ /* 0x002fc600078e0004 */
[----:B------:R-:W-:Y:S01]  /*c8900*/  STL [R1+0x625c], R16 ;  /* 0x00625c1001007387 */ /* 0x000fe20000100800 */
[----:B------:R-:W-:Y:S01]  /*c8910*/  IMAD.MOV.U32 R3, RZ, RZ, R16 ;  /* 0x000000ffff037224 */ /* 0x000fe200078e0010 */
[----:B------:R-:W-:Y:S02]  /*c8920*/  IADD3 R5, P2, PT, R5, UR18, RZ ;  /* 0x0000001205057c10 */ /* 0x000fe4000ff5e0ff */
[----:B------:R-:W4:Y:S04]  /*c8930*/  LDL.LU R9, [R1+0x60d0] ;  /* 0x0060d00001097983 */ /* 0x000f280000300800 */
[----:B------:R-:W4:Y:S04]  /*c8940*/  LDL.LU R18, [R1+0x60cc] ;  /* 0x0060cc0001127983 */ /* 0x000f280000300800 */
[----:B------:R1:W-:Y:S04]  /*c8950*/  LDGSTS.E [R0+0x2780], desc[UR34][R2.64], P1 ;  /* 0x0278000002007fae */ /* 0x0003e800089a1022 */
[----:B------:R-:W-:Y:S01]  /*c8960*/  STL [R1+0x60ec], R5 ;  /* 0x0060ec0501007387 */ /* 0x000fe20000100800 */
[----:B-1----:R-:W-:Y:S01]  /*c8970*/  IMAD.MOV.U32 R2, RZ, RZ, R11 ;  /* 0x000000ffff027224 */ /* 0x002fe200078e000b */
[----:B--2---:R-:W-:-:S02]  /*c8980*/  IADD3.X R15, PT, PT, R15, UR7, RZ, P3, !PT ;  /* 0x000000070f0f7c10 */ /* 0x004fc40009ffe4ff */
[----:B---3--:R-:W-:-:S03]  /*c8990*/  IADD3 R6, P1, PT, R6, UR18, RZ ;  /* 0x0000001206067c10 */ /* 0x008fc6000ff3e0ff */
[----:B------:R1:W-:Y:S04]  /*c89a0*/  STL [R1+0x60e0], R15 ;  /* 0x0060e00f01007387 */ /* 0x0003e80000100800 */
[----:B------:R-:W2:Y:S04]  /*c89b0*/  LDL.LU R4, [R1+0x60c8] ;  /* 0x0060c80001047983 */ /* 0x000ea80000300800 */
[----:B------:R-:W3:Y:S01]  /*c89c0*/  LDL.LU R11, [R1+0x60c4] ;  /* 0x0060c400010b7983 */ /* 0x000ee20000300800 */
[----:B------:R-:W-:-:S03]  /*c89d0*/  MOV R3, R15 ;  /* 0x0000000f00037202 */ /* 0x000fc60000000f00 */
[----:B------:R-:W-:Y:S01]  /*c89e0*/  STL [R1+0x60f4], R6 ;  /* 0x0060f40601007387 */ /* 0x000fe20000100800 */
[----:B------:R-:W-:-:S05]  /*c89f0*/  IADD3.X R12, PT, PT, R12, UR7, RZ, P2, !PT ;  /* 0x000000070c0c7c10 */ /* 0x000fca00097fe4ff */
[----:B------:R-:W-:Y:S04]  /*c8a00*/  STL [R1+0x60e8], R12 ;  /* 0x0060e80c01007387 */ /* 0x000fe80000100800 */
[----:B------:R-:W3:Y:S04]  /*c8a10*/  LDL.LU R17, [R1+0x60bc] ;  /* 0x0060bc0001117983 */ /* 0x000ee80000300800 */
[----:B-1----:R-:W3:Y:S01]  /*c8a20*/  LDL.LU R15, [R1+0x60c0] ;  /* 0x0060c000010f7983 */ /* 0x002ee20000300800 */
[----:B------:R-:W-:Y:S01]  /*c8a30*/  UISETP.GT.AND UP1, UPT, UR23, 0x8, UPT ;  /* 0x000000081700788c */ /* 0x000fe2000bf24270 */
[----:B------:R-:W-:-:S02]  /*c8a40*/  IADD3 R14, P2, PT, R14, UR18, RZ ;  /* 0x000000120e0e7c10 */ /* 0x000fc4000ff5e0ff */
[----:B------:R-:W3:Y:S01]  /*c8a50*/  LDL.LU R16, [R1+0x60b4] ;  /* 0x0060b40001107983 */ /* 0x000ee20000300800 */
[----:B------:R-:W-:-:S04]  /*c8a60*/  USEL UR12, URZ, 0x4, !UP1 ;  /* 0x00000004ff0c7887 */ /* 0x000fc8000c800000 */
[----:B------:R-:W-:-:S06]  /*c8a70*/  USEL UR12, UR12, URZ, !UP0 ;  /* 0x000000ff0c0c7287 */ /* 0x000fcc000c000000 */
[----:B------:R-:W-:Y:S01]  /*c8a80*/  ISETP.NE.U32.AND P0, PT, RZ, UR12, PT ;  /* 0x0000000cff007c0c */ /* 0x000fe2000bf05070 */
[----:B------:R-:W-:-:S12]  /*c8a90*/  STL [R1+0x60fc], R14 ;  /* 0x0060fc0e01007387 */ /* 0x000fd80000100800 */
[----:B------:R1:W-:Y:S01]  /*c8aa0*/  LDGSTS.E [R0+0x4000], desc[UR34][R2.64], P0 ;  /* 0x0400000002007fae */ /* 0x0003e200081a1022 */
[----:B----4-:R-:W-:Y:S01]  /*c8ab0*/  IADD3.X R10, PT, PT, R10, UR7, RZ, P1, !PT ;  /* 0x000000070a0a7c10 */ /* 0x010fe20008ffe4ff */
[----:B-1----:R-:W-:Y:S02]  /*c8ac0*/  IMAD.MOV.U32 R2, RZ, RZ, R5 ;  /* 0x000000ffff027224 */ /* 0x002fe400078e0005 */
[----:B------:R-:W-:Y:S01]  /*c8ad0*/  IMAD.MOV.U32 R3, RZ, RZ, R12 ;  /* 0x000000ffff037224 */ /* 0x000fe200078e000c */
[----:B------:R-:W-:Y:S01]  /*c8ae0*/  IADD3 R7, P1, PT, R7, UR18, RZ ;  /* 0x0000001207077c10 */ /* 0x000fe2000ff3e0ff */
[----:B------:R1:W-:Y:S01]  /*c8af0*/  STL [R1+0x60f0], R10 ;  /* 0x0060f00a01007387 */ /* 0x0003e20000100800 */
[----:B------:R-:W-:-:S03]  /*c8b00*/  IADD3.X R19, PT, PT, R19, UR7, RZ, P2, !PT ;  /* 0x0000000713137c10 */ /* 0x000fc600097fe4ff */
[----:B------:R4:W-:Y:S04]  /*c8b10*/  LDGSTS.E [R0+0x4080], desc[UR34][R2.64], P0 ;  /* 0x0408000002007fae */ /* 0x0009e800081a1022 */
[----:B------:R-:W3:Y:S01]  /*c8b20*/  LDL.LU R5, [R1+0x60b8] ;  /* 0x0060b80001057983 */ /* 0x000ee20000300800 */
[----:B----4-:R-:W-:Y:S01]  /*c8b30*/  IMAD.MOV.U32 R2, RZ, RZ, R6 ;  /* 0x000000ffff027224 */ /* 0x010fe200078e0006 */
[----:B------:R-:W-:Y:S02]  /*c8b40*/  MOV R3, R10 ;  /* 0x0000000a00037202 */ /* 0x000fe40000000f00 */
[----:B-1----:R-:W4:Y:S01]  /*c8b50*/  LDL.LU R10, [R1+0x60ac] ;  /* 0x0060ac00010a7983 */ /* 0x002f220000300800 */
[----:B------:R-:W-:-:S03]  /*c8b60*/  IADD3 R8, P2, PT, R8, UR18, RZ ;  /* 0x0000001208087c10 */ /* 0x000fc6000ff5e0ff */
[----:B------:R-:W-:Y:S01]  /*c8b70*/  STL [R1+0x6100], R7 ;  /* 0x0061000701007387 */ /* 0x000fe20000100800 */
[----:B------:R-:W-:-:S03]  /*c8b80*/  IADD3.X R13, PT, PT, R13, UR7, RZ, P1, !PT ;  /* 0x000000070d0d7c10 */ /* 0x000fc60008ffe4ff */
[----:B------:R-:W-:Y:S04]  /*c8b90*/  STL [R1+0x60f8], R19 ;  /* 0x0060f81301007387 */ /* 0x000fe80000100800 */
[----:B------:R1:W-:Y:S04]  /*c8ba0*/  LDGSTS.E [R0+0x4100], desc[UR34][R2.64], P0 ;  /* 0x0410000002007fae */ /* 0x0003e800081a1022 */
[----:B------:R-:W4:Y:S04]  /*c8bb0*/  LDL.LU R6, [R1+0x60b0] ;  /* 0x0060b00001067983 */ /* 0x000f280000300800 */
[----:B------:R-:W4:Y:S01]  /*c8bc0*/  LDL.LU R12, [R1+0x60a8] ;  /* 0x0060a800010c7983 */ /* 0x000f220000300800 */
[----:B-1----:R-:W-:-:S02]  /*c8bd0*/  IMAD.MOV.U32 R2, RZ, RZ, R14 ;  /* 0x000000ffff027224 */ /* 0x002fc400078e000e */
[----:B------:R-:W-:Y:S01]  /*c8be0*/  IMAD.MOV.U32 R3, RZ, RZ, R19 ;  /* 0x000000ffff037224 */ /* 0x000fe200078e0013 */
[----:B------:R-:W4:Y:S01]  /*c8bf0*/  LDL.LU R14, [R1+0x60a4] ;  /* 0x0060a400010e7983 */ /* 0x000f220000300800 */
[----:B------:R-:W-:-:S03]  /*c8c00*/  IADD3 R9, P1, PT, R9, UR18, RZ ;  /* 0x0000001209097c10 */ /* 0x000fc6000ff3e0ff */
[----:B------:R-:W-:Y:S01]  /*c8c10*/  STL [R1+0x60d8], R8 ;  /* 0x0060d80801007387 */ /* 0x000fe20000100800 */
[----:B------:R-:W-:-:S03]  /*c8c20*/  IADD3.X R18, PT, PT, R18, UR7, RZ, P2, !PT ;  /* 0x0000000712127c10 */ /* 0x000fc600097fe4ff */
[----:B------:R1:W-:Y:S04]  /*c8c30*/  LDGSTS.E [R0+0x4180], desc[UR34][R2.64], P0 ;  /* 0x0418000002007fae */ /* 0x0003e800081a1022 */
[----:B------:R1:W-:Y:S02]  /*c8c40*/  STL [R1+0x60d4], R13 ;  /* 0x0060d40d01007387 */ /* 0x0003e40000100800 */
[----:B-1----:R-:W-:Y:S01]  /*c8c50*/  IMAD.MOV.U32 R2, RZ, RZ, R7 ;  /* 0x000000ffff027224 */ /* 0x002fe200078e0007 */
[----:B------:R-:W-:Y:S02]  /*c8c60*/  MOV R3, R13 ;  /* 0x0000000d00037202 */ /* 0x000fe40000000f00 */
[----:B------:R-:W4:Y:S04]  /*c8c70*/  LDL.LU R13, [R1+0x609c] ;  /* 0x00609c00010d7983 */ /* 0x000f280000300800 */
[----:B------:R-:W-:Y:S04]  /*c8c80*/  STL [R1+0x60d0], R9 ;  /* 0x0060d00901007387 */ /* 0x000fe80000100800 */
[----:B------:R-:W-:Y:S04]  /*c8c90*/  STL [R1+0x60cc], R18 ;  /* 0x0060cc1201007387 */ /* 0x000fe80000100800 */
[----:B------:R-:W4:Y:S04]  /*c8ca0*/  LDL.LU R7, [R1+0x60a0] ;  /* 0x0060a00001077983 */ /* 0x000f280000300800 */
[----:B------:R1:W-:Y:S02]  /*c8cb0*/  LDGSTS.E [R0+0x4200], desc[UR34][R2.64], P0 ;  /* 0x0420000002007fae */ /* 0x0003e400081a1022 */
[----:B-1----:R-:W-:-:S02]  /*c8cc0*/  IMAD.MOV.U32 R2, RZ, RZ, R8 ;  /* 0x000000ffff027224 */ /* 0x002fc400078e0008 */
[----:B------:R-:W-:Y:S01]  /*c8cd0*/  IMAD.MOV.U32 R3, RZ, RZ, R18 ;  /* 0x000000ffff037224 */ /* 0x000fe200078e0012 */
[----:B------:R-:W4:Y:S04]  /*c8ce0*/  LDL.LU R8, [R1+0x6098] ;  /* 0x0060980001087983 */ /* 0x000f280000300800 */
[----:B------:R1:W-:Y:S02]  /*c8cf0*/  LDGSTS.E [R0+0x4280], desc[UR34][R2.64], P0 ;  /* 0x0428000002007fae */ /* 0x0003e400081a1022 */
[----:B-1----:R-:W-:Y:S01]  /*c8d00*/  IMAD.MOV.U32 R2, RZ, RZ, R9 ;  /* 0x000000ffff027224 */ /* 0x002fe200078e0009 */
[----:B--2---:R-:W-:Y:S02]  /*c8d10*/  IADD3 R4, P2, PT, R4, UR18, RZ ;  /* 0x0000001204047c10 */ /* 0x004fe4000ff5e0ff */
[----:B---3--:R-:W-:-:S03]  /*c8d20*/  IADD3.X R11, PT, PT, R11, UR7, RZ, P1, !PT ;  /* 0x000000070b0b7c10 */ /* 0x008fc60008ffe4ff */
[----:B------:R-:W-:Y:S01]  /*c8d30*/  STL [R1+0x60c8], R4 ;  /* 0x0060c80401007387 */ /* 0x000fe20000100800 */
[----:B------:R-:W-:-:S03]  /*c8d40*/  MOV R3, R11 ;  /* 0x0000000b00037202 */ /* 0x000fc60000000f00 */
[----:B------:R1:W-:Y:S04]  /*c8d50*/  STL [R1+0x60c4], R11 ;  /* 0x0060c40b01007387 */ /* 0x0003e80000100800 */
[----:B------:R2:W-:Y:S04]  /*c8d60*/  LDGSTS.E [R0+0x4300], desc[UR34][R2.64], P0 ;  /* 0x0430000002007fae */ /* 0x0005e800081a1022 */
[----:B-1----:R-:W3:Y:S01]  /*c8d70*/  LDL.LU R11, [R1+0x6094] ;  /* 0x00609400010b7983 */ /* 0x002ee20000300800 */
[----:B------:R-:W-:Y:S02]  /*c8d80*/  IADD3.X R17, PT, PT, R17, UR7, RZ, P2, !PT ;  /* 0x0000000711117c10 */ /* 0x000fe400097fe4ff */
[----:B------:R-:W-:-:S03]  /*c8d90*/  IADD3 R15, P1, PT, R15, UR18, RZ ;  /* 0x000000120f0f7c10 */ /* 0x000fc6000ff3e0ff */
[----:B--2---:R-:W-:Y:S02]  /*c8da0*/  IMAD.MOV.U32 R3, RZ, RZ, R17 ;  /* 0x000000ffff037224 */ /* 0x004fe400078e0011 */
[----:B------:R-:W-:Y:S04]  /*c8db0*/  STL [R1+0x60c0], R15 ;  /* 0x0060c00f01007387 */ /* 0x000fe80000100800 */
[----:B------:R1:W-:Y:S04]  /*c8dc0*/  STL [R1+0x60bc], R17 ;  /* 0x0060bc1101007387 */ /* 0x0003e80000100800 */
[----:B------:R-:W2:Y:S04]  /*c8dd0*/  LDL.LU R9, [R1+0x6090] ;  /* 0x0060900001097983 */ /* 0x000ea80000300800 */
[----:B-1----:R-:W2:Y:S01]  /*c8de0*/  LDL.LU R17, [R1+0x608c] ;  /* 0x00608c0001117983 */ /* 0x002ea20000300800 */
[----:B------:R-:W-:Y:S01]  /*c8df0*/  IADD3.X R16, PT, PT, R16, UR7, RZ, P1, !PT ;  /* 0x0000000710107c10 */ /* 0x000fe20008ffe4ff */
[----:B------:R-:W-:-:S05]  /*c8e00*/  IMAD.MOV.U32 R2, RZ, RZ, R4 ;  /* 0x000000ffff027224 */ /* 0x000fca00078e0004 */
[----:B------:R1:W-:Y:S02]  /*c8e10*/  LDGSTS.E [R0+0x4380], desc[UR34][R2.64], P0 ;  /* 0x0438000002007fae */ /* 0x0003e400081a1022 */
[----:B-1----:R-:W-:Y:S01]  /*c8e20*/  IMAD.MOV.U32 R2, RZ, RZ, R15 ;  /* 0x000000ffff027224 */ /* 0x002fe200078e000f */
[----:B------:R-:W-:-:S05]  /*c8e30*/  MOV R3, R16 ;  /* 0x0000001000037202 */ /* 0x000fca0000000f00 */
[----:B------:R1:W-:Y:S01]  /*c8e40*/  LDGSTS.E [R0+0x4400], desc[UR34][R2.64], P0 ;  /* 0x0440000002007fae */ /* 0x0003e200081a1022 */
[----:B------:R-:W-:-:S05]  /*c8e50*/  IADD3 R5, P2, PT, R5, UR18, RZ ;  /* 0x0000001205057c10 */ /* 0x000fca000ff5e0ff */
[----:B------:R-:W-:Y:S04]  /*c8e60*/  STL [R1+0x60b8], R5 ;  /* 0x0060b80501007387 */ /* 0x000fe80000100800 */
[----:B------:R1:W-:Y:S01]  /*c8e70*/  STL [R1+0x60b4], R16 ;  /* 0x0060b41001007387 */ /* 0x0003e20000100800 */
[----:B----4-:R-:W-:-:S03]  /*c8e80*/  IADD3.X R10, PT, PT, R10, UR7, RZ, P2, !PT ;  /* 0x000000070a0a7c10 */ /* 0x010fc600097fe4ff */
[----:B------:R-:W4:Y:S04]  /*c8e90*/  LDL.LU R4, [R1+0x6088] ;  /* 0x0060880001047983 */ /* 0x000f280000300800 */
[----:B------:R-:W4:Y:S01]  /*c8ea0*/  LDL.LU R15, [R1+0x6084] ;  /* 0x00608400010f7983 */ /* 0x000f220000300800 */
[----:B-1----:R-:W-:Y:S01]  /*c8eb0*/  IMAD.MOV.U32 R3, RZ, RZ, R10 ;  /* 0x000000ffff037224 */ /* 0x002fe200078e000a */
[----:B------:R-:W-:Y:S02]  /*c8ec0*/  IADD3 R6, P1, PT, R6, UR18, RZ ;  /* 0x0000001206067c10 */ /* 0x000fe4000ff3e0ff */
[----:B------:R-:W-:-:S03]  /*c8ed0*/  IADD3 R12, P2, PT, R12, UR18, RZ ;  /* 0x000000120c0c7c10 */ /* 0x000fc6000ff5e0ff */
[----:B------:R-:W-:Y:S04]  /*c8ee0*/  STL [R1+0x60b0], R6 ;  /* 0x0060b00601007387 */ /* 0x000fe80000100800 */
[----:B------:R1:W-:Y:S01]  /*c8ef0*/  STL [R1+0x60ac], R10 ;  /* 0x0060ac0a01007387 */ /* 0x0003e20000100800 */
[----:B------:R-:W-:-:S03]  /*c8f00*/  IADD3.X R14, PT, PT, R14, UR7, RZ, P1, !PT ;  /* 0x000000070e0e7c10 */ /* 0x000fc60008ffe4ff */
[----:B------:R-:W4:Y:S01]  /*c8f10*/  LDL.LU R16, [R1+0x605c] ;  /* 0x00605c0001107983 */ /* 0x000f220000300800 */
[----:B------:R-:W-:-:S03]  /*c8f20*/  IMAD.MOV.U32 R2, RZ, RZ, R5 ;  /* 0x000000ffff027224 */ /* 0x000fc600078e0005 */
[----:B------:R-:W-:Y:S04]  /*c8f30*/  STL [R1+0x60a8], R12 ;  /* 0x0060a80c01007387 */ /* 0x000fe80000100800 */
[----:B------:R1:W-:Y:S04]  /*c8f40*/  STL [R1+0x60a4], R14 ;  /* 0x0060a40e01007387 */ /* 0x0003e80000100800 */
[----:B-1----:R-:W4:Y:S04]  /*c8f50*/  LDL.LU R10, [R1+0x3ce0] ;  /* 0x003ce000010a7983 */ /* 0x002f280000300800 */
[----:B------:R-:W4:Y:S04]  /*c8f60*/  LDL.LU R5, [R1+0x3ce8] ;  /* 0x003ce80001057983 */ /* 0x000f280000300800 */
[----:B------:R1:W-:Y:S01]  /*c8f70*/  LDGSTS.E [R0+0x4480], desc[UR34][R2.64], P0 ;  /* 0x0448000002007fae */ /* 0x0003e200081a1022 */
[----:B------:R-:W-:-:S02]  /*c8f80*/  IADD3.X R13, PT, PT, R13, UR7, RZ, P2, !PT ;  /* 0x000000070d0d7c10 */ /* 0x000fc400097fe4ff */
[----:B------:R-:W-:Y:S02]  /*c8f90*/  IADD3 R7, P1, PT, R7, UR18, RZ ;  /* 0x0000001207077c10 */ /* 0x000fe4000ff3e0ff */
[----:B-1----:R-:W-:-:S03]  /*c8fa0*/  MOV R3, R14 ;  /* 0x0000000e00037202 */ /* 0x002fc60000000f00 */
[----:B------:R-:W-:Y:S01]  /*c8fb0*/  STL [R1+0x60a0], R7 ;  /* 0x0060a00701007387 */ /* 0x000fe20000100800 */
[----:B------:R-:W-:-:S03]  /*c8fc0*/  IMAD.MOV.U32 R2, RZ, RZ, R6 ;  /* 0x000000ffff027224 */ /* 0x000fc600078e0006 */
[----:B------:R1:W-:Y:S04]  /*c8fd0*/  STL [R1+0x609c], R13 ;  /* 0x00609c0d01007387 */ /* 0x0003e80000100800 */
[----:B------:R-:W4:Y:S04]  /*c8fe0*/  LDL.LU R14, [R1+0x3cdc] ;  /* 0x003cdc00010e7983 */ /* 0x000f280000300800 */
[----:B------:R-:W4:Y:S01]  /*c8ff0*/  LDL.LU R6, [R1+0x3cf0] ;  /* 0x003cf00001067983 */ /* 0x000f220000300800 */
[----:B------:R-:W-:-:S03]  /*c9000*/  IADD3 R8, P2, PT, R8, UR18, RZ ;  /* 0x0000001208087c10 */ /* 0x000fc6000ff5e0ff */
[----:B------:R1:W-:Y:S04]  /*c9010*/  LDGSTS.E [R0+0x4500], desc[UR34][R2.64], P0 ;  /* 0x0450000002007fae */ /* 0x0003e800081a1022 */
[----:B------:R-:W-:Y:S01]  /*c9020*/  STL [R1+0x6098], R8 ;  /* 0x0060980801007387 */ /* 0x000fe20000100800 */
[----:B-1----:R-:W-:Y:S02]  /*c9030*/  IMAD.MOV.U32 R2, RZ, RZ, R12 ;  /* 0x000000ffff027224 */ /* 0x002fe400078e000c */
[----:B------:R-:W-:-:S05]  /*c9040*/  IMAD.MOV.U32 R3, RZ, RZ, R13 ;  /* 0x000000ffff037224 */ /* 0x000fca00078e000d */
[----:B------:R1:W-:Y:S02]  /*c9050*/  LDGSTS.E [R0+0x4580], desc[UR34][R2.64], P0 ;  /* 0x0458000002007fae */ /* 0x0003e400081a1022 */
[----:B-1----:R-:W-:Y:S01]  /*c9060*/  IMAD.MOV.U32 R2, RZ, RZ, R7 ;  /* 0x000000ffff027224 */ /* 0x002fe200078e0007 */
[----:B---3--:R-:W-:-:S05]  /*c9070*/  IADD3.X R11, PT, PT, R11, UR7, RZ, P1, !PT ;  /* 0x000000070b0b7c10 */ /* 0x008fca0008ffe4ff */
[----:B------:R1:W-:Y:S04]  /*c9080*/  STL [R1+0x6094], R11 ;  /* 0x0060940b01007387 */ /* 0x0003e80000100800 */
[----:B------:R-:W3:Y:S01]  /*c9090*/  LDL.LU R12, [R1+0x3ce4] ;  /* 0x003ce400010c7983 */ /* 0x000ee20000300800 */
[----:B------:R-:W-:-:S03]  /*c90a0*/  MOV R3, R11 ;  /* 0x0000000b00037202 */ /* 0x000fc60000000f00 */
[----:B------:R-:W3:Y:S01]  /*c90b0*/  LDL.LU R13, [R1+0x3cf8] ;  /* 0x003cf800010d7983 */ /* 0x000ee20000300800 */
[----:B------:R-:W-:-:S03]  /*c90c0*/  UISETP.GT.AND UP1, UPT, UR23, 0xc, UPT ;  /* 0x0000000c1700788c */ /* 0x000fc6000bf24270 */
[----:B------:R1:W-:Y:S01]  /*c90d0*/  LDGSTS.E [R0+0x4600], desc[UR34][R2.64], P0 ;  /* 0x0460000002007fae */ /* 0x0003e200081a1022 */
[----:B--2---:R-:W-:Y:S02]  /*c90e0*/  IADD3 R9, P1, PT, R9, UR18, RZ ;  /* 0x0000001209097c10 */ /* 0x004fe4000ff3e0ff */
[----:B------:R-:W-:-:S03]  /*c90f0*/  IADD3.X R17, PT, PT, R17, UR7, RZ, P2, !PT ;  /* 0x0000000711117c10 */ /* 0x000fc600097fe4ff */
[----:B------:R-:W-:Y:S04]  /*c9100*/  STL [R1+0x6090], R9 ;  /* 0x0060900901007387 */ /* 0x000fe80000100800 */
[----:B------:R-:W-:Y:S04]  /*c9110*/  STL [R1+0x608c], R17 ;  /* 0x00608c1101007387 */ /* 0x000fe80000100800 */
[----:B-1----:R-:W2:Y:S04]  /*c9120*/  LDL.LU R11, [R1+0x3cec] ;  /* 0x003cec00010b7983 */ /* 0x002ea80000300800 */
[----:B------:R-:W2:Y:S04]  /*c9130*/  LDL.LU R7, [R1+0x3d00] ;  /* 0x003d000001077983 */ /* 0x000ea80000300800 */
[----:B------:R-:W2:Y:S01]  /*c9140*/  LDL.LU R19, [R1+0x3cf4] ;  /* 0x003cf40001137983 */ /* 0x000ea20000300800 */
[----:B------:R-:W-:-:S02]  /*c9150*/  IMAD.MOV.U32 R2, RZ, RZ, R8 ;  /* 0x000000ffff027224 */ /* 0x000fc400078e0008 */
[----:B------:R-:W-:Y:S01]  /*c9160*/  IMAD.MOV.U32 R3, RZ, RZ, R17 ;  /* 0x000000ffff037224 */ /* 0x000fe200078e0011 */
[----:B------:R-:W-:-:S04]  /*c9170*/  USEL UR12, URZ, 0x4, !UP1 ;  /* 0x00000004ff0c7887 */ /* 0x000fc8000c800000 */
[----:B------:R1:W-:Y:S01]  /*c9180*/  LDGSTS.E [R0+0x4680], desc[UR34][R2.64], P0 ;  /* 0x0468000002007fae */ /* 0x0003e200081a1022 */
[----:B------:R-:W-:Y:S01]  /*c9190*/  USEL UR12, UR12, URZ, !UP0 ;  /* 0x000000ff0c0c7287 */ /* 0x000fe2000c000000 */
[----:B-1----:R-:W-:Y:S01]  /*c91a0*/  IMAD.MOV.U32 R2, RZ, RZ, R9 ;  /* 0x000000ffff027224 */ /* 0x002fe200078e0009 */
[----:B----4-:R-:W-:Y:S02]  /*c91b0*/  IADD3 R4, P2, PT, R4, UR18, RZ ;  /* 0x0000001204047c10 */ /* 0x010fe4000ff5e0ff */
[----:B------:R-:W-:-:S03]  /*c91c0*/  IADD3.X R15, PT, PT, R15, UR7, RZ, P1, !PT ;  /* 0x000000070f0f7c10 */ /* 0x000fc60008ffe4ff */
[----:B------:R-:W-:Y:S01]  /*c91d0*/  STL [R1+0x6088], R4 ;  /* 0x0060880401007387 */ /* 0x000fe20000100800 */
[----:B------:R-:W-:-:S03]  /*c91e0*/  MOV R3, R15 ;  /* 0x0000000f00037202 */ /* 0x000fc60000000f00 */
[----:B------:R1:W-:Y:S04]  /*c91f0*/  STL [R1+0x6084], R15 ;  /* 0x0060840f01007387 */ /* 0x0003e80000100800 */
[----:B------:R-:W4:Y:S01]  /*c9200*/  LDL.LU R8, [R1+0x3d08] ;  /* 0x003d080001087983 */ /* 0x000f220000300800 */
[----:B------:R-:W-:-:S03]  /*c9210*/  ISETP.NE.U32.AND P1, PT, RZ, UR12, PT ;  /* 0x0000000cff007c0c */ /* 0x000fc6000bf25070 */
[----:B------:R1:W-:Y:S04]  /*c9220*/  LDGSTS.E [R0+0x4700], desc[UR34][R2.64], P0 ;  /* 0x0470000002007fae */ /* 0x0003e800081a1022 */
[----:B-1----:R-:W4:Y:S01]  /*c9230*/  LDL.LU R15, [R1+0x3cfc] ;  /* 0x003cfc00010f7983 */ /* 0x002f220000300800 */
[----:B------:R-:W-:Y:S01]  /*c9240*/  IADD3.X R16, PT, PT, R16, UR7, RZ, P2, !PT ;  /* 0x0000000710107c10 */ /* 0x000fe200097fe4ff */
[----:B------:R-:W-:-:S04]  /*c9250*/  IMAD.MOV.U32 R2, RZ, RZ, R4 ;  /* 0x000000ffff027224 */ /* 0x000fc800078e0004 */
[----:B------:R-:W-:-:S05]  /*c9260*/  IMAD.MOV.U32 R3, RZ, RZ, R16 ;  /* 0x000000ffff037224 */ /* 0x000fca00078e0010 */
[----:B------:R1:W-:Y:S01]  /*c9270*/  LDGSTS.E [R0+0x4780], desc[UR34][R2.64], P0 ;  /* 0x0478000002007fae */ /* 0x0003e200081a1022 */
[----:B------:R-:W-:Y:S02]  /*c9280*/  IADD3 R10, P3, PT, R10, UR18, RZ ;  /* 0x000000120a0a7c10 */ /* 0x000fe4000ff7e0ff */
[----:B------:R-:W-:-:S03]  /*c9290*/  IADD3 R5, P2, PT, R5, UR18, RZ ;  /* 0x0000001205057c10 */ /* 0x000fc6000ff5e0ff */
[----:B------:R1:W-:Y:S04]  /*c92a0*/  STL [R1+0x3ce0], R10 ;  /* 0x003ce00a01007387 */ /* 0x0003e80000100800 */
[----:B------:R-:W-:Y:S04]  /*c92b0*/  STL [R1+0x605c], R16 ;  /* 0x00605c1001007387 */ /* 0x000fe80000100800 */
[----:B------:R-:W4:Y:S04]  /*c92c0*/  LDL.LU R9, [R1+0x3d10] ;  /* 0x003d100001097983 */ /* 0x000f280000300800 */
[----:B------:R-:W4:Y:S01]  /*c92d0*/  LDL.LU R18, [R1+0x3d04] ;  /* 0x003d040001127983 */ /* 0x000f220000300800 */
[----:B-1----:R-:W-:-:S03]  /*c92e0*/  IMAD.MOV.U32 R2, RZ, RZ, R10 ;  /* 0x000000ffff027224 */ /* 0x002fc600078e000a */
[----:B------:R-:W-:Y:S01]  /*c92f0*/  STL [R1+0x3ce8], R5 ;  /* 0x003ce80501007387 */ /* 0x000fe20000100800 */
[----:B------:R-:W-:-:S05]  /*c9300*/  IADD3.X R14, PT, PT, R14, UR7, RZ, P3, !PT ;  /* 0x000000070e0e7c10 */ /* 0x000fca0009ffe4ff */
[----:B------:R1:W-:Y:S01]  /*c9310*/  STL [R1+0x3cdc], R14 ;  /* 0x003cdc0e01007387 */ /* 0x0003e20000100800 */
[----:B------:R-:W-:-:S03]  /*c9320*/  IADD3 R6, P0, PT, R6, UR18, RZ ;  /* 0x0000001206067c10 */ /* 0x000fc6000ff1e0ff */
[----:B------:R-:W4:Y:S01]  /*c9330*/  LDL.LU R4, [R1+0x3d18] ;  /* 0x003d180001047983 */ /* 0x000f220000300800 */
[----:B------:R-:W-:-:S03]  /*c9340*/  MOV R3, R14 ;  /* 0x0000000e00037202 */ /* 0x000fc60000000f00 */
[----:B------:R-:W4:Y:S04]  /*c9350*/  LDL.LU R10, [R1+0x3d0c] ;  /* 0x003d0c00010a7983 */ /* 0x000f280000300800 */
[----:B------:R-:W-:Y:S04]  /*c9360*/  STL [R1+0x3cf0], R6 ;  /* 0x003cf00601007387 */ /* 0x000fe80000100800 */
[----:B------:R1:W-:Y:S02]  /*c9370*/  LDGSTS.E [R0+0x6000], desc[UR34][R2.64], P1 ;  /* 0x0600000002007fae */ /* 0x0003e400089a1022 */
[----:B-1----:R-:W-:Y:S01]  /*c9380*/  IMAD.MOV.U32 R2, RZ, RZ, R5 ;  /* 0x000000ffff027224 */ /* 0x002fe200078e0005 */
[----:B---3--:R-:W-:-:S02]  /*c9390*/  IADD3.X R12, PT, PT, R12, UR7, RZ, P2, !PT ;  /* 0x000000070c0c7c10 */ /* 0x008fc400097fe4ff */
[----:B------:R-:W-:-:S03]  /*c93a0*/  IADD3 R13, P2, PT, R13, UR18, RZ ;  /* 0x000000120d0d7c10 */ /* 0x000fc6000ff5e0ff */
[----:B------:R-:W-:Y:S01]  /*c93b0*/  STL [R1+0x3ce4], R12 ;  /* 0x003ce40c01007387 */ /* 0x000fe20000100800 */
[----:B------:R-:W-:-:S03]  /*c93c0*/  IMAD.MOV.U32 R3, RZ, RZ, R12 ;  /* 0x000000ffff037224 */ /* 0x000fc600078e000c */
[----:B------:R-:W3:Y:S04]  /*c93d0*/  LDL.LU R17, [R1+0x3d14] ;  /* 0x003d140001117983 */ /* 0x000ee80000300800 */
[----:B------:R-:W3:Y:S04]  /*c93e0*/  LDL.LU R14, [R1+0x3d20] ;  /* 0x003d2000010e7983 */ /* 0x000ee80000300800 */
[----:B------:R-:W3:Y:S04]  /*c93f0*/  LDL.LU R16, [R1+0x3d1c] ;  /* 0x003d1c0001107983 */ /* 0x000ee80000300800 */
[----:B------:R-:W-:Y:S04]  /*c9400*/  STL [R1+0x3cf8], R13 ;  /* 0x003cf80d01007387 */ /* 0x000fe80000100800 */
[----:B------:R1:W-:Y:S01]  /*c9410*/  LDGSTS.E [R0+0x6080], desc[UR34][R2.64], P1 ;  /* 0x0608000002007fae */ /* 0x0003e200089a1022 */
[----:B--2---:R-:W-:-:S02]  /*c9420*/  IADD3.X R11, PT, PT, R11, UR7, RZ, P0, !PT ;  /* 0x000000070b0b7c10 */ /* 0x004fc400087fe4ff */
[----:B------:R-:W-:-:S03]  /*c9430*/  IADD3 R7, P0, PT, R7, UR18, RZ ;  /* 0x0000001207077c10 */ /* 0x000fc6000ff1e0ff */
[----:B------:R2:W-:Y:S01]  /*c9440*/  STL [R1+0x3cec], R11 ;  /* 0x003cec0b01007387 */ /* 0x0005e20000100800 */
[----:B-1----:R-:W-:Y:S02]  /*c9450*/  MOV R3, R11 ;  /* 0x0000000b00037202 */ /* 0x002fe40000000f00 */
[----:B------:R-:W-:Y:S01]  /*c9460*/  IADD3.X R19, PT, PT, R19, UR7, RZ, P2, !PT ;  /* 0x0000000713137c10 */ /* 0x000fe200097fe4ff */
[----:B------:R-:W3:Y:S01]  /*c9470*/  LDL.LU R5, [R1+0x3d28] ;  /* 0x003d280001057983 */ /* 0x000ee20000300800 */
[----:B------:R-:W-:-:S03]  /*c9480*/  IMAD.MOV.U32 R2, RZ, RZ, R6 ;  /* 0x000000ffff027224 */ /* 0x000fc600078e0006 */
[----:B--2---:R-:W2:Y:S04]  /*c9490*/  LDL.LU R11, [R1+0x3d24] ;  /* 0x003d2400010b7983 */ /* 0x004ea80000300800 */
[----:B------:R-:W-:Y:S04]  /*c94a0*/  STL [R1+0x3d00], R7 ;  /* 0x003d000701007387 */ /* 0x000fe80000100800 */
[----:B------:R-:W-:Y:S04]  /*c94b0*/  STL [R1+0x3cf4], R19 ;  /* 0x003cf41301007387 */ /* 0x000fe80000100800 */
[----:B------:R-:W2:Y:S04]  /*c94c0*/  LDL.LU R6, [R1+0x3d30] ;  /* 0x003d300001067983 */ /* 0x000ea80000300800 */
[----:B------:R1:W-:Y:S04]  /*c94d0*/  LDGSTS.E [R0+0x6100], desc[UR34][R2.64], P1 ;  /* 0x0610000002007fae */ /* 0x0003e800089a1022 */
[----:B------:R-:W2:Y:S01]  /*c94e0*/  LDL.LU R12, [R1+0x3d38] ;  /* 0x003d3800010c7983 */ /* 0x000ea20000300800 */
[----:B-1----:R-:W-:-:S03]  /*c94f0*/  IMAD.MOV.U32 R2, RZ, RZ, R13 ;  /* 0x000000ffff027224 */ /* 0x002fc600078e000d */
[----:B------:R-:W2:Y:S01]  /*c9500*/  LDL.LU R13, [R1+0x3d2c] ;  /* 0x003d2c00010d7983 */ /* 0x000ea20000300800 */
[----:B------:R-:W-:Y:S01]  /*c9510*/  IMAD.MOV.U32 R3, RZ, RZ, R19 ;  /* 0x000000ffff037224 */ /* 0x000fe200078e0013 */
[----:B----4-:R-:W-:-:S04]  /*c9520*/  IADD3 R8, P2, PT, R8, UR18, RZ ;  /* 0x0000001208087c10 */ /* 0x010fc8000ff5e0ff */
[----:B------:R1:W-:Y:S01]  /*c9530*/  LDGSTS.E [R0+0x6180], desc[UR34][R2.64], P1 ;  /* 0x0618000002007fae */ /* 0x0003e200089a1022 */
[----:B------:R-:W-:-:S03]  /*c9540*/  IADD3.X R15, PT, PT, R15, UR7, RZ, P0, !PT ;  /* 0x000000070f0f7c10 */ /* 0x000fc600087fe4ff */
[----:B------:R-:W-:Y:S01]  /*c9550*/  STL [R1+0x3d08], R8 ;  /* 0x003d080801007387 */ /* 0x000fe20000100800 */
[----:B-1----:R-:W-:Y:S01]  /*c9560*/  IMAD.MOV.U32 R2, RZ, RZ, R7 ;  /* 0x000000ffff027224 */ /* 0x002fe200078e0007 */
[----:B------:R-:W-:Y:S02]  /*c9570*/  MOV R3, R15 ;  /* 0x0000000f00037202 */ /* 0x000fe40000000f00 */
[----:B------:R1:W-:Y:S04]  /*c9580*/  STL [R1+0x3cfc], R15 ;  /* 0x003cfc0f01007387 */ /* 0x0003e80000100800 */
[----:B------:R4:W-:Y:S04]  /*c9590*/  LDGSTS.E [R0+0x6200], desc[UR34][R2.64], P1 ;  /* 0x0620000002007fae */ /* 0x0009e800089a1022 */
[----:B-1----:R-:W2:Y:S01]  /*c95a0*/  LDL.LU R15, [R1+0x3d34] ;  /* 0x003d3400010f7983 */ /* 0x002ea20000300800 */
[----:B----4-:R-:W-:Y:S01]  /*c95b0*/  IMAD.MOV.U32 R2, RZ, RZ, R8 ;  /* 0x000000ffff027224 */ /* 0x010fe200078e0008 */
[----:B------:R-:W-:-:S02]  /*c95c0*/  IADD3 R9, P0, PT, R9, UR18, RZ ;  /* 0x0000001209097c10 */ /* 0x000fc4000ff1e0ff */
[----:B------:R-:W-:-:S03]  /*c95d0*/  IADD3.X R18, PT, PT, R18, UR7, RZ, P2, !PT ;  /* 0x0000000712127c10 */ /* 0x000fc600097fe4ff */
[----:B------:R-:W-:Y:S04]  /*c95e0*/  STL [R1+0x3d10], R9 ;  /* 0x003d100901007387 */ /* 0x000fe80000100800 */
[----:B------:R-:W-:Y:S01]  /*c95f0*/  STL [R1+0x3d04], R18 ;  /* 0x003d041201007387 */ /* 0x000fe20000100800 */
[----:B------:R-:W-:-:S03]  /*c9600*/  IMAD.MOV.U32 R3, RZ, RZ, R18 ;  /* 0x000000ffff037224 */ /* 0x000fc600078e0012 */
[----:B------:R-:W4:Y:S04]  /*c9610*/  LDL.LU R7, [R1+0x3d40] ;  /* 0x003d400001077983 */ /* 0x000f280000300800 */
[----:B------:R-:W4:Y:S04]  /*c9620*/  LDL.LU R8, [R1+0x3d48] ;  /* 0x003d480001087983 */ /* 0x000f280000300800 */
[----:B------:R1:W-:Y:S01]  /*c9630*/  LDGSTS.E [R0+0x6280], desc[UR34][R2.64], P1 ;  /* 0x0628000002007fae */ /* 0x0003e200089a1022 */
[----:B------:R-:W-:Y:S02]  /*c9640*/  IADD3 R4, P2, PT, R4, UR18, RZ ;  /* 0x0000001204047c10 */ /* 0x000fe4000ff5e0ff */
[----:B------:R-:W-:-:S03]  /*c9650*/  IADD3.X R10, PT, PT, R10, UR7, RZ, P0, !PT ;  /* 0x000000070a0a7c10 */ /* 0x000fc600087fe4ff */
[----:B------:R-:W-:Y:S01]  /*c9660*/  STL [R1+0x3d18], R4 ;  /* 0x003d180401007387 */ /* 0x000fe20000100800 */
[----:B-1----:R-:W-:-:S03]  /*c9670*/  MOV R3, R10 ;  /* 0x0000000a00037202 */ /* 0x002fc60000000f00 */
[----:B------:R1:W-:Y:S01]  /*c9680*/  STL [R1+0x3d0c], R10 ;  /* 0x003d0c0a01007387 */ /* 0x0003e20000100800 */
[----:B------:R-:W-:-:S05]  /*c9690*/  IMAD.MOV.U32 R2, RZ, RZ, R9 ;  /* 0x000000ffff027224 */ /* 0x000fca00078e0009 */
[----:B------:R1:W-:Y:S04]  /*c96a0*/  LDGSTS.E [R0+0x6300], desc[UR34][R2.64], P1 ;  /* 0x0630000002007fae */ /* 0x0003e800089a1022 */
[----:B-1----:R-:W4:Y:S01]  /*c96b0*/  LDL.LU R10, [R1+0x3d3c] ;  /* 0x003d3c00010a7983 */ /* 0x002f220000300800 */
[----:B------:R-:W-:Y:S01]  /*c96c0*/  IMAD.MOV.U32 R2, RZ, RZ, R4 ;  /* 0x000000ffff027224 */ /* 0x000fe200078e0004 */
[----:B---3--:R-:W-:Y:S02]  /*c96d0*/  IADD3.X R17, PT, PT, R17, UR7, RZ, P2, !PT ;  /* 0x0000000711117c10 */ /* 0x008fe400097fe4ff */
[----:B------:R-:W-:-:S03]  /*c96e0*/  IADD3 R14, P0, PT, R14, UR18, RZ ;  /* 0x000000120e0e7c10 */ /* 0x000fc6000ff1e0ff */
[----:B------:R-:W-:Y:S02]  /*c96f0*/  IMAD.MOV.U32 R3, RZ, RZ, R17 ;  /* 0x000000ffff037224 */ /* 0x000fe400078e0011 */
[----:B------:R-:W-:Y:S01]  /*c9700*/  STL [R1+0x3d20], R14 ;  /* 0x003d200e01007387 */ /* 0x000fe20000100800 */
[----:B------:R-:W-:-:S03]  /*c9710*/  IADD3.X R16, PT, PT, R16, UR7, RZ, P0, !PT ;  /* 0x0000000710107c10 */ /* 0x000fc600087fe4ff */
[----:B------:R1:W-:Y:S04]  /*c9720*/  STL [R1+0x3d14], R17 ;  /* 0x003d141101007387 */ /* 0x0003e80000100800 */
[----:B------:R-:W3:Y:S04]  /*c9730*/  LDL.LU R9, [R1+0x3d50] ;  /* 0x003d500001097983 */ /* 0x000ee80000300800 */
[----:B------:R2:W-:Y:S04]  /*c9740*/  LDGSTS.E [R0+0x6380], desc[UR34][R2.64], P1 ;  /* 0x0638000002007fae */ /* 0x0005e800089a1022 */
[----:B-1----:R-:W3:Y:S01]  /*c9750*/  LDL.LU R17, [R1+0x3d44] ;  /* 0x003d440001117983 */ /* 0x002ee20000300800 */
[----:B------:R-:W-:Y:S01]  /*c9760*/  IADD3 R5, P2, PT, R5, UR18, RZ ;  /* 0x0000001205057c10 */ /* 0x000fe2000ff5e0ff */
[----:B--2---:R-:W-:Y:S01]  /*c9770*/  IMAD.MOV.U32 R2, RZ, RZ, R14 ;  /* 0x000000ffff027224 */ /* 0x004fe200078e000e */
[----:B------:R-:W-:-:S03]  /*c9780*/  MOV R3, R16 ;  /* 0x0000001000037202 */ /* 0x000fc60000000f00 */
[----:B------:R-:W-:Y:S01]  /*c9790*/  STL [R1+0x3d28], R5 ;  /* 0x003d280501007387 */ /* 0x000fe20000100800 */
[----:B------:R-:W-:-:S03]  /*c97a0*/  IADD3.X R11, PT, PT, R11, UR7, RZ, P2, !PT ;  /* 0x000000070b0b7c10 */ /* 0x000fc600097fe4ff */
[----:B------:R1:W-:Y:S04]  /*c97b0*/  STL [R1+0x3d1c], R16 ;  /* 0x003d1c1001007387 */ /* 0x0003e80000100800 */
[----:B------:R-:W2:Y:S04]  /*c97c0*/  LDL.LU R4, [R1+0x3d58] ;  /* 0x003d580001047983 */ /* 0x000ea80000300800 */
[----:B------:R-:W2:Y:S01]  /*c97d0*/  LDL.LU R14, [R1+0x3d4c] ;  /* 0x003d4c00010e7983 */ /* 0x000ea20000300800 */
[----:B------:R-:W-:-:S03]  /*c97e0*/  IADD3 R6, P0, PT, R6, UR18, RZ ;  /* 0x0000001206067c10 */ /* 0x000fc6000ff1e0ff */
[----:B------:R1:W-:Y:S01]  /*c97f0*/  LDGSTS.E [R0+0x6400], desc[UR34][R2.64], P1 ;  /* 0x0640000002007fae */ /* 0x0003e200089a1022 */
[----:B------:R-:W-:-:S03]  /*c9800*/  IADD3 R12, P2, PT, R12, UR18, RZ ;  /* 0x000000120c0c7c10 */ /* 0x000fc6000ff5e0ff */
[----:B------:R-:W-:Y:S04]  /*c9810*/  STL [R1+0x3d30], R6 ;  /* 0x003d300601007387 */ /* 0x000fe80000100800 */
[----:B------:R1:W-:Y:S01]  /*c9820*/  STL [R1+0x3d24], R11 ;  /* 0x003d240b01007387 */ /* 0x0003e20000100800 */
[----:B------:R-:W-:-:S03]  /*c9830*/  IADD3.X R13, PT, PT, R13, UR7, RZ, P0, !PT ;  /* 0x000000070d0d7c10 */ /* 0x000fc600087fe4ff */
[----:B-1----:R-:W2:Y:S01]  /*c9840*/  LDL.LU R16, [R1+0x3d54] ;  /* 0x003d540001107983 */ /* 0x002ea20000300800 */
[----:B------:R-:W-:-:S03]  /*c9850*/  IMAD.MOV.U32 R3, RZ, RZ, R11 ;  /* 0x000000ffff037224 */ /* 0x000fc600078e000b */
[----:B------:R-:W-:Y:S04]  /*c9860*/  STL [R1+0x3d38], R12 ;  /* 0x003d380c01007387 */ /* 0x000fe80000100800 */
[----:B------:R1:W-:Y:S04]  /*c9870*/  STL [R1+0x3d2c], R13 ;  /* 0x003d2c0d01007387 */ /* 0x0003e80000100800 */
[----:B------:R-:W2:Y:S01]  /*c9880*/  LDL.LU R11, [R1+0x3ee0] ;  /* 0x003ee000010b7983 */ /* 0x000ea20000300800 */
[----:B------:R-:W-:-:S03]  /*c9890*/  IMAD.MOV.U32 R2, RZ, RZ, R5 ;  /* 0x000000ffff027224 */ /* 0x000fc600078e0005 */
[----:B------:R-:W2:Y:S04]  /*c98a0*/  LDL.LU R5, [R1+0x3ee8] ;  /* 0x003ee80001057983 */ /* 0x000ea80000300800 */
[----:B------:R1:W-:Y:S01]  /*c98b0*/  LDGSTS.E [R0+0x6480], desc[UR34][R2.64], P1 ;  /* 0x0648000002007fae */ /* 0x0003e200089a1022 */
[----:B------:R-:W-:Y:S01]  /*c98c0*/  IADD3.X R15, PT, PT, R15, UR7, RZ, P2, !PT ;  /* 0x000000070f0f7c10 */ /* 0x000fe200097fe4ff */
[----:B-1----:R-:W-:Y:S01]  /*c98d0*/  IMAD.MOV.U32 R2, RZ, RZ, R6 ;  /* 0x000000ffff027224 */ /* 0x002fe200078e0006 */
[----:B------:R-:W-:-:S05]  /*c98e0*/  MOV R3, R13 ;  /* 0x0000000d00037202 */ /* 0x000fca0000000f00 */
[----:B------:R1:W-:Y:S01]  /*c98f0*/  LDGSTS.E [R0+0x6500], desc[UR34][R2.64], P1 ;  /* 0x0650000002007fae */ /* 0x0003e200089a1022 */
[----:B----4-:R-:W-:Y:S02]  /*c9900*/  IADD3 R7, P0, PT, R7, UR18, RZ ;  /* 0x0000001207077c10 */ /* 0x010fe4000ff1e0ff */
[----:B------:R-:W-:-:S03]  /*c9910*/  IADD3 R8, P2, PT, R8, UR18, RZ ;  /* 0x0000001208087c10 */ /* 0x000fc6000ff5e0ff */
[----:B------:R-:W-:Y:S04]  /*c9920*/  STL [R1+0x3d40], R7 ;  /* 0x003d400701007387 */ /* 0x000fe80000100800 */
[----:B------:R4:W-:Y:S04]  /*c9930*/  STL [R1+0x3d34], R15 ;  /* 0x003d340f01007387 */ /* 0x0009e80000100800 */
[----:B------:R-:W2:Y:S01]  /*c9940*/  LDL.LU R13, [R1+0x3edc] ;  /* 0x003edc00010d7983 */ /* 0x000ea20000300800 */
[----:B-1----:R-:W-:-:S03]  /*c9950*/  IMAD.MOV.U32 R2, RZ, RZ, R12 ;  /* 0x000000ffff027224 */ /* 0x002fc600078e000c */
[----:B------:R-:W2:Y:S01]  /*c9960*/  LDL.LU R6, [R1+0x3ef0] ;  /* 0x003ef00001067983 */ /* 0x000ea20000300800 */
[----:B------:R-:W-:-:S03]  /*c9970*/  IMAD.MOV.U32 R3, RZ, RZ, R15 ;  /* 0x000000ffff037224 */ /* 0x000fc600078e000f */
[----:B------:R-:W-:Y:S04]  /*c9980*/  STL [R1+0x3d48], R8 ;  /* 0x003d480801007387 */ /* 0x000fe80000100800 */
[----:B------:R1:W-:Y:S01]  /*c9990*/  LDGSTS.E [R0+0x6580], desc[UR34][R2.64], P1 ;  /* 0x0658000002007fae */ /* 0x0003e200089a1022 */
[----:B------:R-:W-:-:S05]  /*c99a0*/  IADD3.X R10, PT, PT, R10, UR7, RZ, P0, !PT ;  /* 0x000000070a0a7c10 */ /* 0x000fca00087fe4ff */
[----:B------:R3:W-:Y:S04]  /*c99b0*/  STL [R1+0x3d3c], R10 ;  /* 0x003d3c0a01007387 */ /* 0x0007e80000100800 */
[----:B------:R-:W2:Y:S01]  /*c99c0*/  LDL.LU R12, [R1+0x3ee4] ;  /* 0x003ee400010c7983 */ /* 0x000ea20000300800 */
[----:B-1----:R-:W-:Y:S01]  /*c99d0*/  IMAD.MOV.U32 R2, RZ, RZ, R7 ;  /* 0x000000ffff027224 */ /* 0x002fe200078e0007 */
[----:B------:R-:W-:Y:S02]  /*c99e0*/  MOV R3, R10 ;  /* 0x0000000a00037202 */ /* 0x000fe40000000f00 */
[----:B----4-:R-:W4:Y:S04]  /*c99f0*/  LDL.LU R15, [R1+0x3ef8] ;  /* 0x003ef800010f7983 */ /* 0x010f280000300800 */
[----:B------:R1:W-:Y:S02]  /*c9a00*/  LDGSTS.E [R0+0x6600], desc[UR34][R2.64], P1 ;  /* 0x0660000002007fae */ /* 0x0003e400089a1022 */
[----:B-1----:R-:W-:Y:S01]  /*c9a10*/  IMAD.MOV.U32 R2, RZ, RZ, R8 ;  /* 0x000000ffff027224 */ /* 0x002fe200078e0008 */
[----:B---3--:R-:W-:-:S02]  /*c9a20*/  IADD3 R9, P0, PT, R9, UR18, RZ ;  /* 0x0000001209097c10 */ /* 0x008fc4000ff1e0ff */
[----:B------:R-:W-:-:S03]  /*c9a30*/  IADD3.X R17, PT, PT, R17, UR7, RZ, P2, !PT ;  /* 0x0000000711117c10 */ /* 0x000fc600097fe4ff */
[----:B------:R-:W-:Y:S04]  /*c9a40*/  STL [R1+0x3d50], R9 ;  /* 0x003d500901007387 */ /* 0x000fe80000100800 */
[----:B------:R-:W-:Y:S01]  /*c9a50*/  STL [R1+0x3d44], R17 ;  /* 0x003d441101007387 */ /* 0x000fe20000100800 */
[----:B------:R-:W-:-:S03]  /*c9a60*/  IMAD.MOV.U32 R3, RZ, RZ, R17 ;  /* 0x000000ffff037224 */ /* 0x000fc600078e0011 */
[----:B------:R-:W3:Y:S04]  /*c9a70*/  LDL.LU R10, [R1+0x3eec] ;  /* 0x003eec00010a7983 */ /* 0x000ee80000300800 */
[----:B------:R-:W3:Y:S04]  /*c9a80*/  LDL.LU R7, [R1+0x3f00] ;  /* 0x003f000001077983 */ /* 0x000ee80000300800 */
[----:B------:R-:W3:Y:S04]  /*c9a90*/  LDL.LU R19, [R1+0x3ef4] ;  /* 0x003ef40001137983 */ /* 0x000ee80000300800 */
[----:B------:R1:W-:Y:S01]  /*c9aa0*/  LDGSTS.E [R0+0x6680], desc[UR34][R2.64], P1 ;  /* 0x0668000002007fae */ /* 0x0003e200089a1022 */
[----:B--2---:R-:W-:-:S02]  /*c9ab0*/  IADD3 R4, P2, PT, R4, UR18, RZ ;  /* 0x0000001204047c10 */ /* 0x004fc4000ff5e0ff */
[----:B------:R-:W-:-:S03]  /*c9ac0*/  IADD3.X R14, PT, PT, R14, UR7, RZ, P0, !PT ;  /* 0x000000070e0e7c10 */ /* 0x000fc600087fe4ff */
[----:B------:R-:W-:Y:S04]  /*c9ad0*/  STL [R1+0x3d58], R4 ;  /* 0x003d580401007387 */ /* 0x000fe80000100800 */
[----:B------:R2:W-:Y:S01]  /*c9ae0*/  STL [R1+0x3d4c], R14 ;  /* 0x003d4c0e01007387 */ /* 0x0005e20000100800 */
[----:B-1----:R-:W-:-:S03]  /*c9af0*/  MOV R3, R14 ;  /* 0x0000000e00037202 */ /* 0x002fc60000000f00 */
[----:B------:R-:W3:Y:S01]  /*c9b00*/  LDL.LU R8, [R1+0x3f08] ;  /* 0x003f080001087983 */ /* 0x000ee20000300800 */
[----:B------:R-:W-:-:S03]  /*c9b10*/  IMAD.MOV.U32 R2, RZ, RZ, R9 ;  /* 0x000000ffff027224 */ /* 0x000fc600078e0009 */
[----:B--2---:R-:W2:Y:S01]  /*c9b20*/  LDL.LU R14, [R1+0x3efc] ;  /* 0x003efc00010e7983 */ /* 0x004ea20000300800 */
[----:B------:R-:W-:-:S03]  /*c9b30*/  UISETP.GT.AND UP1, UPT, UR23, 0x10, UPT ;  /* 0x000000101700788c */ /* 0x000fc6000bf24270 */
[----:B------:R1:W-:Y:S01]  /*c9b40*/  LDGSTS.E [R0+0x6700], desc[UR34][R2.64], P1 ;  /* 0x0670000002007fae */ /* 0x0003e200089a1022 */
[----:B------:R-:W-:Y:S02]  /*c9b50*/  IADD3.X R16, PT, PT, R16, UR7, RZ, P2, !PT ;  /* 0x0000000710107c10 */ /* 0x000fe400097fe4ff */
[----:B------:R-:W-:-:S05]  /*c9b60*/  IADD3 R11, P3, PT, R11, UR18, RZ ;  /* 0x000000120b0b7c10 */ /* 0x000fca000ff7e0ff */
[----:B------:R1:W-:Y:S04]  /*c9b70*/  STL [R1+0x3ee0], R11 ;  /* 0x003ee00b01007387 */ /* 0x0003e80000100800 */
[----:B------:R-:W-:Y:S04]  /*c9b80*/  STL [R1+0x3d54], R16 ;  /* 0x003d541001007387 */ /* 0x000fe80000100800 */
[----:B------:R-:W2:Y:S04]  /*c9b90*/  LDL.LU R9, [R1+0x3f10] ;  /* 0x003f100001097983 */ /* 0x000ea80000300800 */
[----:B------:R-:W2:Y:S01]  /*c9ba0*/  LDL.LU R18, [R1+0x3f04] ;  /* 0x003f040001127983 */ /* 0x000ea20000300800 */
[----:B------:R-:W-:-:S04]  /*c9bb0*/  USEL UR12, URZ, 0x4, !UP1 ;  /* 0x00000004ff0c7887 */ /* 0x000fc8000c800000 */
[----:B------:R-:W-:Y:S01]  /*c9bc0*/  USEL UR12, UR12, URZ, !UP0 ;  /* 0x000000ff0c0c7287 */ /* 0x000fe2000c000000 */
[----:B-1----:R-:W-:Y:S01]  /*c9bd0*/  IMAD.MOV.U32 R2, RZ, RZ, R4 ;  /* 0x000000ffff027224 */ /* 0x002fe200078e0004 */
[----:B------:R-:W-:Y:S01]  /*c9be0*/  IADD3 R5, P2, PT, R5, UR18, RZ ;  /* 0x0000001205057c10 */ /* 0x000fe2000ff5e0ff */
[----:B------:R-:W-:-:S03]  /*c9bf0*/  IMAD.MOV.U32 R3, RZ, RZ, R16 ;  /* 0x000000ffff037224 */ /* 0x000fc600078e0010 */
[----:B------:R-:W-:Y:S01]  /*c9c00*/  ISETP.NE.U32.AND P0, PT, RZ, UR12, PT ;  /* 0x0000000cff007c0c */ /* 0x000fe2000bf05070 */
[----:B------:R-:W-:Y:S04]  /*c9c10*/  STL [R1+0x3ee8], R5 ;  /* 0x003ee80501007387 */ /* 0x000fe80000100800 */
[----:B------:R1:W-:Y:S02]  /*c9c20*/  LDGSTS.E [R0+0x6780], desc[UR34][R2.64], P1 ;  /* 0x0678000002007fae */ /* 0x0003e400089a1022 */
[----:B-1----:R-:W-:Y:S01]  /*c9c30*/  IMAD.MOV.U32 R2, RZ, RZ, R11 ;  /* 0x000000ffff027224 */ /* 0x002fe200078e000b */
[----:B------:R-:W-:Y:S02]  /*c9c40*/  IADD3.X R13, PT, PT, R13, UR7, RZ, P3, !PT ;  /* 0x000000070d0d7c10 */ /* 0x000fe40009ffe4ff */
[----:B------:R-:W-:-:S03]  /*c9c50*/  IADD3 R6, P1, PT, R6, UR18, RZ ;  /* 0x0000001206067c10 */ /* 0x000fc6000ff3e0ff */
[----:B------:R1:W-:Y:S01]  /*c9c60*/  STL [R1+0x3edc], R13 ;  /* 0x003edc0d01007387 */ /* 0x0003e20000100800 */
[----:B------:R-:W-:-:S03]  /*c9c70*/  MOV R3, R13 ;  /* 0x0000000d00037202 */ /* 0x000fc60000000f00 */
[----:B------:R-:W2:Y:S04]  /*c9c80*/  LDL.LU R4, [R1+0x3f18] ;  /* 0x003f180001047983 */ /* 0x000ea80000300800 */
[----:B------:R-:W2:Y:S04]  /*c9c90*/  LDL.LU R11, [R1+0x3f0c] ;  /* 0x003f0c00010b7983 */ /* 0x000ea80000300800 */
[----:B------:R-:W-:Y:S04]  /*c9ca0*/  STL [R1+0x3ef0], R6 ;  /* 0x003ef00601007387 */ /* 0x000fe80000100800 */
[----:B------:R1:W-:Y:S01]  /*c9cb0*/  LDGSTS.E [R0+0x8000], desc[UR34][R2.64], P0 ;  /* 0x0800000002007fae */ /* 0x0003e200081a1022 */
[----:B------:R-:W-:Y:S01]  /*c9cc0*/  IADD3.X R12, PT, PT, R12, UR7, RZ, P2, !PT ;  /* 0x000000070c0c7c10 */ /* 0x000fe200097fe4ff */
[----:B-1----:R-:W-:-:S04]  /*c9cd0*/  IMAD.MOV.U32 R2, RZ, RZ, R5 ;  /* 0x000000ffff027224 */ /* 0x002fc800078e0005 */
[----:B------:R-:W-:Y:S01]  /*c9ce0*/  STL [R1+0x3ee4], R12 ;  /* 0x003ee40c01007387 */ /* 0x000fe20000100800 */
[----:B------:R-:W-:-:S03]  /*c9cf0*/  IMAD.MOV.U32 R3, RZ, RZ, R12 ;  /* 0x000000ffff037224 */ /* 0x000fc600078e000c */
[----:B------:R-:W2:Y:S01]  /*c9d00*/  LDL.LU R17, [R1+0x3f14] ;  /* 0x003f140001117983 */ /* 0x000ea20000300800 */
[----:B----4-:R-:W-:-:S03]  /*c9d10*/  IADD3 R15, P2, PT, R15, UR18, RZ ;  /* 0x000000120f0f7c10 */ /* 0x010fc6000ff5e0ff */
[----:B------:R-:W4:Y:S04]  /*c9d20*/  LDL.LU R13, [R1+0x3f20] ;  /* 0x003f2000010d7983 */ /* 0x000f280000300800 */
[----:B------:R-:W4:Y:S04]  /*c9d30*/  LDL.LU R16, [R1+0x3f1c] ;  /* 0x003f1c0001107983 */ /* 0x000f280000300800 */
[----:B------:R1:W-:Y:S04]  /*c9d40*/  LDGSTS.E [R0+0x8080], desc[UR34][R2.64], P0 ;  /* 0x0808000002007fae */ /* 0x0003e800081a1022 */
[----:B------:R-:W-:Y:S01]  /*c9d50*/  STL [R1+0x3ef8], R15 ;  /* 0x003ef80f01007387 */ /* 0x000fe20000100800 */
[----:B-1----:R-:W-:Y:S01]  /*c9d60*/  IMAD.MOV.U32 R2, RZ, RZ, R6 ;  /* 0x000000ffff027224 */ /* 0x002fe200078e0006 */
[----:B---3--:R-:W-:-:S02]  /*c9d70*/  IADD3.X R10, PT, PT, R10, UR7, RZ, P1, !PT ;  /* 0x000000070a0a7c10 */ /* 0x008fc40008ffe4ff */
[----:B------:R-:W-:-:S03]  /*c9d80*/  IADD3 R7, P1, PT, R7, UR18, RZ ;  /* 0x0000001207077c10 */ /* 0x000fc6000ff3e0ff */
[----:B------:R1:W-:Y:S01]  /*c9d90*/  STL [R1+0x3eec], R10 ;  /* 0x003eec0a01007387 */ /* 0x0003e20000100800 */
[----:B------:R-:W-:Y:S02]  /*c9da0*/  MOV R3, R10 ;  /* 0x0000000a00037202 */ /* 0x000fe40000000f00 */
[----:B------:R-:W-:Y:S01]  /*c9db0*/  IADD3.X R19, PT, PT, R19, UR7, RZ, P2, !PT ;  /* 0x0000000713137c10 */ /* 0x000fe200097fe4ff */
[----:B------:R-:W3:Y:S04]  /*c9dc0*/  LDL.LU R5, [R1+0x3f28] ;  /* 0x003f280001057983 */ /* 0x000ee80000300800 */
[----:B------:R2:W-:Y:S04]  /*c9dd0*/  LDGSTS.E [R0+0x8100], desc[UR34][R2.64], P0 ;  /* 0x0810000002007fae */ /* 0x0005e800081a1022 */
[----:B-1----:R-:W3:Y:S04]  /*c9de0*/  LDL.LU R10, [R1+0x3f24] ;  /* 0x003f2400010a7983 */ /* 0x002ee80000300800 */
[----:B------:R-:W-:Y:S04]  /*c9df0*/  STL [R1+0x3f00], R7 ;  /* 0x003f000701007387 */ /* 0x000fe80000100800 */
[----:B------:R-:W-:Y:S01]  /*c9e00*/  STL [R1+0x3ef4], R19 ;  /* 0x003ef41301007387 */ /* 0x000fe20000100800 */
[----:B------:R-:W-:Y:S01]  /*c9e10*/  IADD3 R8, P2, PT, R8, UR18, RZ ;  /* 0x0000001208087c10 */ /* 0x000fe2000ff5e0ff */
[----:B--2---:R-:W-:-:S02]  /*c9e20*/  IMAD.MOV.U32 R2, RZ, RZ, R15 ;  /* 0x000000ffff027224 */ /* 0x004fc400078e000f */
[----:B------:R-:W2:Y:S01]  /*c9e30*/  LDL.LU R6, [R1+0x3f30] ;  /* 0x003f300001067983 */ /* 0x000ea20000300800 */
[----:B------:R-:W-:Y:S01]  /*c9e40*/  IMAD.MOV.U32 R3, RZ, RZ, R19 ;  /* 0x000000ffff037224 */ /* 0x000fe200078e0013 */
[----:B------:R-:W-:Y:S02]  /*c9e50*/  IADD3.X R14, PT, PT, R14, UR7, RZ, P1, !PT ;  /* 0x000000070e0e7c10 */ /* 0x000fe40008ffe4ff */
[----:B------:R-:W2:Y:S04]  /*c9e60*/  LDL.LU R12, [R1+0x3f38] ;  /* 0x003f3800010c7983 */ /* 0x000ea80000300800 */
[----:B------:R-:W2:Y:S04]  /*c9e70*/  LDL.LU R15, [R1+0x3f2c] ;  /* 0x003f2c00010f7983 */ /* 0x000ea80000300800 */
[----:B------:R-:W-:Y:S04]  /*c9e80*/  STL [R1+0x3f08], R8 ;  /* 0x003f080801007387 */ /* 0x000fe80000100800 */
[----:B------:R1:W-:Y:S04]  /*c9e90*/  LDGSTS.E [R0+0x8180], desc[UR34][R2.64], P0 ;  /* 0x0818000002007fae */ /* 0x0003e800081a1022 */
[----:B------:R1:W-:Y:S02]  /*c9ea0*/  STL [R1+0x3efc], R14 ;  /* 0x003efc0e01007387 */ /* 0x0003e40000100800 */
[----:B-1----:R-:W-:-:S02]  /*c9eb0*/  MOV R3, R14 ;  /* 0x0000000e00037202 */ /* 0x002fc40000000f00 */
[----:B------:R-:W2:Y:S01]  /*c9ec0*/  LDL.LU R14, [R1+0x3f34] ;  /* 0x003f3400010e7983 */ /* 0x000ea20000300800 */
[----:B------:R-:W-:Y:S02]  /*c9ed0*/  IADD3 R9, P1, PT, R9, UR18, RZ ;  /* 0x0000001209097c10 */ /* 0x000fe4000ff3e0ff */
[----:B------:R-:W-:-:S03]  /*c9ee0*/  IADD3.X R18, PT, PT, R18, UR7, RZ, P2, !PT ;  /* 0x0000000712127c10 */ /* 0x000fc600097fe4ff */
[----:B------:R-:W-:Y:S01]  /*c9ef0*/  STL [R1+0x3f10], R9 ;  /* 0x003f100901007387 */ /* 0x000fe20000100800 */
[----:B------:R-:W-:-:S03]  /*c9f00*/  IMAD.MOV.U32 R2, RZ, RZ, R7 ;  /* 0x000000ffff027224 */ /* 0x000fc600078e0007 */
[----:B------:R-:W-:Y:S04]  /*c9f10*/  STL [R1+0x3f04], R18 ;  /* 0x003f041201007387 */ /* 0x000fe80000100800 */
[----:B------:R-:W2:Y:S04]  /*c9f20*/  LDL.LU R7, [R1+0x3f40] ;  /* 0x003f400001077983 */ /* 0x000ea80000300800 */
[----:B------:R1:W-:Y:S02]  /*c9f30*/  LDGSTS.E [R0+0x8200], desc[UR34][R2.64], P0 ;  /* 0x0820000002007fae */ /* 0x0003e400081a1022 */
[----:B-1----:R-:W-:-:S02]  /*c9f40*/  IMAD.MOV.U32 R2, RZ, RZ, R8 ;  /* 0x000000ffff027224 */ /* 0x002fc400078e0008 */
[----:B------:R-:W-:Y:S01]  /*c9f50*/  IMAD.MOV.U32 R3, RZ, RZ, R18 ;  /* 0x000000ffff037224 */ /* 0x000fe200078e0012 */
[----:B------:R-:W2:Y:S04]  /*c9f60*/  LDL.LU R8, [R1+0x3f48] ;  /* 0x003f480001087983 */ /* 0x000ea80000300800 */
[----:B------:R1:W-:Y:S01]  /*c9f70*/  LDGSTS.E [R0+0x8280], desc[UR34][R2.64], P0 ;  /* 0x0828000002007fae */ /* 0x0003e200081a1022 */
[----:B------:R-:W-:Y:S02]  /*c9f80*/  IADD3 R4, P2, PT, R4, UR18, RZ ;  /* 0x0000001204047c10 */ /* 0x000fe4000ff5e0ff */
[----:B------:R-:W-:-:S03]  /*c9f90*/  IADD3.X R11, PT, PT, R11, UR7, RZ, P1, !PT ;  /* 0x000000070b0b7c10 */ /* 0x000fc60008ffe4ff */
[----:B------:R-:W-:Y:S01]  /*c9fa0*/  STL [R1+0x3f18], R4 ;  /* 0x003f180401007387 */ /* 0x000fe20000100800 */
[----:B-1----:R-:W-:Y:S01]  /*c9fb0*/  IMAD.MOV.U32 R2, RZ, RZ, R9 ;  /* 0x000000ffff027224 */ /* 0x002fe200078e0009 */
[----:B------:R-:W-:Y:S02]  /*c9fc0*/  MOV R3, R11 ;  /* 0x0000000b00037202 */ /* 0x000fe40000000f00 */
[----:B------:R1:W-:Y:S04]  /*c9fd0*/  STL [R1+0x3f0c], R11 ;  /* 0x003f0c0b01007387 */ /* 0x0003e80000100800 */
[----:B------:R4:W-:Y:S04]  /*c9fe0*/  LDGSTS.E [R0+0x8300], desc[UR34][R2.64], P0 ;  /* 0x0830000002007fae */ /* 0x0009e800081a1022 */
[----:B-1----:R-:W2:Y:S01]  /*c9ff0*/  LDL.LU R11, [R1+0x3f3c] ;  /* 0x003f3c00010b7983 */ /* 0x002ea20000300800 */
[----:B------:R-:W-:-:S02]  /*ca000*/  IADD3.X R17, PT, PT, R17, UR7, RZ, P2, !PT ;  /* 0x0000000711117c10 */ /* 0x000fc400097fe4ff */
[----:B----4-:R-:W-:-:S03]  /*ca010*/  IADD3 R13, P1, PT, R13, UR18, RZ ;  /* 0x000000120d0d7c10 */ /* 0x010fc6000ff3e0ff */
[----:B------:R-:W-:Y:S02]  /*ca020*/  IMAD.MOV.U32 R3, RZ, RZ, R17 ;  /* 0x000000ffff037224 */ /* 0x000fe400078e0011 */
[----:B------:R-:W-:Y:S04]  /*ca030*/  STL [R1+0x3f20], R13 ;  /* 0x003f200d01007387 */ /* 0x000fe80000100800 */
[----:B------:R1:W-:Y:S01]  /*ca040*/  STL [R1+0x3f14], R17 ;  /* 0x003f141101007387 */ /* 0x0003e20000100800 */
[----:B------:R-:W-:-:S03]  /*ca050*/  IADD3.X R16, PT, PT, R16, UR7, RZ, P1, !PT ;  /* 0x0000000710107c10 */ /* 0x000fc60008ffe4ff */
[----:B------:R-:W4:Y:S01]  /*ca060*/  LDL.LU R9, [R1+0x3f50] ;  /* 0x003f500001097983 */ /* 0x000f220000300800 */
[----:B------:R-:W-:-:S03]  /*ca070*/  IMAD.MOV.U32 R2, RZ, RZ, R4 ;  /* 0x000000ffff027224 */ /* 0x000fc600078e0004 */
[----:B-1----:R-:W4:Y:S04]  /*ca080*/  LDL.LU R17, [R1+0x3f44] ;  /* 0x003f440001117983 */ /* 0x002f280000300800 */
[----:B------:R1:W-:Y:S02]  /*ca090*/  LDGSTS.E [R0+0x8380], desc[UR34][R2.64], P0 ;  /* 0x0838000002007fae */ /* 0x0003e400081a1022 */
[----:B-1----:R-:W-:Y:S01]  /*ca0a0*/  IMAD.MOV.U32 R2, RZ, RZ, R13 ;  /* 0x000000ffff027224 */ /* 0x002fe200078e000d */
[----:B------:R-:W-:-:S05]  /*ca0b0*/  MOV R3, R16 ;  /* 0x0000001000037202 */ /* 0x000fca0000000f00 */
[----:B------:R1:W-:Y:S01]  /*ca0c0*/  LDGSTS.E [R0+0x8400], desc[UR34][R2.64], P0 ;  /* 0x0840000002007fae */ /* 0x0003e200081a1022 */
[----:B---3--:R-:W-:-:S05]  /*ca0d0*/  IADD3 R5, P2, PT, R5, UR18, RZ ;  /* 0x0000001205057c10 */ /* 0x008fca000ff5e0ff */
[----:B------:R-:W-:Y:S01]  /*ca0e0*/  STL [R1+0x3f28], R5 ;  /* 0x003f280501007387 */ /* 0x000fe20000100800 */
[----:B------:R-:W-:-:S03]  /*ca0f0*/  IADD3.X R10, PT, PT, R10, UR7, RZ, P2, !PT ;  /* 0x000000070a0a7c10 */ /* 0x000fc600097fe4ff */
[----:B------:R3:W-:Y:S04]  /*ca100*/  STL [R1+0x3f1c], R16 ;  /* 0x003f1c1001007387 */ /* 0x0007e80000100800 */
[----:B------:R-:W4:Y:S04]  /*ca110*/  LDL.LU R4, [R1+0x3f58] ;  /* 0x003f580001047983 */ /* 0x000f280000300800 */
[----:B------:R-:W4:Y:S01]  /*ca120*/  LDL.LU R13, [R1+0x3f4c] ;  /* 0x003f4c00010d7983 */ /* 0x000f220000300800 */
[----:B--2---:R-:W-:Y:S02]  /*ca130*/  IADD3 R6, P1, PT, R6, UR18, RZ ;  /* 0x0000001206067c10 */ /* 0x004fe4000ff3e0ff */
[----:B------:R-:W-:-:S03]  /*ca140*/  IADD3 R12, P2, PT, R12, UR18, RZ ;  /* 0x000000120c0c7c10 */ /* 0x000fc6000ff5e0ff */
[----:B------:R-:W-:Y:S01]  /*ca150*/  STL [R1+0x3f30], R6 ;  /* 0x003f300601007387 */ /* 0x000fe20000100800 */
[----:B------:R-:W-:-:S03]  /*ca160*/  IADD3.X R15, PT, PT, R15, UR7, RZ, P1, !PT ;  /* 0x000000070f0f7c10 */ /* 0x000fc60008ffe4ff */
[----:B------:R2:W-:Y:S01]  /*ca170*/  STL [R1+0x3f24], R10 ;  /* 0x003f240a01007387 */ /* 0x0005e20000100800 */
[----:B-1----:R-:W-:-:S03]  /*ca180*/  IMAD.MOV.U32 R3, RZ, RZ, R10 ;  /* 0x000000ffff037224 */ /* 0x002fc600078e000a */
[----:B---3--:R-:W3:Y:S01]  /*ca190*/  LDL.LU R16, [R1+0x3f54] ;  /* 0x003f540001107983 */ /* 0x008ee20000300800 */
[----:B------:R-:W-:-:S03]  /*ca1a0*/  IMAD.MOV.U32 R2, RZ, RZ, R5 ;  /* 0x000000ffff027224 */ /* 0x000fc600078e0005 */
[----:B------:R-:W-:Y:S04]  /*ca1b0*/  STL [R1+0x3f38], R12 ;  /* 0x003f380c01007387 */ /* 0x000fe80000100800 */
[----:B------:R1:W-:Y:S04]  /*ca1c0*/  STL [R1+0x3f2c], R15 ;  /* 0x003f2c0f01007387 */ /* 0x0003e80000100800 */
[----:B--2---:R-:W2:Y:S04]  /*ca1d0*/  LDL.LU R10, [R1+0x40e0] ;  /* 0x0040e000010a7983 */ /* 0x004ea80000300800 */
[----:B------:R-:W2:Y:S01]  /*ca1e0*/  LDL.LU R5, [R1+0x40e8] ;  /* 0x0040e80001057983 */ /* 0x000ea20000300800 */
[----:B------:R-:W-:-:S03]  /*ca1f0*/  IADD3.X R14, PT, PT, R14, UR7, RZ, P2, !PT ;  /* 0x000000070e0e7c10 */ /* 0x000fc600097fe4ff */
[----:B------:R1:W-:Y:S01]  /*ca200*/  LDGSTS.E [R0+0x8480], desc[UR34][R2.64], P0 ;  /* 0x0848000002007fae */ /* 0x0003e200081a1022 */
[----:B------:R-:W-:Y:S02]  /*ca210*/  IADD3 R7, P1, PT, R7, UR18, RZ ;  /* 0x0000001207077c10 */ /* 0x000fe4000ff3e0ff */
[----:B-1----:R-:W-:-:S03]  /*ca220*/  MOV R3, R15 ;  /* 0x0000000f00037202 */ /* 0x002fc60000000f00 */
[----:B------:R-:W-:Y:S04]  /*ca230*/  STL [R1+0x3f40], R7 ;  /* 0x003f400701007387 */ /* 0x000fe80000100800 */
[----:B------:R1:W-:Y:S04]  /*ca240*/  STL [R1+0x3f34], R14 ;  /* 0x003f340e01007387 */ /* 0x0003e80000100800 */
[----:B------:R-:W2:Y:S01]  /*ca250*/  LDL.LU R15, [R1+0x40dc] ;  /* 0x0040dc00010f7983 */ /* 0x000ea20000300800 */
[----:B------:R-:W-:-:S03]  /*ca260*/  IMAD.MOV.U32 R2, RZ, RZ, R6 ;  /* 0x000000ffff027224 */ /* 0x000fc600078e0006 */
[----:B------:R-:W2:Y:S01]  /*ca270*/  LDL.LU R6, [R1+0x40f0] ;  /* 0x0040f00001067983 */ /* 0x000ea20000300800 */
[----:B------:R-:W-:-:S03]  /*ca280*/  IADD3 R8, P2, PT, R8, UR18, RZ ;  /* 0x0000001208087c10 */ /* 0x000fc6000ff5e0ff */
[----:B------:R1:W-:Y:S04]  /*ca290*/  LDGSTS.E [R0+0x8500], desc[UR34][R2.64], P0 ;  /* 0x0850000002007fae */ /* 0x0003e800081a1022 */
[----:B------:R-:W-:Y:S01]  /*ca2a0*/  STL [R1+0x3f48], R8 ;  /* 0x003f480801007387 */ /* 0x000fe20000100800 */
[----:B-1----:R-:W-:Y:S02]  /*ca2b0*/  IMAD.MOV.U32 R2, RZ, RZ, R12 ;  /* 0x000000ffff027224 */ /* 0x002fe400078e000c */
[----:B------:R-:W-:-:S05]  /*ca2c0*/  IMAD.MOV.U32 R3, RZ, RZ, R14 ;  /* 0x000000ffff037224 */ /* 0x000fca00078e000e */
[----:B------:R1:W-:Y:S01]  /*ca2d0*/  LDGSTS.E [R0+0x8580], desc[UR34][R2.64], P0 ;  /* 0x0858000002007fae */ /* 0x0003e200081a1022 */
[----:B------:R-:W-:-:S05]  /*ca2e0*/  IADD3.X R11, PT, PT, R11, UR7, RZ, P1, !PT ;  /* 0x000000070b0b7c10 */ /* 0x000fca0008ffe4ff */
[----:B------:R4:W-:Y:S04]  /*ca2f0*/  STL [R1+0x3f3c], R11 ;  /* 0x003f3c0b01007387 */ /* 0x0009e80000100800 */
[----:B------:R-:W2:Y:S01]  /*ca300*/  LDL.LU R12, [R1+0x40e4] ;  /* 0x0040e400010c7983 */ /* 0x000ea20000300800 */
[----:B-1----:R-:W-:Y:S01]  /*ca310*/  IMAD.MOV.U32 R2, RZ, RZ, R7 ;  /* 0x000000ffff027224 */ /* 0x002fe200078e0007 */
[----:B------:R-:W-:Y:S02]  /*ca320*/  MOV R3, R11 ;  /* 0x0000000b00037202 */ /* 0x000fe40000000f00 */
[----:B------:R-:W2:Y:S04]  /*ca330*/  LDL.LU R14, [R1+0x40f8] ;  /* 0x0040f800010e7983 */ /* 0x000ea80000300800 */
[----:B------:R1:W-:Y:S01]  /*ca340*/  LDGSTS.E [R0+0x8600], desc[UR34][R2.64], P0 ;  /* 0x0860000002007fae */ /* 0x0003e200081a1022 */
[----:B----4-:R-:W-:-:S02]  /*ca350*/  IADD3 R9, P1, PT, R9, UR18, RZ ;  /* 0x0000001209097c10 */ /* 0x010fc4000ff3e0ff */
        /* <DEDUP_REMOVED lines=10> */
[----:B------:R-:W-:-:S02]  /*ca400*/  IADD3 R4, P2, PT, R4, UR18, RZ ;  /* 0x0000001204047c10 */ /* 0x000fc4000ff5e0ff */
[----:B------:R-:W-:-:S03]  /*ca410*/  IADD3.X R13, PT, PT, R13, UR7, RZ, P1, !PT ;  /* 0x000000070d0d7c10 */ /* 0x000fc60008ffe4ff */
[----:B------:R-:W-:Y:S01]  /*ca420*/  STL [R1+0x3f58], R4 ;  /* 0x003f580401007387 */ /* 0x000fe20000100800 */
[----:B------:R-:W-:-:S03]  /*ca430*/  MOV R3, R13 ;  /* 0x0000000d00037202 */ /* 0x000fc60000000f00 */
[----:B------:R1:W-:Y:S04]  /*ca440*/  STL [R1+0x3f4c], R13 ;  /* 0x003f4c0d01007387 */ /* 0x0003e80000100800 */
[----:B------:R-:W4:Y:S04]  /*ca450*/  LDL.LU R8, [R1+0x4108] ;  /* 0x0041080001087983 */ /* 0x000f280000300800 */
[----:B------:R2:W-:Y:S01]  /*ca460*/  LDGSTS.E [R0+0x8700], desc[UR34][R2.64], P0 ;  /* 0x0870000002007fae */ /* 0x0005e200081a1022 */
[----:B---3--:R-:W-:-:S03]  /*ca470*/  IADD3.X R16, PT, PT, R16, UR7, RZ, P2, !PT ;  /* 0x0000000710107c10 */ /* 0x008fc600097fe4ff */
[----:B-1----:R-:W3:Y:S01]  /*ca480*/  LDL.LU R13, [R1+0x40fc] ;  /* 0x0040fc00010d7983 */ /* 0x002ee20000300800 */
[----:B--2---:R-:W-:Y:S01]  /*ca490*/  IADD3 R10, P3, PT, R10, UR18, RZ ;  /* 0x000000120a0a7c10 */ /* 0x004fe2000ff7e0ff */
[----:B------:R-:W-:Y:S02]  /*ca4a0*/  IMAD.MOV.U32 R2, RZ, RZ, R4 ;  /* 0x000000ffff027224 */ /* 0x000fe400078e0004 */
[----:B------:R-:W-:Y:S01]  /*ca4b0*/  IMAD.MOV.U32 R3, RZ, RZ, R16 ;  /* 0x000000ffff037224 */ /* 0x000fe200078e0010 */
[----:B------:R-:W-:Y:S01]  /*ca4c0*/  IADD3 R5, P2, PT, R5, UR18, RZ ;  /* 0x0000001205057c10 */ /* 0x000fe2000ff5e0ff */
[----:B------:R1:W-:Y:S04]  /*ca4d0*/  STL [R1+0x40e0], R10 ;  /* 0x0040e00a01007387 */ /* 0x0003e80000100800 */
[----:B------:R-:W-:Y:S04]  /*ca4e0*/  STL [R1+0x3f54], R16 ;  /* 0x003f541001007387 */ /* 0x000fe80000100800 */
[----:B------:R-:W2:Y:S04]  /*ca4f0*/  LDL.LU R9, [R1+0x4110] ;  /* 0x0041100001097983 */ /* 0x000ea80000300800 */
[----:B------:R-:W2:Y:S04]  /*ca500*/  LDL.LU R18, [R1+0x4104] ;  /* 0x0041040001127983 */ /* 0x000ea80000300800 */
[----:B------:R-:W-:Y:S04]  /*ca510*/  STL [R1+0x40e8], R5 ;  /* 0x0040e80501007387 */ /* 0x000fe80000100800 */
[----:B------:R1:W-:Y:S01]  /*ca520*/  LDGSTS.E [R0+0x8780], desc[UR34][R2.64], P0 ;  /* 0x0878000002007fae */ /* 0x0003e200081a1022 */
[----:B------:R-:W-:Y:S01]  /*ca530*/  IADD3.X R15, PT, PT, R15, UR7, RZ, P3, !PT ;  /* 0x000000070f0f7c10 */ /* 0x000fe20009ffe4ff */
[----:B-1----:R-:W-:-:S04]  /*ca540*/  IMAD.MOV.U32 R2, RZ, RZ, R10 ;  /* 0x000000ffff027224 */ /* 0x002fc800078e000a */
[----:B------:R1:W-:Y:S04]  /*ca550*/  STL [R1+0x40dc], R15 ;  /* 0x0040dc0f01007387 */ /* 0x0003e80000100800 */
[----:B------:R-:W2:Y:S04]  /*ca560*/  LDL.LU R4, [R1+0x4118] ;  /* 0x0041180001047983 */ /* 0x000ea80000300800 */
[----:B------:R-:W2:Y:S01]  /*ca570*/  LDL.LU R10, [R1+0x410c] ;  /* 0x00410c00010a7983 */ /* 0x000ea20000300800 */
        /* <DEDUP_REMOVED lines=8> */
[----:B------:R-:W-:Y:S01]  /*ca600*/  IADD3.X R12, PT, PT, R12, UR7, RZ, P2, !PT ;  /* 0x000000070c0c7c10 */ /* 0x000fe200097fe4ff */
[----:B-1----:R-:W-:Y:S01]  /*ca610*/  IMAD.MOV.U32 R2, RZ, RZ, R5 ;  /* 0x000000ffff027224 */ /* 0x002fe200078e0005 */
[----:B------:R-:W-:-:S03]  /*ca620*/  IADD3 R14, P2, PT, R14, UR18, RZ ;  /* 0x000000120e0e7c10 */ /* 0x000fc6000ff5e0ff */
[----:B------:R-:W-:Y:S01]  /*ca630*/  STL [R1+0x40e4], R12 ;  /* 0x0040e40c01007387 */ /* 0x000fe20000100800 */
[----:B------:R-:W-:-:S03]  /*ca640*/  IMAD.MOV.U32 R3, RZ, RZ, R12 ;  /* 0x000000ffff037224 */ /* 0x000fc600078e000c */
[----:B------:R-:W2:Y:S04]  /*ca650*/  LDL.LU R17, [R1+0x4114] ;  /* 0x0041140001117983 */ /* 0x000ea80000300800 */
[----:B------:R-:W2:Y:S04]  /*ca660*/  LDL.LU R15, [R1+0x4120] ;  /* 0x00412000010f7983 */ /* 0x000ea80000300800 */
[----:B------:R-:W2:Y:S04]  /*ca670*/  LDL.LU R16, [R1+0x411c] ;  /* 0x00411c0001107983 */ /* 0x000ea80000300800 */
[----:B------:R1:W-:Y:S04]  /*ca680*/  LDGSTS.E [R0+0xa080], desc[UR34][R2.64], P1 ;  /* 0x0a08000002007fae */ /* 0x0003e800089a1022 */
[----:B------:R-:W-:Y:S01]  /*ca690*/  STL [R1+0x40f8], R14 ;  /* 0x0040f80e01007387 */ /* 0x000fe20000100800 */
[----:B----4-:R-:W-:Y:S01]  /*ca6a0*/  IADD3.X R11, PT, PT, R11, UR7, RZ, P0, !PT ;  /* 0x000000070b0b7c10 */ /* 0x010fe200087fe4ff */
[----:B-1----:R-:W-:Y:S01]  /*ca6b0*/  IMAD.MOV.U32 R2, RZ, RZ, R6 ;  /* 0x000000ffff027224 */ /* 0x002fe200078e0006 */
[----:B------:R-:W-:-:S03]  /*ca6c0*/  IADD3 R7, P0, PT, R7, UR18, RZ ;  /* 0x0000001207077c10 */ /* 0x000fc6000ff1e0ff */
[----:B------:R1:W-:Y:S01]  /*ca6d0*/  STL [R1+0x40ec], R11 ;  /* 0x0040ec0b01007387 */ /* 0x0003e20000100800 */
[----:B------:R-:W-:Y:S02]  /*ca6e0*/  MOV R3, R11 ;  /* 0x0000000b00037202 */ /* 0x000fe40000000f00 */
[----:B------:R-:W-:Y:S01]  /*ca6f0*/  IADD3.X R19, PT, PT, R19, UR7, RZ, P2, !PT ;  /* 0x0000000713137c10 */ /* 0x000fe200097fe4ff */
        /* <DEDUP_REMOVED lines=12> */
[----:B------:R-:W-:-:S02]  /*ca7c0*/  IADD3 R8, P2, PT, R8, UR18, RZ ;  /* 0x0000001208087c10 */ /* 0x000fc4000ff5e0ff */
[----:B---3--:R-:W-:-:S03]  /*ca7d0*/  IADD3.X R13, PT, PT, R13, UR7, RZ, P0, !PT ;  /* 0x000000070d0d7c10 */ /* 0x008fc600087fe4ff */
[----:B------:R-:W-:Y:S01]  /*ca7e0*/  STL [R1+0x4108], R8 ;  /* 0x0041080801007387 */ /* 0x000fe20000100800 */
[----:B------:R-:W-:-:S03]  /*ca7f0*/  MOV R3, R13 ;  /* 0x0000000d00037202 */ /* 0x000fc60000000f00 */
[----:B------:R1:W-:Y:S04]  /*ca800*/  STL [R1+0x40fc], R13 ;  /* 0x0040fc0d01007387 */ /* 0x0003e80000100800 */
[----:B------:R3:W-:Y:S04]  /*ca810*/  LDGSTS.E [R0+0xa200], desc[UR34][R2.64], P1 ;  /* 0x0a20000002007fae */ /* 0x0007e800089a1022 */
[----:B-1----:R-:W4:Y:S01]  /*ca820*/  LDL.LU R13, [R1+0x4134] ;  /* 0x00413400010d7983 */ /* 0x002f220000300800 */
[----:B--2---:R-:W-:Y:S02]  /*ca830*/  IADD3 R9, P0, PT, R9, UR18, RZ ;  /* 0x0000001209097c10 */ /* 0x004fe4000ff1e0ff */
[----:B------:R-:W-:-:S03]  /*ca840*/  IADD3.X R18, PT, PT, R18, UR7, RZ, P2, !PT ;  /* 0x0000000712127c10 */ /* 0x000fc600097fe4ff */
[----:B------:R-:W-:Y:S01]  /*ca850*/  STL [R1+0x4110], R9 ;  /* 0x0041100901007387 */ /* 0x000fe20000100800 */
[----:B---3--:R-:W-:-:S03]  /*ca860*/  IMAD.MOV.U32 R2, RZ, RZ, R8 ;  /* 0x000000ffff027224 */ /* 0x008fc600078e0008 */
[----:B------:R-:W-:Y:S01]  /*ca870*/  STL [R1+0x4104], R18 ;  /* 0x0041041201007387 */ /* 0x000fe20000100800 */
[----:B------:R-:W-:-:S03]  /*ca880*/  IMAD.MOV.U32 R3, RZ, RZ, R18 ;  /* 0x000000ffff037224 */ /* 0x000fc600078e0012 */
[----:B------:R-:W2:Y:S04]  /*ca890*/  LDL.LU R7, [R1+0x4140] ;  /* 0x0041400001077983 */ /* 0x000ea80000300800 */
[----:B------:R-:W3:Y:S04]  /*ca8a0*/  LDL.LU R8, [R1+0x4148] ;  /* 0x0041480001087983 */ /* 0x000ee80000300800 */
[----:B------:R1:W-:Y:S01]  /*ca8b0*/  LDGSTS.E [R0+0xa280], desc[UR34][R2.64], P1 ;  /* 0x0a28000002007fae */ /* 0x0003e200089a1022 */
[----:B------:R-:W-:Y:S02]  /*ca8c0*/  IADD3 R4, P2, PT, R4, UR18, RZ ;  /* 0x0000001204047c10 */ /* 0x000fe4000ff5e0ff */
[----:B------:R-:W-:-:S03]  /*ca8d0*/  IADD3.X R10, PT, PT, R10, UR7, RZ, P0, !PT ;  /* 0x000000070a0a7c10 */ /* 0x000fc600087fe4ff */
[----:B------:R-:W-:Y:S01]  /*ca8e0*/  STL [R1+0x4118], R4 ;  /* 0x0041180401007387 */ /* 0x000fe20000100800 */
[----:B-1----:R-:W-:-:S03]  /*ca8f0*/  MOV R3, R10 ;  /* 0x0000000a00037202 */ /* 0x002fc60000000f00 */
[----:B------:R1:W-:Y:S04]  /*ca900*/  STL [R1+0x410c], R10 ;  /* 0x00410c0a01007387 */ /* 0x0003e80000100800 */
[----:B-1----:R-:W3:Y:S01]  /*ca910*/  LDL.LU R10, [R1+0x413c] ;  /* 0x00413c00010a7983 */ /* 0x002ee20000300800 */
        /* <DEDUP_REMOVED lines=12> */
[----:B----4-:R-:W-:Y:S01]  /*ca9e0*/  IADD3 R5, P2, PT, R5, UR18, RZ ;  /* 0x0000001205057c10 */ /* 0x010fe2000ff5e0ff */
        /* <DEDUP_REMOVED lines=33> */
[----:B------:R-:W-:-:S05]  /*cac00*/  IADD3.X R10, PT, PT, R10, UR7, RZ, P0, !PT ;  /* 0x000000070a0a7c10 */ /* 0x000fca00087fe4ff */
        /* <DEDUP_REMOVED lines=14> */
[----:B------:R-:W3:Y:S04]  /*cacf0*/  LDL.LU R10, [R1+0x42ec] ;  /* 0x0042ec00010a7983 */ /* 0x000ee80000300800 */
[----:B------:R-:W3:Y:S04]  /*cad00*/  LDL.LU R7, [R1+0x4300] ;  /* 0x0043000001077983 */ /* 0x000ee80000300800 */
[----:B------:R-:W3:Y:S04]  /*cad10*/  LDL.LU R19, [R1+0x42f4] ;  /* 0x0042f40001137983 */ /* 0x000ee80000300800 */
[----:B------:R1:W-:Y:S01]  /*cad20*/  LDGSTS.E [R0+0xa680], desc[UR34][R2.64], P1 ;  /* 0x0a68000002007fae */ /* 0x0003e200089a1022 */
[----:B----4-:R-:W-:-:S02]  /*cad30*/  IADD3 R4, P2, PT, R4, UR18, RZ ;  /* 0x0000001204047c10 */ /* 0x010fc4000ff5e0ff */
[----:B------:R-:W-:-:S03]  /*cad40*/  IADD3.X R15, PT, PT, R15, UR7, RZ, P0, !PT ;  /* 0x000000070f0f7c10 */ /* 0x000fc600087fe4ff */
[----:B------:R-:W-:Y:S04]  /*cad50*/  STL [R1+0x4158], R4 ;  /* 0x0041580401007387 */ /* 0x000fe80000100800 */
[----:B------:R4:W-:Y:S01]  /*cad60*/  STL [R1+0x414c], R15 ;  /* 0x00414c0f01007387 */ /* 0x0009e20000100800 */
[----:B-1----:R-:W-:Y:S01]  /*cad70*/  IMAD.MOV.U32 R2, RZ, RZ, R9 ;  /* 0x000000ffff027224 */ /* 0x002fe200078e0009 */
[----:B------:R-:W-:Y:S02]  /*cad80*/  MOV R3, R15 ;  /* 0x0000000f00037202 */ /* 0x000fe40000000f00 */
[----:B------:R-:W3:Y:S04]  /*cad90*/  LDL.LU R8, [R1+0x4308] ;  /* 0x0043080001087983 */ /* 0x000ee80000300800 */
[----:B------:R1:W-:Y:S01]  /*cada0*/  LDGSTS.E [R0+0xa700], desc[UR34][R2.64], P1 ;  /* 0x0a70000002007fae */ /* 0x0003e200089a1022 */
[----:B------:R-:W-:-:S03]  /*cadb0*/  IADD3.X R16, PT, PT, R16, UR7, RZ, P2, !PT ;  /* 0x0000000710107c10 */ /* 0x000fc600097fe4ff */
[----:B----4-:R-:W4:Y:S01]  /*cadc0*/  LDL.LU R15, [R1+0x42fc] ;  /* 0x0042fc00010f7983 */ /* 0x010f220000300800 */
[----:B------:R-:W-:Y:S01]  /*cadd0*/  IADD3 R11, P3, PT, R11, UR18, RZ ;  /* 0x000000120b0b7c10 */ /* 0x000fe2000ff7e0ff */
[----:B-1----:R-:W-:-:S04]  /*cade0*/  IMAD.MOV.U32 R2, RZ, RZ, R4 ;  /* 0x000000ffff027224 */ /* 0x002fc800078e0004 */
[----:B------:R1:W-:Y:S01]  /*cadf0*/  STL [R1+0x42e0], R11 ;  /* 0x0042e00b01007387 */ /* 0x0003e20000100800 */
[----:B------:R-:W-:-:S03]  /*cae00*/  IMAD.MOV.U32 R3, RZ, RZ, R16 ;  /* 0x000000ffff037224 */ /* 0x000fc600078e0010 */
[----:B------:R-:W-:Y:S01]  /*cae10*/  STL [R1+0x4154], R16 ;  /* 0x0041541001007387 */ /* 0x000fe20000100800 */
[----:B------:R-:W-:-:S03]  /*cae20*/  IADD3 R5, P2, PT, R5, UR18, RZ ;  /* 0x0000001205057c10 */ /* 0x000fc6000ff5e0ff */
        /* <DEDUP_REMOVED lines=23> */
[----:B------:R1:W-:Y:S02]  /*cafa0*/  LDGSTS.E [R0+0xc000], desc[UR34][R2.64], P0 ;  /* 0x0c00000002007fae */ /* 0x0003e400081a1022 */
[----:B-1----:R-:W-:Y:S02]  /*cafb0*/  IMAD.MOV.U32 R2, RZ, RZ, R5 ;  /* 0x000000ffff027224 */ /* 0x002fe400078e0005 */
[----:B------:R-:W-:-:S05]  /*cafc0*/  IMAD.MOV.U32 R3, RZ, RZ, R12 ;  /* 0x000000ffff037224 */ /* 0x000fca00078e000c */
[----:B------:R1:W-:Y:S01]  /*cafd0*/  LDGSTS.E [R0+0xc080], desc[UR34][R2.64], P0 ;  /* 0x0c08000002007fae */ /* 0x0003e200081a1022 */
[----:B------:R-:W-:Y:S02]  /*cafe0*/  IADD3.X R10, PT, PT, R10, UR7, RZ, P1, !PT ;  /* 0x000000070a0a7c10 */ /* 0x000fe40008ffe4ff */
[----:B------:R-:W-:-:S03]  /*caff0*/  IADD3 R7, P1, PT, R7, UR18, RZ ;  /* 0x0000001207077c10 */ /* 0x000fc6000ff3e0ff */
[----:B------:R1:W-:Y:S01]  /*cb000*/  STL [R1+0x42ec], R10 ;  /* 0x0042ec0a01007387 */ /* 0x0003e20000100800 */
[----:B------:R-:W-:-:S03]  /*cb010*/  IADD3.X R19, PT, PT, R19, UR7, RZ, P2, !PT ;  /* 0x0000000713137c10 */ /* 0x000fc600097fe4ff */
[----:B------:R-:W3:Y:S01]  /*cb020*/  LDL.LU R5, [R1+0x4328] ;  /* 0x0043280001057983 */ /* 0x000ee20000300800 */
[----:B-1----:R-:W-:Y:S01]  /*cb030*/  IMAD.MOV.U32 R2, RZ, RZ, R6 ;  /* 0x000000ffff027224 */ /* 0x002fe200078e0006 */
[----:B------:R-:W-:Y:S02]  /*cb040*/  MOV R3, R10 ;  /* 0x0000000a00037202 */ /* 0x000fe40000000f00 */
[----:B------:R-:W3:Y:S04]  /*cb050*/  LDL.LU R10, [R1+0x4324] ;  /* 0x00432400010a7983 */ /* 0x000ee80000300800 */
[----:B------:R-:W-:Y:S04]  /*cb060*/  STL [R1+0x4300], R7 ;  /* 0x0043000701007387 */ /* 0x000fe80000100800 */
[----:B------:R-:W-:Y:S04]  /*cb070*/  STL [R1+0x42f4], R19 ;  /* 0x0042f41301007387 */ /* 0x000fe80000100800 */
[----:B------:R1:W-:Y:S01]  /*cb080*/  LDGSTS.E [R0+0xc100], desc[UR34][R2.64], P0 ;  /* 0x0c10000002007fae */ /* 0x0003e200081a1022 */
[----:B------:R-:W-:-:S03]  /*cb090*/  IADD3 R8, P2, PT, R8, UR18, RZ ;  /* 0x0000001208087c10 */ /* 0x000fc6000ff5e0ff */
[----:B------:R-:W3:Y:S04]  /*cb0a0*/  LDL.LU R6, [R1+0x4330] ;  /* 0x0043300001067983 */ /* 0x000ee80000300800 */
[----:B------:R-:W3:Y:S01]  /*cb0b0*/  LDL.LU R12, [R1+0x4338] ;  /* 0x00433800010c7983 */ /* 0x000ee20000300800 */
[----:B----4-:R-:W-:Y:S01]  /*cb0c0*/  IADD3.X R15, PT, PT, R15, UR7, RZ, P1, !PT ;  /* 0x000000070f0f7c10 */ /* 0x010fe20008ffe4ff */
[----:B-1----:R-:W-:Y:S02]  /*cb0d0*/  IMAD.MOV.U32 R2, RZ, RZ, R13 ;  /* 0x000000ffff027224 */ /* 0x002fe400078e000d */
[----:B------:R-:W-:Y:S01]  /*cb0e0*/  IMAD.MOV.U32 R3, RZ, RZ, R19 ;  /* 0x000000ffff037224 */ /* 0x000fe200078e0013 */
[----:B------:R-:W4:Y:S04]  /*cb0f0*/  LDL.LU R13, [R1+0x432c] ;  /* 0x00432c00010d7983 */ /* 0x000f280000300800 */
[----:B------:R-:W-:Y:S04]  /*cb100*/  STL [R1+0x4308], R8 ;  /* 0x0043080801007387 */ /* 0x000fe80000100800 */
[----:B------:R1:W-:Y:S04]  /*cb110*/  LDGSTS.E [R0+0xc180], desc[UR34][R2.64], P0 ;  /* 0x0c18000002007fae */ /* 0x0003e800081a1022 */
[----:B------:R1:W-:Y:S01]  /*cb120*/  STL [R1+0x42fc], R15 ;  /* 0x0042fc0f01007387 */ /* 0x0003e20000100800 */
[----:B------:R-:W-:Y:S01]  /*cb130*/  IADD3 R9, P1, PT, R9, UR18, RZ ;  /* 0x0000001209097c10 */ /* 0x000fe2000ff3e0ff */
[----:B-1----:R-:W-:Y:S01]  /*cb140*/  IMAD.MOV.U32 R2, RZ, RZ, R7 ;  /* 0x000000ffff027224 */ /* 0x002fe200078e0007 */
[----:B------:R-:W-:-:S02]  /*cb150*/  IADD3.X R18, PT, PT, R18, UR7, RZ, P2, !PT ;  /* 0x0000000712127c10 */ /* 0x000fc400097fe4ff */
        /* <DEDUP_REMOVED lines=32> */
[----:B------:R-:W-:Y:S01]  /*cb360*/  STL [R1+0x4328], R5 ;  /* 0x0043280501007387 */ /* 0x000fe20000100800 */
[----:B------:R-:W-:-:S03]  /*cb370*/  IADD3.X R10, PT, PT, R10, UR7, RZ, P2, !PT ;  /* 0x000000070a0a7c10 */ /* 0x000fc600097fe4ff */
[----:B------:R1:W-:Y:S04]  /*cb380*/  STL [R1+0x431c], R16 ;  /* 0x00431c1001007387 */ /* 0x0003e80000100800 */
[----:B------:R-:W2:Y:S04]  /*cb390*/  LDL.LU R4, [R1+0x4358] ;  /* 0x0043580001047983 */ /* 0x000ea80000300800 */
[----:B------:R-:W2:Y:S01]  /*cb3a0*/  LDL.LU R14, [R1+0x434c] ;  /* 0x00434c00010e7983 */ /* 0x000ea20000300800 */
[----:B------:R-:W-:Y:S02]  /*cb3b0*/  IADD3 R6, P1, PT, R6, UR18, RZ ;  /* 0x0000001206067c10 */ /* 0x000fe4000ff3e0ff */
[----:B------:R-:W-:-:S03]  /*cb3c0*/  IADD3 R12, P2, PT, R12, UR18, RZ ;  /* 0x000000120c0c7c10 */ /* 0x000fc6000ff5e0ff */
[----:B------:R-:W-:Y:S01]  /*cb3d0*/  STL [R1+0x4330], R6 ;  /* 0x0043300601007387 */ /* 0x000fe20000100800 */
[----:B-1----:R-:W-:-:S03]  /*cb3e0*/  IMAD.MOV.U32 R3, RZ, RZ, R10 ;  /* 0x000000ffff037224 */ /* 0x002fc600078e000a */
[----:B------:R1:W-:Y:S01]  /*cb3f0*/  STL [R1+0x4324], R10 ;  /* 0x0043240a01007387 */ /* 0x0003e20000100800 */
[----:B----4-:R-:W-:-:S03]  /*cb400*/  IADD3.X R13, PT, PT, R13, UR7, RZ, P1, !PT ;  /* 0x000000070d0d7c10 */ /* 0x010fc60008ffe4ff */
        /* <DEDUP_REMOVED lines=42> */
[----:B------:R-:W-:Y:S02]  /*cb6b0*/  IADD3 R4, P2, PT, R4, UR18, RZ ;  /* 0x0000001204047c10 */ /* 0x000fe4000ff5e0ff */
[----:B------:R-:W-:-:S03]  /*cb6c0*/  IADD3.X R14, PT, PT, R14, UR7, RZ, P1, !PT ;  /* 0x000000070e0e7c10 */ /* 0x000fc60008ffe4ff */
[----:B------:R-:W-:Y:S01]  /*cb6d0*/  STL [R1+0x4358], R4 ;  /* 0x0043580401007387 */ /* 0x000fe20000100800 */
[----:B------:R-:W-:-:S03]  /*cb6e0*/  MOV R3, R14 ;  /* 0x0000000e00037202 */ /* 0x000fc60000000f00 */
[----:B------:R1:W-:Y:S04]  /*cb6f0*/  STL [R1+0x434c], R14 ;  /* 0x00434c0e01007387 */ /* 0x0003e80000100800 */
[----:B------:R-:W2:Y:S01]  /*cb700*/  LDL.LU R8, [R1+0x4508] ;  /* 0x0045080001087983 */ /* 0x000ea20000300800 */
[----:B------:R-:W-:-:S03]  /*cb710*/  ISETP.NE.U32.AND P1, PT, RZ, UR12, PT ;  /* 0x0000000cff007c0c */ /* 0x000fc6000bf25070 */
[----:B------:R4:W-:Y:S04]  /*cb720*/  LDGSTS.E [R0+0xc700], desc[UR34][R2.64], P0 ;  /* 0x0c70000002007fae */ /* 0x0009e800081a1022 */
[----:B-1----:R-:W2:Y:S01]  /*cb730*/  LDL.LU R14, [R1+0x44fc] ;  /* 0x0044fc00010e7983 */ /* 0x002ea20000300800 */
[----:B----4-:R-:W-:Y:S02]  /*cb740*/  IADD3.X R16, PT, PT, R16, UR7, RZ, P2, !PT ;  /* 0x0000000710107c10 */ /* 0x010fe400097fe4ff */
[----:B------:R-:W-:Y:S01]  /*cb750*/  IADD3 R10, P3, PT, R10, UR18, RZ ;  /* 0x000000120a0a7c10 */ /* 0x000fe2000ff7e0ff */
[----:B------:R-:W-:Y:S02]  /*cb760*/  IMAD.MOV.U32 R2, RZ, RZ, R4 ;  /* 0x000000ffff027224 */ /* 0x000fe400078e0004 */
[----:B------:R-:W-:Y:S01]  /*cb770*/  IMAD.MOV.U32 R3, RZ, RZ, R16 ;  /* 0x000000ffff037224 */ /* 0x000fe200078e0010 */
[----:B------:R-:W-:Y:S01]  /*cb780*/  IADD3 R5, P2, PT, R5, UR18, RZ ;  /* 0x0000001205057c10 */ /* 0x000fe2000ff5e0ff */
[----:B------:R1:W-:Y:S04]  /*cb790*/  STL [R1+0x44e0], R10 ;  /* 0x0044e00a01007387 */ /* 0x0003e80000100800 */
[----:B------:R-:W-:Y:S04]  /*cb7a0*/  STL [R1+0x4354], R16 ;  /* 0x0043541001007387 */ /* 0x000fe80000100800 */
[----:B------:R-:W4:Y:S04]  /*cb7b0*/  LDL.LU R9, [R1+0x4510] ;  /* 0x0045100001097983 */ /* 0x000f280000300800 */
[----:B------:R-:W4:Y:S04]  /*cb7c0*/  LDL.LU R18, [R1+0x4504] ;  /* 0x0045040001127983 */ /* 0x000f280000300800 */
[----:B------:R-:W-:Y:S04]  /*cb7d0*/  STL [R1+0x44e8], R5 ;  /* 0x0044e80501007387 */ /* 0x000fe80000100800 */
[----:B------:R1:W-:Y:S01]  /*cb7e0*/  LDGSTS.E [R0+0xc780], desc[UR34][R2.64], P0 ;  /* 0x0c78000002007fae */ /* 0x0003e200081a1022 */
[----:B------:R-:W-:Y:S01]  /*cb7f0*/  IADD3.X R13, PT, PT, R13, UR7, RZ, P3, !PT ;  /* 0x000000070d0d7c10 */ /* 0x000fe20009ffe4ff */
[----:B-1----:R-:W-:-:S04]  /*cb800*/  IMAD.MOV.U32 R2, RZ, RZ, R10 ;  /* 0x000000ffff027224 */ /* 0x002fc800078e000a */
        /* <DEDUP_REMOVED lines=32> */
[----:B------:R-:W-:-:S05]  /*cba10*/  IMAD.MOV.U32 R3, RZ, RZ, R19 ;  /* 0x000000ffff037224 */ /* 0x000fca00078e0013 */
[----:B------:R1:W-:Y:S01]  /*cba20*/  LDGSTS.E [R0+0xe180], desc[UR34][R2.64], P1 ;  /* 0x0e18000002007fae */ /* 0x0003e200089a1022 */
[----:B------:R-:W-:Y:S02]  /*cba30*/  IADD3 R8, P2, PT, R8, UR18, RZ ;  /* 0x0000001208087c10 */ /* 0x000fe4000ff5e0ff */
[----:B------:R-:W-:Y:S01]  /*cba40*/  IADD3.X R14, PT, PT, R14, UR7, RZ, P0, !PT ;  /* 0x000000070e0e7c10 */ /* 0x000fe200087fe4ff */
[----:B-1----:R-:W-:Y:S02]  /*cba50*/  IMAD.MOV.U32 R2, RZ, RZ, R7 ;  /* 0x000000ffff027224 */ /* 0x002fe400078e0007 */
[----:B------:R-:W-:Y:S01]  /*cba60*/  STL [R1+0x4508], R8 ;  /* 0x0045080801007387 */ /* 0x000fe20000100800 */
[----:B------:R-:W-:-:S03]  /*cba70*/  MOV R3, R14 ;  /* 0x0000000e00037202 */ /* 0x000fc60000000f00 */
[----:B------:R1:W-:Y:S04]  /*cba80*/  STL [R1+0x44fc], R14 ;  /* 0x0044fc0e01007387 */ /* 0x0003e80000100800 */
[----:B------:R4:W-:Y:S04]  /*cba90*/  LDGSTS.E [R0+0xe200], desc[UR34][R2.64], P1 ;  /* 0x0e20000002007fae */ /* 0x0009e800089a1022 */
[----:B-1----:R-:W2:Y:S01]  /*cbaa0*/  LDL.LU R14, [R1+0x4534] ;  /* 0x00453400010e7983 */ /* 0x002ea20000300800 */
[----:B----4-:R-:W-:Y:S02]  /*cbab0*/  IADD3 R9, P0, PT, R9, UR18, RZ ;  /* 0x0000001209097c10 */ /* 0x010fe4000ff1e0ff */
[----:B------:R-:W-:-:S03]  /*cbac0*/  IADD3.X R18, PT, PT, R18, UR7, RZ, P2, !PT ;  /* 0x0000000712127c10 */ /* 0x000fc600097fe4ff */
[----:B------:R-:W-:Y:S01]  /*cbad0*/  STL [R1+0x4510], R9 ;  /* 0x0045100901007387 */ /* 0x000fe20000100800 */
[----:B------:R-:W-:-:S03]  /*cbae0*/  IMAD.MOV.U32 R2, RZ, RZ, R8 ;  /* 0x000000ffff027224 */ /* 0x000fc600078e0008 */
        /* <DEDUP_REMOVED lines=130> */
[----:B------:R-:W-:Y:S01]  /*cc310*/  IMAD.MOV.U32 R2, RZ, RZ, R14 ;  /* 0x000000ffff027224 */ /* 0x000fe200078e000e */
[----:B------:R-:W-:-:S02]  /*cc320*/  IADD3 R8, P2, PT, R8, UR18, RZ ;  /* 0x0000001208087c10 */ /* 0x000fc4000ff5e0ff */
[----:B------:R-:W3:Y:S01]  /*cc330*/  LDL.LU R6, [R1+0x4730] ;  /* 0x0047300001067983 */ /* 0x000ee20000300800 */
[----:B------:R-:W-:-:S03]  /*cc340*/  IMAD.MOV.U32 R3, RZ, RZ, R19 ;  /* 0x000000ffff037224 */ /* 0x000fc600078e0013 */
[----:B------:R-:W3:Y:S01]  /*cc350*/  LDL.LU R12, [R1+0x4738] ;  /* 0x00473800010c7983 */ /* 0x000ee20000300800 */
[----:B--2---:R-:W-:-:S03]  /*cc360*/  IADD3.X R13, PT, PT, R13, UR7, RZ, P1, !PT ;  /* 0x000000070d0d7c10 */ /* 0x004fc60008ffe4ff */
        /* <DEDUP_REMOVED lines=25> */
[----:B------:R-:W-:Y:S01]  /*cc500*/  IMAD.MOV.U32 R2, RZ, RZ, R4 ;  /* 0x000000ffff027224 */ /* 0x000fe200078e0004 */
[----:B------:R-:W-:-:S02]  /*cc510*/  IADD3.X R17, PT, PT, R17, UR7, RZ, P2, !PT ;  /* 0x0000000711117c10 */ /* 0x000fc400097fe4ff */
[----:B----4-:R-:W-:-:S03]  /*cc520*/  IADD3 R15, P1, PT, R15, UR18, RZ ;  /* 0x000000120f0f7c10 */ /* 0x010fc6000ff3e0ff */
[----:B------:R-:W-:Y:S02]  /*cc530*/  IMAD.MOV.U32 R3, RZ, RZ, R17 ;  /* 0x000000ffff037224 */ /* 0x000fe400078e0011 */
[----:B------:R-:W-:Y:S04]  /*cc540*/  STL [R1+0x4720], R15 ;  /* 0x0047200f01007387 */ /* 0x000fe80000100800 */
[----:B------:R1:W-:Y:S01]  /*cc550*/  STL [R1+0x4714], R17 ;  /* 0x0047141101007387 */ /* 0x0003e20000100800 */
[----:B------:R-:W-:-:S03]  /*cc560*/  IADD3.X R16, PT, PT, R16, UR7, RZ, P1, !PT ;  /* 0x0000000710107c10 */ /* 0x000fc60008ffe4ff */
[----:B------:R-:W4:Y:S04]  /*cc570*/  LDL.LU R9, [R1+0x4750] ;  /* 0x0047500001097983 */ /* 0x000f280000300800 */
[----:B------:R1:W-:Y:S04]  /*cc580*/  LDGSTS.E [R0+0x10380], desc[UR34][R2.64], P0 ;  /* 0x1038000002007fae */ /* 0x0003e800081a1022 */
[----:B-1----:R-:W4:Y:S01]  /*cc590*/  LDL.LU R17, [R1+0x4744] ;  /* 0x0047440001117983 */ /* 0x002f220000300800 */
[----:B------:R-:W-:Y:S01]  /*cc5a0*/  IMAD.MOV.U32 R2, RZ, RZ, R15 ;  /* 0x000000ffff027224 */ /* 0x000fe200078e000f */
        /* <DEDUP_REMOVED lines=8> */
[----:B------:R-:W-:Y:S02]  /*cc630*/  IADD3 R6, P1, PT, R6, UR18, RZ ;  /* 0x0000001206067c10 */ /* 0x000fe4000ff3e0ff */
[----:B------:R-:W-:-:S03]  /*cc640*/  IADD3 R12, P2, PT, R12, UR18, RZ ;  /* 0x000000120c0c7c10 */ /* 0x000fc6000ff5e0ff */
[----:B------:R-:W-:Y:S01]  /*cc650*/  STL [R1+0x4730], R6 ;  /* 0x0047300601007387 */ /* 0x000fe20000100800 */
[----:B--2---:R-:W-:-:S03]  /*cc660*/  IADD3.X R14, PT, PT, R14, UR7, RZ, P1, !PT ;  /* 0x000000070e0e7c10 */ /* 0x004fc60008ffe4ff */
        /* <DEDUP_REMOVED lines=83> */
[----:B-1----:R-:W-:Y:S01]  /*ccba0*/  IMAD.MOV.U32 R2, RZ, RZ, R6 ;  /* 0x000000ffff027224 */ /* 0x002fe200078e0006 */
[----:B----4-:R-:W-:-:S02]  /*ccbb0*/  IADD3.X R11, PT, PT, R11, UR7, RZ, P0, !PT ;  /* 0x000000070b0b7c10 */ /* 0x010fc400087fe4ff */
        /* <DEDUP_REMOVED lines=50> */
[----:B------:R-:W-:Y:S01]  /*ccee0*/  IMAD.MOV.U32 R2, RZ, RZ, R14 ;  /* 0x000000ffff027224 */ /* 0x000fe200078e000e */
[----:B------:R-:W-:-:S05]  /*ccef0*/  MOV R3, R16 ;  /* 0x0000001000037202 */ /* 0x000fca0000000f00 */
[----:B------:R1:W-:Y:S01]  /*ccf00*/  LDGSTS.E [R0+0x12400], desc[UR34][R2.64], P1 ;  /* 0x1240000002007fae */ /* 0x0003e200089a1022 */
[----:B----4-:R-:W-:-:S05]  /*ccf10*/  IADD3 R5, P2, PT, R5, UR18, RZ ;  /* 0x0000001205057c10 */ /* 0x010fca000ff5e0ff */
[----:B------:R-:W-:Y:S01]  /*ccf20*/  STL [R1+0x4928], R5 ;  /* 0x0049280501007387 */ /* 0x000fe20000100800 */
[----:B------:R-:W-:-:S03]  /*ccf30*/  IADD3.X R11, PT, PT, R11, UR7, RZ, P2, !PT ;  /* 0x000000070b0b7c10 */ /* 0x000fc600097fe4ff */
[----:B------:R4:W-:Y:S04]  /*ccf40*/  STL [R1+0x491c], R16 ;  /* 0x00491c1001007387 */ /* 0x0009e80000100800 */
[----:B------:R-:W3:Y:S04]  /*ccf50*/  LDL.LU R4, [R1+0x4958] ;  /* 0x0049580001047983 */ /* 0x000ee80000300800 */
[----:B------:R-:W3:Y:S01]  /*ccf60*/  LDL.LU R14, [R1+0x494c] ;  /* 0x00494c00010e7983 */ /* 0x000ee20000300800 */
[----:B------:R-:W-:Y:S02]  /*ccf70*/  IADD3 R6, P0, PT, R6, UR18, RZ ;  /* 0x0000001206067c10 */ /* 0x000fe4000ff1e0ff */
[----:B------:R-:W-:-:S03]  /*ccf80*/  IADD3 R12, P2, PT, R12, UR18, RZ ;  /* 0x000000120c0c7c10 */ /* 0x000fc6000ff5e0ff */
[----:B------:R-:W-:Y:S01]  /*ccf90*/  STL [R1+0x4930], R6 ;  /* 0x0049300601007387 */ /* 0x000fe20000100800 */
[----:B------:R-:W-:-:S03]  /*ccfa0*/  IADD3.X R13, PT, PT, R13, UR7, RZ, P0, !PT ;  /* 0x000000070d0d7c10 */ /* 0x000fc600087fe4ff */
[----:B------:R4:W-:Y:S01]  /*ccfb0*/  STL [R1+0x4924], R11 ;  /* 0x0049240b01007387 */ /* 0x0009e20000100800 */
[----:B-1----:R-:W-:-:S03]  /*ccfc0*/  IMAD.MOV.U32 R3, RZ, RZ, R11 ;  /* 0x000000ffff037224 */ /* 0x002fc600078e000b */
[----:B----4-:R-:W4:Y:S04]  /*ccfd0*/  LDL.LU R16, [R1+0x4954] ;  /* 0x0049540001107983 */ /* 0x010f280000300800 */
        /* <DEDUP_REMOVED lines=37> */
[----:B------:R-:W-:-:S02]  /*cd230*/  IADD3 R4, P2, PT, R4, UR18, RZ ;  /* 0x0000001204047c10 */ /* 0x000fc4000ff5e0ff */
[----:B------:R-:W-:-:S03]  /*cd240*/  IADD3.X R14, PT, PT, R14, UR7, RZ, P0, !PT ;  /* 0x000000070e0e7c10 */ /* 0x000fc600087fe4ff */
[----:B------:R-:W-:Y:S01]  /*cd250*/  STL [R1+0x4958], R4 ;  /* 0x0049580401007387 */ /* 0x000fe20000100800 */
[----:B-1----:R-:W-:Y:S01]  /*cd260*/  IMAD.MOV.U32 R2, RZ, RZ, R9 ;  /* 0x000000ffff027224 */ /* 0x002fe200078e0009 */
[----:B------:R-:W-:Y:S02]  /*cd270*/  MOV R3, R14 ;  /* 0x0000000e00037202 */ /* 0x000fe40000000f00 */
[----:B------:R1:W-:Y:S04]  /*cd280*/  STL [R1+0x494c], R14 ;  /* 0x00494c0e01007387 */ /* 0x0003e80000100800 */
[----:B------:R-:W3:Y:S04]  /*cd290*/  LDL.LU R8, [R1+0x4b08] ;  /* 0x004b080001087983 */ /* 0x000ee80000300800 */
[----:B------:R4:W-:Y:S02]  /*cd2a0*/  LDGSTS.E [R0+0x12700], desc[UR34][R2.64], P1 ;  /* 0x1270000002007fae */ /* 0x0009e400089a1022 */
[----:B----4-:R-:W-:-:S02]  /*cd2b0*/  IADD3.X R16, PT, PT, R16, UR7, RZ, P2, !PT ;  /* 0x0000000710107c10 */ /* 0x010fc400097fe4ff */
[----:B-1----:R-:W4:Y:S01]  /*cd2c0*/  LDL.LU R14, [R1+0x4afc] ;  /* 0x004afc00010e7983 */ /* 0x002f220000300800 */
[----:B------:R-:W-:Y:S01]  /*cd2d0*/  IADD3 R11, P3, PT, R11, UR18, RZ ;  /* 0x000000120b0b7c10 */ /* 0x000fe2000ff7e0ff */
[----:B------:R-:W-:-:S04]  /*cd2e0*/  IMAD.MOV.U32 R2, RZ, RZ, R4 ;  /* 0x000000ffff027224 */ /* 0x000fc800078e0004 */
        /* <DEDUP_REMOVED lines=41> */
[----:B------:R1:W-:Y:S04]  /*cd580*/  LDGSTS.E [R0+0x14100], desc[UR34][R2.64], P0 ;  /* 0x1410000002007fae */ /* 0x0003e800081a1022 */
[----:B------:R-:W3:Y:S01]  /*cd590*/  LDL.LU R6, [R1+0x4b30] ;  /* 0x004b300001067983 */ /* 0x000ee20000300800 */
[----:B------:R-:W-:-:S03]  /*cd5a0*/  IADD3 R8, P2, PT, R8, UR18, RZ ;  /* 0x0000001208087c10 */ /* 0x000fc6000ff5e0ff */
[----:B------:R-:W3:Y:S01]  /*cd5b0*/  LDL.LU R12, [R1+0x4b38] ;  /* 0x004b3800010c7983 */ /* 0x000ee20000300800 */
[----:B-1----:R-:W-:Y:S02]  /*cd5c0*/  IMAD.MOV.U32 R2, RZ, RZ, R15 ;  /* 0x000000ffff027224 */ /* 0x002fe400078e000f */
[----:B------:R-:W-:Y:S01]  /*cd5d0*/  IMAD.MOV.U32 R3, RZ, RZ, R19 ;  /* 0x000000ffff037224 */ /* 0x000fe200078e0013 */
[----:B----4-:R-:W-:Y:S01]  /*cd5e0*/  IADD3.X R14, PT, PT, R14, UR7, RZ, P1, !PT ;  /* 0x000000070e0e7c10 */ /* 0x010fe20008ffe4ff */
[----:B------:R-:W4:Y:S04]  /*cd5f0*/  LDL.LU R15, [R1+0x4b2c] ;  /* 0x004b2c00010f7983 */ /* 0x000f280000300800 */
[----:B------:R-:W-:Y:S04]  /*cd600*/  STL [R1+0x4b08], R8 ;  /* 0x004b080801007387 */ /* 0x000fe80000100800 */
[----:B------:R1:W-:Y:S04]  /*cd610*/  LDGSTS.E [R0+0x14180], desc[UR34][R2.64], P0 ;  /* 0x1418000002007fae */ /* 0x0003e800081a1022 */
[----:B------:R1:W-:Y:S01]  /*cd620*/  STL [R1+0x4afc], R14 ;  /* 0x004afc0e01007387 */ /* 0x0003e20000100800 */
[----:B------:R-:W-:Y:S01]  /*cd630*/  IADD3 R9, P1, PT, R9, UR18, RZ ;  /* 0x0000001209097c10 */ /* 0x000fe2000ff3e0ff */
[----:B-1----:R-:W-:Y:S01]  /*cd640*/  IMAD.MOV.U32 R2, RZ, RZ, R7 ;  /* 0x000000ffff027224 */ /* 0x002fe200078e0007 */
[----:B------:R-:W-:-:S02]  /*cd650*/  MOV R3, R14 ;  /* 0x0000000e00037202 */ /* 0x000fc40000000f00 */
[----:B------:R-:W-:Y:S01]  /*cd660*/  IADD3.X R18, PT, PT, R18, UR7, RZ, P2, !PT ;  /* 0x0000000712127c10 */ /* 0x000fe200097fe4ff */
        /* <DEDUP_REMOVED lines=50> */
[----:B-1----:R-:W-:Y:S02]  /*cd990*/  MOV R3, R15 ;  /* 0x0000000f00037202 */ /* 0x002fe40000000f00 */
[----:B------:R-:W-:Y:S01]  /*cd9a0*/  IADD3 R7, P1, PT, R7, UR18, RZ ;  /* 0x0000001207077c10 */ /* 0x000fe2000ff3e0ff */
[----:B------:R-:W-:-:S04]  /*cd9b0*/  IMAD.MOV.U32 R2, RZ, RZ, R6 ;  /* 0x000000ffff027224 */ /* 0x000fc800078e0006 */
[----:B------:R-:W-:Y:S04]  /*cd9c0*/  STL [R1+0x4b40], R7 ;  /* 0x004b400701007387 */ /* 0x000fe80000100800 */
        /* <DEDUP_REMOVED lines=176> */
[----:B------:R-:W-:Y:S01]  /*ce4d0*/  STL [R1+0x4d58], R4 ;  /* 0x004d580401007387 */ /* 0x000fe20000100800 */
[----:B-1----:R-:W-:-:S03]  /*ce4e0*/  MOV R3, R15 ;  /* 0x0000000f00037202 */ /* 0x002fc60000000f00 */
[----:B------:R1:W-:Y:S01]  /*ce4f0*/  STL [R1+0x4d4c], R15 ;  /* 0x004d4c0f01007387 */ /* 0x0003e20000100800 */
[----:B------:R-:W-:-:S03]  /*ce500*/  IMAD.MOV.U32 R2, RZ, RZ, R9 ;  /* 0x000000ffff027224 */ /* 0x000fc600078e0009 */
[----:B------:R-:W2:Y:S01]  /*ce510*/  LDL.LU R8, [R1+0x4f08] ;  /* 0x004f080001087983 */ /* 0x000ea20000300800 */
[----:B------:R-:W-:-:S03]  /*ce520*/  UISETP.GT.AND UP1, UPT, UR23, 0x30, UPT ;  /* 0x000000301700788c */ /* 0x000fc6000bf24270 */
[----:B------:R1:W-:Y:S04]  /*ce530*/  LDGSTS.E [R0+0x16700], desc[UR34][R2.64], P1 ;  /* 0x1670000002007fae */ /* 0x0003e800089a1022 */
[----:B-1----:R-:W2:Y:S01]  /*ce540*/  LDL.LU R15, [R1+0x4efc] ;  /* 0x004efc00010f7983 */ /* 0x002ea20000300800 */
        /* <DEDUP_REMOVED lines=8> */
[----:B------:R-:W-:Y:S01]  /*ce5d0*/  IMAD.MOV.U32 R2, RZ, RZ, R4 ;  /* 0x000000ffff027224 */ /* 0x000fe200078e0004 */
        /* <DEDUP_REMOVED lines=35> */
[----:B--2---:R-:W-:-:S02]  /*ce810*/  IMAD.MOV.U32 R2, RZ, RZ, R13 ;  /* 0x000000ffff027224 */ /* 0x004fc400078e000d */
[----:B------:R-:W-:Y:S01]  /*ce820*/  IMAD.MOV.U32 R3, RZ, RZ, R19 ;  /* 0x000000ffff037224 */ /* 0x000fe200078e0013 */
[----:B------:R-:W2:Y:S01]  /*ce830*/  LDL.LU R6, [R1+0x4f30] ;  /* 0x004f300001067983 */ /* 0x000ea20000300800 */
[----:B------:R-:W-:-:S03]  /*ce840*/  IADD3 R8, P2, PT, R8, UR18, RZ ;  /* 0x0000001208087c10 */ /* 0x000fc6000ff5e0ff */
[----:B------:R-:W2:Y:S04]  /*ce850*/  LDL.LU R12, [R1+0x4f38] ;  /* 0x004f3800010c7983 */ /* 0x000ea80000300800 */
[----:B------:R-:W2:Y:S01]  /*ce860*/  LDL.LU R13, [R1+0x4f2c] ;  /* 0x004f2c00010d7983 */ /* 0x000ea20000300800 */
[----:B------:R-:W-:-:S03]  /*ce870*/  IADD3.X R15, PT, PT, R15, UR7, RZ, P1, !PT ;  /* 0x000000070f0f7c10 */ /* 0x000fc60008ffe4ff */
[----:B------:R-:W-:Y:S04]  /*ce880*/  STL [R1+0x4f08], R8 ;  /* 0x004f080801007387 */ /* 0x000fe80000100800 */
[----:B------:R1:W-:Y:S04]  /*ce890*/  LDGSTS.E [R0+0x18180], desc[UR34][R2.64], P0 ;  /* 0x1818000002007fae */ /* 0x0003e800081a1022 */
[----:B------:R1:W-:Y:S02]  /*ce8a0*/  STL [R1+0x4efc], R15 ;  /* 0x004efc0f01007387 */ /* 0x0003e40000100800 */
[----:B-1----:R-:W-:-:S02]  /*ce8b0*/  MOV R3, R15 ;  /* 0x0000000f00037202 */ /* 0x002fc40000000f00 */
[----:B------:R-:W2:Y:S01]  /*ce8c0*/  LDL.LU R15, [R1+0x4f34] ;  /* 0x004f3400010f7983 */ /* 0x000ea20000300800 */
[----:B------:R-:W-:-:S05]  /*ce8d0*/  IMAD.MOV.U32 R2, RZ, RZ, R7 ;  /* 0x000000ffff027224 */ /* 0x000fca00078e0007 */
[----:B------:R1:W-:Y:S01]  /*ce8e0*/  LDGSTS.E [R0+0x18200], desc[UR34][R2.64], P0 ;  /* 0x1820000002007fae */ /* 0x0003e200081a1022 */
[----:B------:R-:W-:Y:S02]  /*ce8f0*/  IADD3 R9, P1, PT, R9, UR18, RZ ;  /* 0x0000001209097c10 */ /* 0x000fe4000ff3e0ff */
[----:B------:R-:W-:-:S03]  /*ce900*/  IADD3.X R18, PT, PT, R18, UR7, RZ, P2, !PT ;  /* 0x0000000712127c10 */ /* 0x000fc600097fe4ff */
[----:B------:R-:W-:Y:S04]  /*ce910*/  STL [R1+0x4f10], R9 ;  /* 0x004f100901007387 */ /* 0x000fe80000100800 */
[----:B------:R-:W-:Y:S04]  /*ce920*/  STL [R1+0x4f04], R18 ;  /* 0x004f041201007387 */ /* 0x000fe80000100800 */
[----:B------:R-:W2:Y:S01]  /*ce930*/  LDL.LU R7, [R1+0x4f40] ;  /* 0x004f400001077983 */ /* 0x000ea20000300800 */
[----:B-1----:R-:W-:Y:S02]  /*ce940*/  IMAD.MOV.U32 R2, RZ, RZ, R8 ;  /* 0x000000ffff027224 */ /* 0x002fe400078e0008 */
[----:B------:R-:W-:Y:S01]  /*ce950*/  IMAD.MOV.U32 R3, RZ, RZ, R18 ;  /* 0x000000ffff037224 */ /* 0x000fe200078e0012 */
[----:B------:R-:W2:Y:S04]  /*ce960*/  LDL.LU R8, [R1+0x4f48] ;  /* 0x004f480001087983 */ /* 0x000ea80000300800 */
[----:B------:R1:W-:Y:S02]  /*ce970*/  LDGSTS.E [R0+0x18280], desc[UR34][R2.64], P0 ;  /* 0x1828000002007fae */ /* 0x0003e400081a1022 */
[----:B-1----:R-:W-:Y:S01]  /*ce980*/  IMAD.MOV.U32 R2, RZ, RZ, R9 ;  /* 0x000000ffff027224 */ /* 0x002fe200078e0009 */
[----:B------:R-:W-:-:S02]  /*ce990*/  IADD3 R4, P2, PT, R4, UR18, RZ ;  /* 0x0000001204047c10 */ /* 0x000fc4000ff5e0ff */
[----:B------:R-:W-:-:S03]  /*ce9a0*/  IADD3.X R11, PT, PT, R11, UR7, RZ, P1, !PT ;  /* 0x000000070b0b7c10 */ /* 0x000fc60008ffe4ff */
[----:B------:R-:W-:Y:S01]  /*ce9b0*/  STL [R1+0x4f18], R4 ;  /* 0x004f180401007387 */ /* 0x000fe20000100800 */
[----:B------:R-:W-:-:S03]  /*ce9c0*/  MOV R3, R11 ;  /* 0x0000000b00037202 */ /* 0x000fc60000000f00 */
        /* <DEDUP_REMOVED lines=41> */
[----:B------:R-:W-:Y:S01]  /*cec60*/  IMAD.MOV.U32 R2, RZ, RZ, R6 ;  /* 0x000000ffff027224 */ /* 0x000fe200078e0006 */
[----:B------:R-:W-:-:S02]  /*cec70*/  IADD3 R8, P2, PT, R8, UR18, RZ ;  /* 0x0000001208087c10 */ /* 0x000fc4000ff5e0ff */
[----:B------:R-:W2:Y:S04]  /*cec80*/  LDL.LU R6, [R1+0x50f0] ;  /* 0x0050f00001067983 */ /* 0x000ea80000300800 */
        /* <DEDUP_REMOVED lines=117> */
[----:B----4-:R-:W-:Y:S01]  /*cf3e0*/  IMAD.MOV.U32 R2, RZ, RZ, R13 ;  /* 0x000000ffff027224 */ /* 0x010fe200078e000d */
[----:B------:R-:W-:-:S05]  /*cf3f0*/  MOV R3, R16 ;  /* 0x0000001000037202 */ /* 0x000fca0000000f00 */
[----:B------:R1:W-:Y:S01]  /*cf400*/  LDGSTS.E [R0+0x1a400], desc[UR34][R2.64], P1 ;  /* 0x1a40000002007fae */ /* 0x0003e200089a1022 */
[----:B------:R-:W-:-:S05]  /*cf410*/  IADD3 R5, P2, PT, R5, UR18, RZ ;  /* 0x0000001205057c10 */ /* 0x000fca000ff5e0ff */
        /* <DEDUP_REMOVED lines=108> */
[----:B------:R-:W3:Y:S01]  /*cfae0*/  LDL.LU R14, [R1+0x5314] ;  /* 0x00531400010e7983 */ /* 0x000ee20000300800 */
[----:B----4-:R-:W-:-:S03]  /*cfaf0*/  IADD3.X R13, PT, PT, R13, UR7, RZ, P1, !PT ;  /* 0x000000070d0d7c10 */ /* 0x010fc60008ffe4ff */
[----:B------:R-:W-:Y:S04]  /*cfb00*/  STL [R1+0x52f0], R8 ;  /* 0x0052f00801007387 */ /* 0x000fe80000100800 */
[----:B------:R1:W-:Y:S04]  /*cfb10*/  LDGSTS.E [R0+0x1c180], desc[UR34][R2.64], P0 ;  /* 0x1c18000002007fae */ /* 0x0003e800081a1022 */
[----:B------:R4:W-:Y:S01]  /*cfb20*/  STL [R1+0x52e4], R13 ;  /* 0x0052e40d01007387 */ /* 0x0009e20000100800 */
[----:B-1----:R-:W-:Y:S01]  /*cfb30*/  IMAD.MOV.U32 R2, RZ, RZ, R7 ;  /* 0x000000ffff027224 */ /* 0x002fe200078e0007 */
[----:B------:R-:W-:-:S02]  /*cfb40*/  MOV R3, R13 ;  /* 0x0000000d00037202 */ /* 0x000fc40000000f00 */
[----:B----4-:R-:W4:Y:S01]  /*cfb50*/  LDL.LU R13, [R1+0x531c] ;  /* 0x00531c00010d7983 */ /* 0x010f220000300800 */
[----:B------:R-:W-:-:S03]  /*cfb60*/  IADD3 R9, P1, PT, R9, UR18, RZ ;  /* 0x0000001209097c10 */ /* 0x000fc6000ff3e0ff */
[----:B------:R1:W-:Y:S01]  /*cfb70*/  LDGSTS.E [R0+0x1c200], desc[UR34][R2.64], P0 ;  /* 0x1c20000002007fae */ /* 0x0003e200081a1022 */
[----:B------:R-:W-:-:S03]  /*cfb80*/  IADD3.X R18, PT, PT, R18, UR7, RZ, P2, !PT ;  /* 0x0000000712127c10 */ /* 0x000fc600097fe4ff */
[----:B------:R-:W-:Y:S04]  /*cfb90*/  STL [R1+0x52f8], R9 ;  /* 0x0052f80901007387 */ /* 0x000fe80000100800 */
[----:B------:R-:W-:Y:S04]  /*cfba0*/  STL [R1+0x52ec], R18 ;  /* 0x0052ec1201007387 */ /* 0x000fe80000100800 */
[----:B------:R-:W4:Y:S01]  /*cfbb0*/  LDL.LU R7, [R1+0x5328] ;  /* 0x0053280001077983 */ /* 0x000f220000300800 */
[----:B-1----:R-:W-:Y:S02]  /*cfbc0*/  IMAD.MOV.U32 R2, RZ, RZ, R8 ;  /* 0x000000ffff027224 */ /* 0x002fe400078e0008 */
[----:B------:R-:W-:Y:S01]  /*cfbd0*/  IMAD.MOV.U32 R3, RZ, RZ, R18 ;  /* 0x000000ffff037224 */ /* 0x000fe200078e0012 */
[----:B------:R-:W4:Y:S04]  /*cfbe0*/  LDL.LU R8, [R1+0x5330] ;  /* 0x0053300001087983 */ /* 0x000f280000300800 */
[----:B------:R1:W-:Y:S02]  /*cfbf0*/  LDGSTS.E [R0+0x1c280], desc[UR34][R2.64], P0 ;  /* 0x1c28000002007fae */ /* 0x0003e400081a1022 */
[----:B-1----:R-:W-:Y:S01]  /*cfc00*/  IMAD.MOV.U32 R2, RZ, RZ, R9 ;  /* 0x000000ffff027224 */ /* 0x002fe200078e0009 */
[----:B--2---:R-:W-:-:S02]  /*cfc10*/  IADD3 R4, P2, PT, R4, UR18, RZ ;  /* 0x0000001204047c10 */ /* 0x004fc4000ff5e0ff */
        /* <DEDUP_REMOVED lines=28> */
[----:B------:R-:W-:-:S03]  /*cfde0*/  IADD3.X R14, PT, PT, R14, UR7, RZ, P1, !PT ;  /* 0x000000070e0e7c10 */ /* 0x000fc60008ffe4ff */
[----:B------:R4:W-:Y:S01]  /*cfdf0*/  STL [R1+0x530c], R10 ;  /* 0x00530c0a01007387 */ /* 0x0009e20000100800 */
[----:B-1----:R-:W-:-:S03]  /*cfe00*/  IMAD.MOV.U32 R3, RZ, RZ, R10 ;  /* 0x000000ffff037224 */ /* 0x002fc600078e000a */
[----:B------:R-:W2:Y:S01]  /*cfe10*/  LDL.LU R16, [R1+0x533c] ;  /* 0x00533c0001107983 */ /* 0x000ea20000300800 */
[----:B------:R-:W-:-:S03]  /*cfe20*/  IMAD.MOV.U32 R2, RZ, RZ, R5 ;  /* 0x000000ffff027224 */ /* 0x000fc600078e0005 */
[----:B------:R-:W-:Y:S04]  /*cfe30*/  STL [R1+0x5320], R12 ;  /* 0x0053200c01007387 */ /* 0x000fe80000100800 */
[----:B------:R1:W-:Y:S04]  /*cfe40*/  STL [R1+0x5314], R14 ;  /* 0x0053140e01007387 */ /* 0x0003e80000100800 */
[----:B----4-:R-:W4:Y:S04]  /*cfe50*/  LDL.LU R10, [R1+0x54c8] ;  /* 0x0054c800010a7983 */ /* 0x010f280000300800 */
[----:B------:R-:W4:Y:S01]  /*cfe60*/  LDL.LU R5, [R1+0x54d0] ;  /* 0x0054d00001057983 */ /* 0x000f220000300800 */
[----:B------:R-:W-:-:S03]  /*cfe70*/  IADD3.X R13, PT, PT, R13, UR7, RZ, P2, !PT ;  /* 0x000000070d0d7c10 */ /* 0x000fc600097fe4ff */
[----:B------:R1:W-:Y:S01]  /*cfe80*/  LDGSTS.E [R0+0x1c480], desc[UR34][R2.64], P0 ;  /* 0x1c48000002007fae */ /* 0x0003e200081a1022 */
[----:B------:R-:W-:Y:S02]  /*cfe90*/  IADD3 R7, P1, PT, R7, UR18, RZ ;  /* 0x0000001207077c10 */ /* 0x000fe4000ff3e0ff */
[----:B-1----:R-:W-:-:S03]  /*cfea0*/  MOV R3, R14 ;  /* 0x0000000e00037202 */ /* 0x002fc60000000f00 */
[----:B------:R-:W-:Y:S01]  /*cfeb0*/  STL [R1+0x5328], R7 ;  /* 0x0053280701007387 */ /* 0x000fe20000100800 */
[----:B------:R-:W-:Y:S01]  /*cfec0*/  IMAD.MOV.U32 R2, RZ, RZ, R6 ;  /* 0x000000ffff027224 */ /* 0x000fe200078e0006 */
[----:B------:R-:W-:Y:S02]  /*cfed0*/  IADD3 R8, P2, PT, R8, UR18, RZ ;  /* 0x0000001208087c10 */ /* 0x000fe4000ff5e0ff */
[----:B------:R1:W-:Y:S04]  /*cfee0*/  STL [R1+0x531c], R13 ;  /* 0x00531c0d01007387 */ /* 0x0003e80000100800 */
[----:B------:R-:W4:Y:S04]  /*cfef0*/  LDL.LU R14, [R1+0x54c4] ;  /* 0x0054c400010e7983 */ /* 0x000f280000300800 */
[----:B------:R-:W4:Y:S04]  /*cff00*/  LDL.LU R6, [R1+0x54d8] ;  /* 0x0054d80001067983 */ /* 0x000f280000300800 */
[----:B------:R1:W-:Y:S04]  /*cff10*/  LDGSTS.E [R0+0x1c500], desc[UR34][R2.64], P0 ;  /* 0x1c50000002007fae */ /* 0x0003e800081a1022 */
[----:B------:R-:W-:Y:S01]  /*cff20*/  STL [R1+0x5330], R8 ;  /* 0x0053300801007387 */ /* 0x000fe20000100800 */
[----:B-1----:R-:W-:-:S02]  /*cff30*/  IMAD.MOV.U32 R2, RZ, RZ, R12 ;  /* 0x000000ffff027224 */ /* 0x002fc400078e000c */
        /* <DEDUP_REMOVED lines=32> */
[----:B------:R-:W-:Y:S01]  /*d0140*/  IADD3.X R16, PT, PT, R16, UR7, RZ, P2, !PT ;  /* 0x0000000710107c10 */ /* 0x000fe200097fe4ff */
[----:B----4-:R-:W-:Y:S01]  /*d0150*/  IMAD.MOV.U32 R2, RZ, RZ, R4 ;  /* 0x000000ffff027224 */ /* 0x010fe200078e0004 */
[----:B------:R-:W-:-:S03]  /*d0160*/  IADD3 R10, P3, PT, R10, UR18, RZ ;  /* 0x000000120a0a7c10 */ /* 0x000fc6000ff7e0ff */
        /* <DEDUP_REMOVED lines=80> */
[----:B------:R-:W-:-:S02]  /*d0670*/  IADD3 R5, P2, PT, R5, UR18, RZ ;  /* 0x0000001205057c10 */ /* 0x000fc4000ff5e0ff */
[----:B------:R-:W-:-:S03]  /*d0680*/  MOV R3, R16 ;  /* 0x0000001000037202 */ /* 0x000fc60000000f00 */
[----:B------:R-:W-:Y:S01]  /*d0690*/  STL [R1+0x5510], R5 ;  /* 0x0055100501007387 */ /* 0x000fe20000100800 */
[----:B--2---:R-:W-:-:S03]  /*d06a0*/  IADD3.X R11, PT, PT, R11, UR7, RZ, P2, !PT ;  /* 0x000000070b0b7c10 */ /* 0x004fc600097fe4ff */
        /* <DEDUP_REMOVED lines=118> */
[----:B------:R1:W-:Y:S04]  /*d0e10*/  STL [R1+0x56f8], R9 ;  /* 0x0056f80901007387 */ /* 0x0003e80000100800 */
        /* <DEDUP_REMOVED lines=12> */
[----:B------:R-:W2:Y:S04]  /*d0ee0*/  LDL.LU R9, [R1+0x5724] ;  /* 0x0057240001097983 */ /* 0x000ea80000300800 */
[----:B------:R1:W-:Y:S01]  /*d0ef0*/  LDGSTS.E [R0+0x20300], desc[UR34][R2.64], P0 ;  /* 0x2030000002007fae */ /* 0x0003e200081a1022 */
[----:B------:R-:W-:Y:S02]  /*d0f00*/  IADD3.X R17, PT, PT, R17, UR7, RZ, P2, !PT ;  /* 0x0000000711117c10 */ /* 0x000fe400097fe4ff */
[----:B----4-:R-:W-:-:S03]  /*d0f10*/  IADD3 R13, P1, PT, R13, UR18, RZ ;  /* 0x000000120d0d7c10 */ /* 0x010fc6000ff3e0ff */
[----:B-1----:R-:W-:Y:S02]  /*d0f20*/  IMAD.MOV.U32 R3, RZ, RZ, R17 ;  /* 0x000000ffff037224 */ /* 0x002fe400078e0011 */
        /* <DEDUP_REMOVED lines=29> */
[----:B------:R1:W-:Y:S02]  /*d1100*/  LDGSTS.E [R0+0x20480], desc[UR34][R2.64], P0 ;  /* 0x2048000002007fae */ /* 0x0003e400081a1022 */
[----:B-1----:R-:W-:Y:S02]  /*d1110*/  MOV R3, R15 ;  /* 0x0000000f00037202 */ /* 0x002fe40000000f00 */
[----:B------:R-:W-:-:S05]  /*d1120*/  IADD3 R7, P1, PT, R7, UR18, RZ ;  /* 0x0000001207077c10 */ /* 0x000fca000ff3e0ff */
        /* <DEDUP_REMOVED lines=38> */
[----:B--2---:R-:W-:Y:S02]  /*d1390*/  IADD3 R10, P3, PT, R10, UR18, RZ ;  /* 0x000000120a0a7c10 */ /* 0x004fe4000ff7e0ff */
[----:B------:R-:W-:-:S03]  /*d13a0*/  IADD3 R5, P2, PT, R5, UR18, RZ ;  /* 0x0000001205057c10 */ /* 0x000fc6000ff5e0ff */
[----:B------:R-:W-:Y:S04]  /*d13b0*/  STL [R1+0x5850], R10 ;  /* 0x0058500a01007387 */ /* 0x000fe80000100800 */
[----:B------:R1:W-:Y:S04]  /*d13c0*/  STL [R1+0x573c], R16 ;  /* 0x00573c1001007387 */ /* 0x0003e80000100800 */
[----:B------:R-:W2:Y:S04]  /*d13d0*/  LDL.LU R11, [R1+0x5880] ;  /* 0x00588000010b7983 */ /* 0x000ea80000300800 */
[----:B------:R-:W2:Y:S01]  /*d13e0*/  LDL.LU R18, [R1+0x5874] ;  /* 0x0058740001127983 */ /* 0x000ea20000300800 */
[----:B------:R-:W-:-:S03]  /*d13f0*/  IMAD.MOV.U32 R2, RZ, RZ, R4 ;  /* 0x000000ffff027224 */ /* 0x000fc600078e0004 */
[----:B------:R-:W-:Y:S01]  /*d1400*/  STL [R1+0x5858], R5 ;  /* 0x0058580501007387 */ /* 0x000fe20000100800 */
[----:B------:R-:W-:Y:S01]  /*d1410*/  IMAD.MOV.U32 R3, RZ, RZ, R16 ;  /* 0x000000ffff037224 */ /* 0x000fe200078e0010 */
[----:B------:R-:W-:Y:S01]  /*d1420*/  UISETP.GT.AND UP1, UPT, UR23, 0x44, UPT ;  /* 0x000000441700788c */ /* 0x000fe2000bf24270 */
[----:B------:R-:W-:-:S03]  /*d1430*/  IADD3.X R15, PT, PT, R15, UR7, RZ, P3, !PT ;  /* 0x000000070f0f7c10 */ /* 0x000fc60009ffe4ff */
[----:B------:R1:W-:Y:S04]  /*d1440*/  LDGSTS.E [R0+0x20780], desc[UR34][R2.64], P0 ;  /* 0x2078000002007fae */ /* 0x0003e800081a1022 */
[----:B------:R1:W-:Y:S04]  /*d1450*/  STL [R1+0x584c], R15 ;  /* 0x00584c0f01007387 */ /* 0x0003e80000100800 */
[----:B------:R-:W2:Y:S04]  /*d1460*/  LDL.LU R4, [R1+0x5888] ;  /* 0x0058880001047983 */ /* 0x000ea80000300800 */
[----:B-1----:R-:W2:Y:S01]  /*d1470*/  LDL.LU R16, [R1+0x587c] ;  /* 0x00587c0001107983 */ /* 0x002ea20000300800 */
[----:B------:R-:W-:-:S04]  /*d1480*/  USEL UR12, URZ, 0x4, !UP1 ;  /* 0x00000004ff0c7887 */ /* 0x000fc8000c800000 */
[----:B------:R-:W-:-:S06]  /*d1490*/  USEL UR12, UR12, URZ, !UP0 ;  /* 0x000000ff0c0c7287 */ /* 0x000fcc000c000000 */
[----:B------:R-:W-:Y:S01]  /*d14a0*/  ISETP.NE.U32.AND P1, PT, RZ, UR12, PT ;  /* 0x0000000cff007c0c */ /* 0x000fe2000bf25070 */
[----:B------:R-:W-:Y:S01]  /*d14b0*/  IMAD.MOV.U32 R2, RZ, RZ, R10 ;  /* 0x000000ffff027224 */ /* 0x000fe200078e000a */
[----:B------:R-:W-:Y:S02]  /*d14c0*/  MOV R3, R15 ;  /* 0x0000000f00037202 */ /* 0x000fe40000000f00 */
[----:B------:R-:W-:-:S05]  /*d14d0*/  IADD3 R6, P0, PT, R6, UR18, RZ ;  /* 0x0000001206067c10 */ /* 0x000fca000ff1e0ff */
[----:B------:R-:W-:Y:S04]  /*d14e0*/  STL [R1+0x5860], R6 ;  /* 0x0058600601007387 */ /* 0x000fe80000100800 */
[----:B------:R1:W-:Y:S01]  /*d14f0*/  LDGSTS.E [R0+0x22000], desc[UR34][R2.64], P1 ;  /* 0x2200000002007fae */ /* 0x0003e200089a1022 */
[----:B------:R-:W-:Y:S01]  /*d1500*/  IADD3.X R12, PT, PT, R12, UR7, RZ, P2, !PT ;  /* 0x000000070c0c7c10 */ /* 0x000fe200097fe4ff */
[----:B-1----:R-:W-:-:S04]  /*d1510*/  IMAD.MOV.U32 R2, RZ, RZ, R5 ;  /* 0x000000ffff027224 */ /* 0x002fc800078e0005 */
[----:B------:R-:W-:Y:S01]  /*d1520*/  IMAD.MOV.U32 R3, RZ, RZ, R12 ;  /* 0x000000ffff037224 */ /* 0x000fe200078e000c */
[----:B------:R1:W-:Y:S01]  /*d1530*/  STL [R1+0x5854], R12 ;  /* 0x0058540c01007387 */ /* 0x0003e20000100800 */
[----:B------:R-:W-:-:S03]  /*d1540*/  IADD3 R14, P2, PT, R14, UR18, RZ ;  /* 0x000000120e0e7c10 */ /* 0x000fc6000ff5e0ff */
[----:B------:R-:W2:Y:S04]  /*d1550*/  LDL.LU R10, [R1+0x5884] ;  /* 0x00588400010a7983 */ /* 0x000ea80000300800 */
[----:B------:R-:W2:Y:S04]  /*d1560*/  LDL.LU R15, [R1+0x5890] ;  /* 0x00589000010f7983 */ /* 0x000ea80000300800 */
[----:B------:R1:W-:Y:S04]  /*d1570*/  LDGSTS.E [R0+0x22080], desc[UR34][R2.64], P1 ;  /* 0x2208000002007fae */ /* 0x0003e800089a1022 */
[----:B------:R-:W2:Y:S04]  /*d1580*/  LDL.LU R17, [R1+0x588c] ;  /* 0x00588c0001117983 */ /* 0x000ea80000300800 */
[----:B------:R-:W-:Y:S01]  /*d1590*/  STL [R1+0x5868], R14 ;  /* 0x0058680e01007387 */ /* 0x000fe20000100800 */
[----:B-1----:R-:W-:Y:S01]  /*d15a0*/  IMAD.MOV.U32 R2, RZ, RZ, R6 ;  /* 0x000000ffff027224 */ /* 0x002fe200078e0006 */
[----:B----4-:R-:W-:-:S04]  /*d15b0*/  IADD3.X R7, PT, PT, R7, UR7, RZ, P0, !PT ;  /* 0x0000000707077c10 */ /* 0x010fc800087fe4ff */
[----:B------:R-:W-:Y:S02]  /*d15c0*/  MOV R3, R7 ;  /* 0x0000000700037202 */ /* 0x000fe40000000f00 */
[----:B------:R-:W-:Y:S02]  /*d15d0*/  IADD3 R9, P0, PT, R9, UR18, RZ ;  /* 0x0000001209097c10 */ /* 0x000fe4000ff1e0ff */
[----:B------:R-:W-:Y:S01]  /*d15e0*/  IADD3.X R19, PT, PT, R19, UR7, RZ, P2, !PT ;  /* 0x0000000713137c10 */ /* 0x000fe200097fe4ff */
[----:B------:R1:W-:Y:S04]  /*d15f0*/  STL [R1+0x585c], R7 ;  /* 0x00585c0701007387 */ /* 0x0003e80000100800 */
[----:B------:R4:W-:Y:S04]  /*d1600*/  LDGSTS.E [R0+0x22100], desc[UR34][R2.64], P1 ;  /* 0x2210000002007fae */ /* 0x0009e800089a1022 */
[----:B------:R-:W2:Y:S04]  /*d1610*/  LDL.LU R5, [R1+0x5898] ;  /* 0x0058980001057983 */ /* 0x000ea80000300800 */
[----:B------:R-:W2:Y:S01]  /*d1620*/  LDL.LU R12, [R1+0x5894] ;  /* 0x00589400010c7983 */ /* 0x000ea20000300800 */
[----:B----4-:R-:W-:-:S02]  /*d1630*/  IMAD.MOV.U32 R2, RZ, RZ, R14 ;  /* 0x000000ffff027224 */ /* 0x010fc400078e000e */
[----:B------:R-:W-:Y:S01]  /*d1640*/  IMAD.MOV.U32 R3, RZ, RZ, R19 ;  /* 0x000000ffff037224 */ /* 0x000fe200078e0013 */
[----:B------:R-:W-:Y:S04]  /*d1650*/  STL [R1+0x5870], R9 ;  /* 0x0058700901007387 */ /* 0x000fe80000100800 */
[----:B------:R-:W-:Y:S04]  /*d1660*/  STL [R1+0x5864], R19 ;  /* 0x0058641301007387 */ /* 0x000fe80000100800 */
[----:B------:R-:W4:Y:S04]  /*d1670*/  LDL.LU R6, [R1+0x58a0] ;  /* 0x0058a00001067983 */ /* 0x000f280000300800 */
[----:B------:R1:W-:Y:S04]  /*d1680*/  LDGSTS.E [R0+0x22180], desc[UR34][R2.64], P1 ;  /* 0x2218000002007fae */ /* 0x0003e800089a1022 */
[----:B-1----:R-:W4:Y:S04]  /*d1690*/  LDL.LU R7, [R1+0x58a8] ;  /* 0x0058a80001077983 */ /* 0x002f280000300800 */
[----:B------:R-:W4:Y:S01]  /*d16a0*/  LDL.LU R14, [R1+0x589c] ;  /* 0x00589c00010e7983 */ /* 0x000f220000300800 */
[----:B------:R-:W-:Y:S01]  /*d16b0*/  IMAD.MOV.U32 R2, RZ, RZ, R9 ;  /* 0x000000ffff027224 */ /* 0x000fe200078e0009 */
        /* <DEDUP_REMOVED lines=10> */
[----:B---3--:R-:W-:Y:S02]  /*d1760*/  IMAD.MOV.U32 R2, RZ, RZ, R8 ;  /* 0x000000ffff027224 */ /* 0x008fe400078e0008 */
[----:B------:R-:W-:Y:S01]  /*d1770*/  IMAD.MOV.U32 R3, RZ, RZ, R18 ;  /* 0x000000ffff037224 */ /* 0x000fe200078e0012 */
[----:B------:R-:W-:Y:S04]  /*d1780*/  STL [R1+0x5874], R18 ;  /* 0x0058741201007387 */ /* 0x000fe80000100800 */
[----:B------:R-:W2:Y:S04]  /*d1790*/  LDL.LU R9, [R1+0x58b0] ;  /* 0x0058b00001097983 */ /* 0x000ea80000300800 */
[----:B------:R-:W3:Y:S04]  /*d17a0*/  LDL.LU R8, [R1+0x58b8] ;  /* 0x0058b80001087983 */ /* 0x000ee80000300800 */
[----:B------:R1:W-:Y:S01]  /*d17b0*/  LDGSTS.E [R0+0x22280], desc[UR34][R2.64], P1 ;  /* 0x2228000002007fae */ /* 0x0003e200089a1022 */
[----:B------:R-:W-:-:S02]  /*d17c0*/  IADD3 R4, P2, PT, R4, UR18, RZ ;  /* 0x0000001204047c10 */ /* 0x000fc4000ff5e0ff */
        /* <DEDUP_REMOVED lines=11> */
[----:B------:R-:W-:Y:S04]  /*d1880*/  STL [R1+0x5890], R15 ;  /* 0x0058900f01007387 */ /* 0x000fe80000100800 */
[----:B------:R1:W-:Y:S01]  /*d1890*/  STL [R1+0x5884], R10 ;  /* 0x0058840a01007387 */ /* 0x0003e20000100800 */
[----:B------:R-:W-:-:S03]  /*d18a0*/  IADD3.X R17, PT, PT, R17, UR7, RZ, P0, !PT ;  /* 0x0000000711117c10 */ /* 0x000fc600087fe4ff */
[----:B------:R-:W3:Y:S04]  /*d18b0*/  LDL.LU R11, [R1+0x58c0] ;  /* 0x0058c000010b7983 */ /* 0x000ee80000300800 */
[----:B------:R1:W-:Y:S04]  /*d18c0*/  LDGSTS.E [R0+0x22380], desc[UR34][R2.64], P1 ;  /* 0x2238000002007fae */ /* 0x0003e800089a1022 */
[----:B-1----:R-:W3:Y:S01]  /*d18d0*/  LDL.LU R10, [R1+0x58b4] ;  /* 0x0058b400010a7983 */ /* 0x002ee20000300800 */
[----:B------:R-:W-:Y:S01]  /*d18e0*/  IMAD.MOV.U32 R2, RZ, RZ, R15 ;  /* 0x000000ffff027224 */ /* 0x000fe200078e000f */
[----:B------:R-:W-:-:S05]  /*d18f0*/  MOV R3, R17 ;  /* 0x0000001100037202 */ /* 0x000fca0000000f00 */
[----:B------:R1:W-:Y:S01]  /*d1900*/  LDGSTS.E [R0+0x22400], desc[UR34][R2.64], P1 ;  /* 0x2240000002007fae */ /* 0x0003e200089a1022 */
[----:B------:R-:W-:-:S04]  /*d1910*/  IADD3 R5, P2, PT, R5, UR18, RZ ;  /* 0x0000001205057c10 */ /* 0x000fc8000ff5e0ff */
[----:B------:R-:W-:Y:S01]  /*d1920*/  IADD3.X R12, PT, PT, R12, UR7, RZ, P2, !PT ;  /* 0x000000070c0c7c10 */ /* 0x000fe200097fe4ff */
[----:B------:R-:W-:Y:S04]  /*d1930*/  STL [R1+0x5898], R5 ;  /* 0x0058980501007387 */ /* 0x000fe80000100800 */
[----:B------:R1:W-:Y:S04]  /*d1940*/  STL [R1+0x588c], R17 ;  /* 0x00588c1101007387 */ /* 0x0003e80000100800 */
[----:B------:R-:W3:Y:S01]  /*d1950*/  LDL.LU R4, [R1+0x58c8] ;  /* 0x0058c80001047983 */ /* 0x000ee20000300800 */
[----:B----4-:R-:W-:-:S03]  /*d1960*/  IADD3 R6, P0, PT, R6, UR18, RZ ;  /* 0x0000001206067c10 */ /* 0x010fc6000ff1e0ff */
[----:B-1----:R-:W4:Y:S01]  /*d1970*/  LDL.LU R17, [R1+0x58bc] ;  /* 0x0058bc0001117983 */ /* 0x002f220000300800 */
[----:B------:R-:W-:-:S03]  /*d1980*/  IMAD.MOV.U32 R2, RZ, RZ, R5 ;  /* 0x000000ffff027224 */ /* 0x000fc600078e0005 */
[----:B------:R-:W-:Y:S01]  /*d1990*/  STL [R1+0x58a0], R6 ;  /* 0x0058a00601007387 */ /* 0x000fe20000100800 */
[----:B------:R-:W-:-:S03]  /*d19a0*/  IADD3 R7, P2, PT, R7, UR18, RZ ;  /* 0x0000001207077c10 */ /* 0x000fc6000ff5e0ff */
[----:B------:R1:W-:Y:S01]  /*d19b0*/  STL [R1+0x5894], R12 ;  /* 0x0058940c01007387 */ /* 0x0003e20000100800 */
[----:B------:R-:W-:-:S03]  /*d19c0*/  IADD3.X R14, PT, PT, R14, UR7, RZ, P0, !PT ;  /* 0x000000070e0e7c10 */ /* 0x000fc600087fe4ff */
[----:B------:R-:W4:Y:S01]  /*d19d0*/  LDL.LU R15, [R1+0x58c4] ;  /* 0x0058c400010f7983 */ /* 0x000f220000300800 */
[----:B------:R-:W-:-:S03]  /*d19e0*/  IMAD.MOV.U32 R3, RZ, RZ, R12 ;  /* 0x000000ffff037224 */ /* 0x000fc600078e000c */
[----:B------:R-:W-:Y:S04]  /*d19f0*/  STL [R1+0x58a8], R7 ;  /* 0x0058a80701007387 */ /* 0x000fe80000100800 */
[----:B------:R2:W-:Y:S04]  /*d1a00*/  STL [R1+0x589c], R14 ;  /* 0x00589c0e01007387 */ /* 0x0005e80000100800 */
[----:B-1----:R-:W4:Y:S04]  /*d1a10*/  LDL.LU R12, [R1+0x58d0] ;  /* 0x0058d000010c7983 */ /* 0x002f280000300800 */
[----:B------:R1:W-:Y:S04]  /*d1a20*/  LDGSTS.E [R0+0x22480], desc[UR34][R2.64], P1 ;  /* 0x2248000002007fae */ /* 0x0003e800089a1022 */
[----:B------:R-:W4:Y:S01]  /*d1a30*/  LDL.LU R5, [R1+0x58d8] ;  /* 0x0058d80001057983 */ /* 0x000f220000300800 */
[----:B-1----:R-:W-:Y:S01]  /*d1a40*/  IMAD.MOV.U32 R2, RZ, RZ, R6 ;  /* 0x000000ffff027224 */ /* 0x002fe200078e0006 */
[----:B------:R-:W-:-:S05]  /*d1a50*/  MOV R3, R14 ;  /* 0x0000000e00037202 */ /* 0x000fca0000000f00 */
[----:B------:R1:W-:Y:S01]  /*d1a60*/  LDGSTS.E [R0+0x22500], desc[UR34][R2.64], P1 ;  /* 0x2250000002007fae */ /* 0x0003e200089a1022 */
[----:B------:R-:W-:-:S05]  /*d1a70*/  IADD3.X R13, PT, PT, R13, UR7, RZ, P2, !PT ;  /* 0x000000070d0d7c10 */ /* 0x000fca00097fe4ff */
[----:B-1----:R-:W-:Y:S01]  /*d1a80*/  IMAD.MOV.U32 R3, RZ, RZ, R13 ;  /* 0x000000ffff037224 */ /* 0x002fe200078e000d */
        /* <DEDUP_REMOVED lines=9> */
[----:B-1----:R-:W3:Y:S01]  /*d1b20*/  LDL.LU R13, [R1+0x58d4] ;  /* 0x0058d400010d7983 */ /* 0x002ee20000300800 */
[----:B------:R-:W-:-:S03]  /*d1b30*/  IMAD.MOV.U32 R2, RZ, RZ, R7 ;  /* 0x000000ffff027224 */ /* 0x000fc600078e0007 */
[----:B------:R-:W3:Y:S04]  /*d1b40*/  LDL.LU R7, [R1+0x58e8] ;  /* 0x0058e80001077983 */ /* 0x000ee80000300800 */
[----:B------:R1:W-:Y:S02]  /*d1b50*/  LDGSTS.E [R0+0x22580], desc[UR34][R2.64], P1 ;  /* 0x2258000002007fae */ /* 0x0003e400089a1022 */
[----:B-1----:R-:W-:Y:S01]  /*d1b60*/  IMAD.MOV.U32 R2, RZ, RZ, R9 ;  /* 0x000000ffff027224 */ /* 0x002fe200078e0009 */
[----:B------:R-:W-:-:S05]  /*d1b70*/  MOV R3, R16 ;  /* 0x0000001000037202 */ /* 0x000fca0000000f00 */
[----:B------:R1:W-:Y:S01]  /*d1b80*/  LDGSTS.E [R0+0x22600], desc[UR34][R2.64], P1 ;  /* 0x2260000002007fae */ /* 0x0003e200089a1022 */
[----:B------:R-:W-:Y:S01]  /*d1b90*/  IADD3 R11, P0, PT, R11, UR18, RZ ;  /* 0x000000120b0b7c10 */ /* 0x000fe2000ff1e0ff */
[----:B-1----:R-:W-:Y:S01]  /*d1ba0*/  IMAD.MOV.U32 R2, RZ, RZ, R8 ;  /* 0x000000ffff027224 */ /* 0x002fe200078e0008 */
[----:B------:R-:W-:-:S03]  /*d1bb0*/  IADD3.X R10, PT, PT, R10, UR7, RZ, P2, !PT ;  /* 0x000000070a0a7c10 */ /* 0x000fc600097fe4ff */
[----:B------:R-:W-:Y:S04]  /*d1bc0*/  STL [R1+0x58c0], R11 ;  /* 0x0058c00b01007387 */ /* 0x000fe80000100800 */
[----:B------:R1:W-:Y:S01]  /*d1bd0*/  STL [R1+0x58b4], R10 ;  /* 0x0058b40a01007387 */ /* 0x0003e20000100800 */
[----:B------:R-:W-:-:S03]  /*d1be0*/  IMAD.MOV.U32 R3, RZ, RZ, R10 ;  /* 0x000000ffff037224 */ /* 0x000fc600078e000a */
[----:B------:R-:W3:Y:S04]  /*d1bf0*/  LDL.LU R9, [R1+0x58dc] ;  /* 0x0058dc0001097983 */ /* 0x000ee80000300800 */
[----:B------:R-:W3:Y:S04]  /*d1c00*/  LDL.LU R16, [R1+0x58f0] ;  /* 0x0058f00001107983 */ /* 0x000ee80000300800 */
[----:B------:R-:W3:Y:S04]  /*d1c10*/  LDL.LU R8, [R1+0x58e4] ;  /* 0x0058e40001087983 */ /* 0x000ee80000300800 */
[----:B------:R1:W-:Y:S02]  /*d1c20*/  LDGSTS.E [R0+0x22680], desc[UR34][R2.64], P1 ;  /* 0x2268000002007fae */ /* 0x0003e400089a1022 */
[----:B-1----:R-:W-:Y:S01]  /*d1c30*/  IMAD.MOV.U32 R2, RZ, RZ, R11 ;  /* 0x000000ffff027224 */ /* 0x002fe200078e000b */
[----:B------:R-:W-:-:S02]  /*d1c40*/  IADD3 R4, P2, PT, R4, UR18, RZ ;  /* 0x0000001204047c10 */ /* 0x000fc4000ff5e0ff */
[----:B----4-:R-:W-:-:S03]  /*d1c50*/  IADD3.X R17, PT, PT, R17, UR7, RZ, P0, !PT ;  /* 0x0000000711117c10 */ /* 0x010fc600087fe4ff */
[----:B------:R1:W-:Y:S01]  /*d1c60*/  STL [R1+0x58c8], R4 ;  /* 0x0058c80401007387 */ /* 0x0003e20000100800 */
[----:B------:R-:W-:-:S03]  /*d1c70*/  MOV R3, R17 ;  /* 0x0000001100037202 */ /* 0x000fc60000000f00 */
[----:B------:R-:W-:Y:S04]  /*d1c80*/  STL [R1+0x58bc], R17 ;  /* 0x0058bc1101007387 */ /* 0x000fe80000100800 */
[----:B------:R-:W4:Y:S01]  /*d1c90*/  LDL.LU R10, [R1+0x58f8] ;  /* 0x0058f800010a7983 */ /* 0x000f220000300800 */
[----:B------:R-:W-:-:S03]  /*d1ca0*/  IADD3.X R15, PT, PT, R15, UR7, RZ, P2, !PT ;  /* 0x000000070f0f7c10 */ /* 0x000fc600097fe4ff */
[----:B------:R-:W4:Y:S04]  /*d1cb0*/  LDL.LU R19, [R1+0x58ec] ;  /* 0x0058ec0001137983 */ /* 0x000f280000300800 */
[----:B------:R1:W-:Y:S01]  /*d1cc0*/  LDGSTS.E [R0+0x22700], desc[UR34][R2.64], P1 ;  /* 0x2270000002007fae */ /* 0x0003e200089a1022 */
[----:B------:R-:W-:Y:S01]  /*d1cd0*/  IADD3 R12, P3, PT, R12, UR18, RZ ;  /* 0x000000120c0c7c10 */ /* 0x000fe2000ff7e0ff */
[----:B-1----:R-:W-:-:S04]  /*d1ce0*/  IMAD.MOV.U32 R2, RZ, RZ, R4 ;  /* 0x000000ffff027224 */ /* 0x002fc800078e0004 */
[----:B------:R-:W-:Y:S01]  /*d1cf0*/  STL [R1+0x58d0], R12 ;  /* 0x0058d00c01007387 */ /* 0x000fe20000100800 */
[----:B------:R-:W-:Y:S01]  /*d1d00*/  IMAD.MOV.U32 R3, RZ, RZ, R15 ;  /* 0x000000ffff037224 */ /* 0x000fe200078e000f */
[----:B------:R-:W-:Y:S02]  /*d1d10*/  IADD3 R5, P2, PT, R5, UR18, RZ ;  /* 0x0000001205057c10 */ /* 0x000fe4000ff5e0ff */
[----:B------:R-:W-:Y:S04]  /*d1d20*/  STL [R1+0x58c4], R15 ;  /* 0x0058c40f01007387 */ /* 0x000fe80000100800 */
[----:B------:R-:W4:Y:S04]  /*d1d30*/  LDL.LU R11, [R1+0x5900] ;  /* 0x00590000010b7983 */ /* 0x000f280000300800 */
[----:B------:R-:W4:Y:S04]  /*d1d40*/  LDL.LU R18, [R1+0x58f4] ;  /* 0x0058f40001127983 */ /* 0x000f280000300800 */
[----:B------:R1:W-:Y:S04]  /*d1d50*/  LDGSTS.E [R0+0x22780], desc[UR34][R2.64], P1 ;  /* 0x2278000002007fae */ /* 0x0003e800089a1022 */
[----:B------:R-:W-:Y:S01]  /*d1d60*/  STL [R1+0x58d8], R5 ;  /* 0x0058d80501007387 */ /* 0x000fe20000100800 */
[----:B-1----:R-:W-:Y:S01]  /*d1d70*/  IMAD.MOV.U32 R2, RZ, RZ, R12 ;  /* 0x000000ffff027224 */ /* 0x002fe200078e000c */
[----:B--2---:R-:W-:-:S02]  /*d1d80*/  IADD3.X R14, PT, PT, R14, UR7, RZ, P3, !PT ;  /* 0x000000070e0e7c10 */ /* 0x004fc40009ffe4ff */
[----:B---3--:R-:W-:-:S03]  /*d1d90*/  IADD3 R6, P1, PT, R6, UR18, RZ ;  /* 0x0000001206067c10 */ /* 0x008fc6000ff3e0ff */
[----:B------:R1:W-:Y:S01]  /*d1da0*/  STL [R1+0x58cc], R14 ;  /* 0x0058cc0e01007387 */ /* 0x0003e20000100800 */
[----:B------:R-:W-:-:S03]  /*d1db0*/  MOV R3, R14 ;  /* 0x0000000e00037202 */ /* 0x000fc60000000f00 */
[----:B------:R-:W2:Y:S04]  /*d1dc0*/  LDL.LU R4, [R1+0x5908] ;  /* 0x0059080001047983 */ /* 0x000ea80000300800 */
[----:B-1----:R-:W3:Y:S04]  /*d1dd0*/  LDL.LU R14, [R1+0x58fc] ;  /* 0x0058fc00010e7983 */ /* 0x002ee80000300800 */
[----:B------:R-:W-:Y:S01]  /*d1de0*/  STL [R1+0x58e0], R6 ;  /* 0x0058e00601007387 */ /* 0x000fe20000100800 */
[----:B------:R-:W-:-:S05]  /*d1df0*/  IADD3.X R13, PT, PT, R13, UR7, RZ, P2, !PT ;  /* 0x000000070d0d7c10 */ /* 0x000fca00097fe4ff */
[----:B------:R1:W-:Y:S04]  /*d1e00*/  STL [R1+0x58d4], R13 ;  /* 0x0058d40d01007387 */ /* 0x0003e80000100800 */
[----:B------:R-:W3:Y:S04]  /*d1e10*/  LDL.LU R15, [R1+0x5904] ;  /* 0x00590400010f7983 */ /* 0x000ee80000300800 */
[----:B------:R-:W3:Y:S01]  /*d1e20*/  LDL.LU R12, [R1+0x5910] ;  /* 0x00591000010c7983 */ /* 0x000ee20000300800 */
        /* <DEDUP_REMOVED lines=9> */
[----:B------:R-:W-:Y:S01]  /*d1ec0*/  IMAD.MOV.U32 R3, RZ, RZ, R13 ;  /* 0x000000ffff037224 */ /* 0x000fe200078e000d */
[----:B------:R-:W-:-:S04]  /*d1ed0*/  IADD3.X R9, PT, PT, R9, UR7, RZ, P1, !PT ;  /* 0x0000000709097c10 */ /* 0x000fc80008ffe4ff */
[----:B------:R1:W-:Y:S01]  /*d1ee0*/  LDGSTS.E [R0+0x24080], desc[UR34][R2.64], P0 ;  /* 0x2408000002007fae */ /* 0x0003e200081a1022 */
[----:B------:R-:W-:Y:S02]  /*d1ef0*/  IADD3 R16, P1, PT, R16, UR18, RZ ;  /* 0x0000001210107c10 */ /* 0x000fe4000ff3e0ff */
[----:B------:R-:W-:Y:S01]  /*d1f00*/  IADD3.X R8, PT, PT, R8, UR7, RZ, P2, !PT ;  /* 0x0000000708087c10 */ /* 0x000fe200097fe4ff */
[----:B-1----:R-:W-:Y:S01]  /*d1f10*/  IMAD.MOV.U32 R2, RZ, RZ, R6 ;  /* 0x000000ffff027224 */ /* 0x002fe200078e0006 */
[----:B------:R-:W-:Y:S01]  /*d1f20*/  MOV R3, R9 ;  /* 0x0000000900037202 */ /* 0x000fe20000000f00 */
[----:B------:R1:W-:Y:S04]  /*d1f30*/  STL [R1+0x58dc], R9 ;  /* 0x0058dc0901007387 */ /* 0x0003e80000100800 */
[----:B------:R1:W-:Y:S04]  /*d1f40*/  LDGSTS.E [R0+0x24100], desc[UR34][R2.64], P0 ;  /* 0x2410000002007fae */ /* 0x0003e800081a1022 */
[----:B------:R-:W3:Y:S04]  /*d1f50*/  LDL.LU R5, [R1+0x5918] ;  /* 0x0059180001057983 */ /* 0x000ee80000300800 */
[----:B------:R-:W3:Y:S01]  /*d1f60*/  LDL.LU R13, [R1+0x5914] ;  /* 0x00591400010d7983 */ /* 0x000ee20000300800 */
[----:B-1----:R-:W-:-:S02]  /*d1f70*/  IMAD.MOV.U32 R2, RZ, RZ, R7 ;  /* 0x000000ffff027224 */ /* 0x002fc400078e0007 */
[----:B------:R-:W-:Y:S01]  /*d1f80*/  IMAD.MOV.U32 R3, RZ, RZ, R8 ;  /* 0x000000ffff037224 */ /* 0x000fe200078e0008 */
[----:B------:R-:W-:Y:S04]  /*d1f90*/  STL [R1+0x58f0], R16 ;  /* 0x0058f01001007387 */ /* 0x000fe80000100800 */
[----:B------:R1:W-:Y:S04]  /*d1fa0*/  STL [R1+0x58e4], R8 ;  /* 0x0058e40801007387 */ /* 0x0003e80000100800 */
[----:B------:R-:W3:Y:S01]  /*d1fb0*/  LDL.LU R6, [R1+0x5920] ;  /* 0x0059200001067983 */ /* 0x000ee20000300800 */
[----:B----4-:R-:W-:-:S03]  /*d1fc0*/  IADD3 R10, P2, PT, R10, UR18, RZ ;  /* 0x000000120a0a7c10 */ /* 0x010fc6000ff5e0ff */
[----:B------:R4:W-:Y:S01]  /*d1fd0*/  LDGSTS.E [R0+0x24180], desc[UR34][R2.64], P0 ;  /* 0x2418000002007fae */ /* 0x0009e200081a1022 */
[----:B------:R-:W-:-:S03]  /*d1fe0*/  IADD3.X R19, PT, PT, R19, UR7, RZ, P1, !PT ;  /* 0x0000000713137c10 */ /* 0x000fc60008ffe4ff */
[----:B------:R-:W3:Y:S04]  /*d1ff0*/  LDL.LU R9, [R1+0x5928] ;  /* 0x0059280001097983 */ /* 0x000ee80000300800 */
[----:B-1----:R-:W3:Y:S01]  /*d2000*/  LDL.LU R8, [R1+0x591c] ;  /* 0x00591c0001087983 */ /* 0x002ee20000300800 */
[----:B----4-:R-:W-:Y:S01]  /*d2010*/  IMAD.MOV.U32 R2, RZ, RZ, R16 ;  /* 0x000000ffff027224 */ /* 0x010fe200078e0010 */
[----:B------:R-:W-:Y:S02]  /*d2020*/  MOV R3, R19 ;  /* 0x0000001300037202 */ /* 0x000fe40000000f00 */
[----:B------:R1:W-:Y:S04]  /*d2030*/  STL [R1+0x58f8], R10 ;  /* 0x0058f80a01007387 */ /* 0x0003e80000100800 */
[----:B------:R4:W-:Y:S04]  /*d2040*/  LDGSTS.E [R0+0x24200], desc[UR34][R2.64], P0 ;  /* 0x2420000002007fae */ /* 0x0009e800081a1022 */
[----:B------:R-:W-:Y:S04]  /*d2050*/  STL [R1+0x58ec], R19 ;  /* 0x0058ec1301007387 */ /* 0x000fe80000100800 */
[----:B------:R-:W3:Y:S01]  /*d2060*/  LDL.LU R7, [R1+0x5930] ;  /* 0x0059300001077983 */ /* 0x000ee20000300800 */
[----:B------:R-:W-:-:S02]  /*d2070*/  IADD3 R11, P1, PT, R11, UR18, RZ ;  /* 0x000000120b0b7c10 */ /* 0x000fc4000ff3e0ff */
[----:B------:R-:W-:Y:S01]  /*d2080*/  IADD3.X R18, PT, PT, R18, UR7, RZ, P2, !PT ;  /* 0x0000000712127c10 */ /* 0x000fe200097fe4ff */
[----:B----4-:R-:W-:Y:S01]  /*d2090*/  IMAD.MOV.U32 R2, RZ, RZ, R10 ;  /* 0x000000ffff027224 */ /* 0x010fe200078e000a */
[----:B------:R-:W4:Y:S03]  /*d20a0*/  LDL.LU R16, [R1+0x5924] ;  /* 0x0059240001107983 */ /* 0x000f260000300800 */
[----:B------:R-:W-:Y:S01]  /*d20b0*/  IMAD.MOV.U32 R3, RZ, RZ, R18 ;  /* 0x000000ffff037224 */ /* 0x000fe200078e0012 */
[----:B------:R-:W-:Y:S04]  /*d20c0*/  STL [R1+0x5900], R11 ;  /* 0x0059000b01007387 */ /* 0x000fe80000100800 */
[----:B------:R-:W-:Y:S04]  /*d20d0*/  STL [R1+0x58f4], R18 ;  /* 0x0058f41201007387 */ /* 0x000fe80000100800 */
[----:B-1----:R-:W4:Y:S04]  /*d20e0*/  LDL.LU R10, [R1+0x5938] ;  /* 0x00593800010a7983 */ /* 0x002f280000300800 */
        /* <DEDUP_REMOVED lines=16> */
[----:B------:R-:W-:Y:S01]  /*d21f0*/  IMAD.MOV.U32 R2, RZ, RZ, R4 ;  /* 0x000000ffff027224 */ /* 0x000fe200078e0004 */
[----:B------:R-:W-:-:S04]  /*d2200*/  IADD3.X R17, PT, PT, R17, UR7, RZ, P1, !PT ;  /* 0x0000000711117c10 */ /* 0x000fc80008ffe4ff */
[----:B------:R1:W-:Y:S02]  /*d2210*/  LDGSTS.E [R0+0x24380], desc[UR34][R2.64], P0 ;  /* 0x2438000002007fae */ /* 0x0003e400081a1022 */
[----:B-1----:R-:W-:Y:S01]  /*d2220*/  IMAD.MOV.U32 R2, RZ, RZ, R12 ;  /* 0x000000ffff027224 */ /* 0x002fe200078e000c */
[----:B------:R-:W-:-:S05]  /*d2230*/  MOV R3, R17 ;  /* 0x0000001100037202 */ /* 0x000fca0000000f00 */
[----:B------:R1:W-:Y:S01]  /*d2240*/  LDGSTS.E [R0+0x24400], desc[UR34][R2.64], P0 ;  /* 0x2440000002007fae */ /* 0x0003e200081a1022 */
[----:B------:R-:W-:-:S04]  /*d2250*/  IADD3 R5, P2, PT, R5, UR18, RZ ;  /* 0x0000001205057c10 */ /* 0x000fc8000ff5e0ff */
[----:B------:R-:W-:Y:S01]  /*d2260*/  IADD3.X R13, PT, PT, R13, UR7, RZ, P2, !PT ;  /* 0x000000070d0d7c10 */ /* 0x000fe200097fe4ff */
[----:B------:R-:W-:Y:S04]  /*d2270*/  STL [R1+0x5918], R5 ;  /* 0x0059180501007387 */ /* 0x000fe80000100800 */
[----:B------:R-:W-:Y:S01]  /*d2280*/  STL [R1+0x590c], R17 ;  /* 0x00590c1101007387 */ /* 0x000fe20000100800 */
[----:B-1----:R-:W-:-:S03]  /*d2290*/  IMAD.MOV.U32 R3, RZ, RZ, R13 ;  /* 0x000000ffff037224 */ /* 0x002fc600078e000d */
[----:B------:R-:W2:Y:S04]  /*d22a0*/  LDL.LU R4, [R1+0x5948] ;  /* 0x0059480001047983 */ /* 0x000ea80000300800 */
[----:B------:R-:W2:Y:S01]  /*d22b0*/  LDL.LU R12, [R1+0x593c] ;  /* 0x00593c00010c7983 */ /* 0x000ea20000300800 */
[----:B------:R-:W-:Y:S01]  /*d22c0*/  IADD3 R6, P1, PT, R6, UR18, RZ ;  /* 0x0000001206067c10 */ /* 0x000fe2000ff3e0ff */
[----:B------:R-:W-:-:S04]  /*d22d0*/  IMAD.MOV.U32 R2, RZ, RZ, R5 ;  /* 0x000000ffff027224 */ /* 0x000fc800078e0005 */
[----:B------:R-:W-:Y:S01]  /*d22e0*/  STL [R1+0x5920], R6 ;  /* 0x0059200601007387 */ /* 0x000fe20000100800 */
[----:B------:R-:W-:-:S03]  /*d22f0*/  IADD3 R9, P2, PT, R9, UR18, RZ ;  /* 0x0000001209097c10 */ /* 0x000fc6000ff5e0ff */
[----:B------:R1:W-:Y:S01]  /*d2300*/  STL [R1+0x5914], R13 ;  /* 0x0059140d01007387 */ /* 0x0003e20000100800 */
[----:B------:R-:W-:-:S03]  /*d2310*/  IADD3.X R8, PT, PT, R8, UR7, RZ, P1, !PT ;  /* 0x0000000708087c10 */ /* 0x000fc60008ffe4ff */
[----:B------:R4:W-:Y:S04]  /*d2320*/  LDGSTS.E [R0+0x24480], desc[UR34][R2.64], P0 ;  /* 0x2448000002007fae */ /* 0x0009e800081a1022 */
[----:B-1----:R-:W2:Y:S04]  /*d2330*/  LDL.LU R13, [R1+0x5944] ;  /* 0x00594400010d7983 */ /* 0x002ea80000300800 */
[----:B------:R-:W-:Y:S04]  /*d2340*/  STL [R1+0x5928], R9 ;  /* 0x0059280901007387 */ /* 0x000fe80000100800 */
[----:B------:R1:W-:Y:S01]  /*d2350*/  STL [R1+0x591c], R8 ;  /* 0x00591c0801007387 */ /* 0x0003e20000100800 */
[----:B------:R-:W-:-:S03]  /*d2360*/  IADD3 R7, P1, PT, R7, UR18, RZ ;  /* 0x0000001207077c10 */ /* 0x000fc6000ff3e0ff */
[----:B------:R-:W2:Y:S01]  /*d2370*/  LDL.LU R5, [R1+0x5950] ;  /* 0x0059500001057983 */ /* 0x000ea20000300800 */
[----:B----4-:R-:W-:Y:S01]  /*d2380*/  IMAD.MOV.U32 R2, RZ, RZ, R6 ;  /* 0x000000ffff027224 */ /* 0x010fe200078e0006 */
[----:B------:R-:W-:Y:S02]  /*d2390*/  MOV R3, R8 ;  /* 0x0000000800037202 */ /* 0x000fe40000000f00 */
[----:B------:R-:W-:Y:S01]  /*d23a0*/  IADD3.X R16, PT, PT, R16, UR7, RZ, P2, !PT ;  /* 0x0000000710107c10 */ /* 0x000fe200097fe4ff */
[----:B------:R-:W-:Y:S04]  /*d23b0*/  STL [R1+0x5930], R7 ;  /* 0x0059300701007387 */ /* 0x000fe80000100800 */
[----:B------:R4:W-:Y:S04]  /*d23c0*/  STL [R1+0x5924], R16 ;  /* 0x0059241001007387 */ /* 0x0009e80000100800 */
[----:B------:R-:W2:Y:S01]  /*d23d0*/  LDL.LU R18, [R1+0x594c] ;  /* 0x00594c0001127983 */ /* 0x000ea20000300800 */
[----:B------:R-:W-:-:S03]  /*d23e0*/  IADD3 R10, P2, PT, R10, UR18, RZ ;  /* 0x000000120a0a7c10 */ /* 0x000fc6000ff5e0ff */
[----:B-1----:R-:W2:Y:S04]  /*d23f0*/  LDL.LU R8, [R1+0x5958] ;  /* 0x0059580001087983 */ /* 0x002ea80000300800 */
[----:B------:R-:W2:Y:S04]  /*d2400*/  LDL.LU R6, [R1+0x5960] ;  /* 0x0059600001067983 */ /* 0x000ea80000300800 */
        /* <DEDUP_REMOVED lines=8> */
[----:B------:R-:W3:Y:S04]  /*d2490*/  LDL.LU R9, [R1+0x5954] ;  /* 0x0059540001097983 */ /* 0x000ee80000300800 */
[----:B----4-:R-:W4:Y:S01]  /*d24a0*/  LDL.LU R16, [R1+0x5968] ;  /* 0x0059680001107983 */ /* 0x010f220000300800 */
[----:B------:R-:W-:Y:S01]  /*d24b0*/  MOV R3, R14 ;  /* 0x0000000e00037202 */ /* 0x000fe20000000f00 */
[----:B------:R-:W-:-:S04]  /*d24c0*/  UISETP.GT.AND UP1, UPT, UR23, 0x4c, UPT ;  /* 0x0000004c1700788c */ /* 0x000fc8000bf24270 */
[----:B------:R1:W-:Y:S01]  /*d24d0*/  LDGSTS.E [R0+0x24600], desc[UR34][R2.64], P0 ;  /* 0x2460000002007fae */ /* 0x0003e200081a1022 */
[----:B--2---:R-:W-:Y:S02]  /*d24e0*/  IADD3 R11, P1, PT, R11, UR18, RZ ;  /* 0x000000120b0b7c10 */ /* 0x004fe4000ff3e0ff */
[----:B------:R-:W-:-:S03]  /*d24f0*/  IADD3.X R15, PT, PT, R15, UR7, RZ, P2, !PT ;  /* 0x000000070f0f7c10 */ /* 0x000fc600097fe4ff */
[----:B------:R-:W-:Y:S04]  /*d2500*/  STL [R1+0x5940], R11 ;  /* 0x0059400b01007387 */ /* 0x000fe80000100800 */
[----:B------:R2:W-:Y:S04]  /*d2510*/  STL [R1+0x5934], R15 ;  /* 0x0059340f01007387 */ /* 0x0005e80000100800 */
[----:B------:R-:W4:Y:S04]  /*d2520*/  LDL.LU R7, [R1+0x595c] ;  /* 0x00595c0001077983 */ /* 0x000f280000300800 */
[----:B-1----:R-:W4:Y:S04]  /*d2530*/  LDL.LU R14, [R1+0x5970] ;  /* 0x00597000010e7983 */ /* 0x002f280000300800 */
[----:B------:R-:W4:Y:S01]  /*d2540*/  LDL.LU R17, [R1+0x5964] ;  /* 0x0059640001117983 */ /* 0x000f220000300800 */
[----:B------:R-:W-:Y:S01]  /*d2550*/  USEL UR12, URZ, 0x4, !UP1 ;  /* 0x00000004ff0c7887 */ /* 0x000fe2000c800000 */
[----:B------:R-:W-:-:S02]  /*d2560*/  IMAD.MOV.U32 R2, RZ, RZ, R10 ;  /* 0x000000ffff027224 */ /* 0x000fc400078e000a */
[----:B------:R-:W-:Y:S01]  /*d2570*/  IMAD.MOV.U32 R3, RZ, RZ, R15 ;  /* 0x000000ffff037224 */ /* 0x000fe200078e000f */
[----:B------:R-:W-:-:S04]  /*d2580*/  USEL UR12, UR12, URZ, !UP0 ;  /* 0x000000ff0c0c7287 */ /* 0x000fc8000c000000 */
[----:B------:R1:W-:Y:S02]  /*d2590*/  LDGSTS.E [R0+0x24680], desc[UR34][R2.64], P0 ;  /* 0x2468000002007fae */ /* 0x0003e400081a1022 */
[----:B-1----:R-:W-:Y:S01]  /*d25a0*/  IMAD.MOV.U32 R2, RZ, RZ, R11 ;  /* 0x000000ffff027224 */ /* 0x002fe200078e000b */
[----:B------:R-:W-:Y:S02]  /*d25b0*/  IADD3 R4, P2, PT, R4, UR18, RZ ;  /* 0x0000001204047c10 */ /* 0x000fe4000ff5e0ff */
[----:B------:R-:W-:-:S03]  /*d25c0*/  IADD3.X R12, PT, PT, R12, UR7, RZ, P1, !PT ;  /* 0x000000070c0c7c10 */ /* 0x000fc60008ffe4ff */
[----:B------:R-:W-:Y:S01]  /*d25d0*/  STL [R1+0x5948], R4 ;  /* 0x0059480401007387 */ /* 0x000fe20000100800 */
[----:B------:R-:W-:-:S03]  /*d25e0*/  MOV R3, R12 ;  /* 0x0000000c00037202 */ /* 0x000fc60000000f00 */
[----:B------:R1:W-:Y:S01]  /*d25f0*/  STL [R1+0x593c], R12 ;  /* 0x00593c0c01007387 */ /* 0x0003e20000100800 */
[----:B------:R-:W-:-:S03]  /*d2600*/  ISETP.NE.U32.AND P1, PT, RZ, UR12, PT ;  /* 0x0000000cff007c0c */ /* 0x000fc6000bf25070 */
[----:B--2---:R-:W2:Y:S04]  /*d2610*/  LDL.LU R15, [R1+0x596c] ;  /* 0x00596c00010f7983 */ /* 0x004ea80000300800 */
[----:B------:R-:W2:Y:S04]  /*d2620*/  LDL.LU R10, [R1+0x5978] ;  /* 0x00597800010a7983 */ /* 0x000ea80000300800 */
[----:B-1----:R-:W2:Y:S01]  /*d2630*/  LDL.LU R12, [R1+0x5974] ;  /* 0x00597400010c7983 */ /* 0x002ea20000300800 */
[----:B------:R-:W-:-:S03]  /*d2640*/  IADD3.X R13, PT, PT, R13, UR7, RZ, P2, !PT ;  /* 0x000000070d0d7c10 */ /* 0x000fc600097fe4ff */
[----:B------:R1:W-:Y:S01]  /*d2650*/  LDGSTS.E [R0+0x24700], desc[UR34][R2.64], P0 ;  /* 0x2470000002007fae */ /* 0x0003e200081a1022 */
[----:B------:R-:W-:Y:S01]  /*d2660*/  IADD3 R5, P3, PT, R5, UR18, RZ ;  /* 0x0000001205057c10 */ /* 0x000fe2000ff7e0ff */
[----:B-1----:R-:W-:Y:S02]  /*d2670*/  IMAD.MOV.U32 R2, RZ, RZ, R4 ;  /* 0x000000ffff027224 */ /* 0x002fe400078e0004 */
[----:B------:R-:W-:Y:S02]  /*d2680*/  IMAD.MOV.U32 R3, RZ, RZ, R13 ;  /* 0x000000ffff037224 */ /* 0x000fe400078e000d */
[----:B------:R-:W-:Y:S04]  /*d2690*/  STL [R1+0x5950], R5 ;  /* 0x0059500501007387 */ /* 0x000fe80000100800 */
[----:B------:R1:W-:Y:S04]  /*d26a0*/  STL [R1+0x5944], R13 ;  /* 0x0059440d01007387 */ /* 0x0003e80000100800 */
[----:B------:R-:W2:Y:S01]  /*d26b0*/  LDL.LU R11, [R1+0x5980] ;  /* 0x00598000010b7983 */ /* 0x000ea20000300800 */
[----:B------:R-:W-:-:S03]  /*d26c0*/  IADD3.X R18, PT, PT, R18, UR7, RZ, P3, !PT ;  /* 0x0000000712127c10 */ /* 0x000fc60009ffe4ff */
[----:B------:R1:W-:Y:S01]  /*d26d0*/  LDGSTS.E [R0+0x24780], desc[UR34][R2.64], P0 ;  /* 0x2478000002007fae */ /* 0x0003e200081a1022 */
[----:B------:R-:W-:-:S03]  /*d26e0*/  IADD3 R8, P2, PT, R8, UR18, RZ ;  /* 0x0000001208087c10 */ /* 0x000fc6000ff5e0ff */
[----:B-1----:R-:W2:Y:S01]  /*d26f0*/  LDL.LU R13, [R1+0x597c] ;  /* 0x00597c00010d7983 */ /* 0x002ea20000300800 */
[----:B------:R-:W-:-:S03]  /*d2700*/  IADD3 R6, P0, PT, R6, UR18, RZ ;  /* 0x0000001206067c10 */ /* 0x000fc6000ff1e0ff */
[----:B------:R1:W-:Y:S01]  /*d2710*/  STL [R1+0x5958], R8 ;  /* 0x0059580801007387 */ /* 0x0003e20000100800 */
[----:B------:R-:W-:Y:S01]  /*d2720*/  IMAD.MOV.U32 R2, RZ, RZ, R5 ;  /* 0x000000ffff027224 */ /* 0x000fe200078e0005 */
[----:B------:R-:W-:Y:S02]  /*d2730*/  MOV R3, R18 ;  /* 0x0000001200037202 */ /* 0x000fe40000000f00 */
[----:B------:R-:W-:Y:S04]  /*d2740*/  STL [R1+0x594c], R18 ;  /* 0x00594c1201007387 */ /* 0x000fe80000100800 */
[----:B------:R-:W2:Y:S04]  /*d2750*/  LDL.LU R4, [R1+0x5988] ;  /* 0x0059880001047983 */ /* 0x000ea80000300800 */
[----:B------:R-:W2:Y:S04]  /*d2760*/  LDL.LU R5, [R1+0x5990] ;  /* 0x0059900001057983 */ /* 0x000ea80000300800 */
[----:B------:R1:W-:Y:S04]  /*d2770*/  LDGSTS.E [R0+0x26000], desc[UR34][R2.64], P1 ;  /* 0x2600000002007fae */ /* 0x0003e800089a1022 */
[----:B------:R-:W-:Y:S01]  /*d2780*/  STL [R1+0x5960], R6 ;  /* 0x0059600601007387 */ /* 0x000fe20000100800 */
[----:B-1----:R-:W-:Y:S01]  /*d2790*/  IMAD.MOV.U32 R2, RZ, RZ, R8 ;  /* 0x000000ffff027224 */ /* 0x002fe200078e0008 */
[----:B---3--:R-:W-:-:S02]  /*d27a0*/  IADD3.X R9, PT, PT, R9, UR7, RZ, P2, !PT ;  /* 0x0000000709097c10 */ /* 0x008fc400097fe4ff */
[----:B----4-:R-:W-:-:S03]  /*d27b0*/  IADD3 R16, P2, PT, R16, UR18, RZ ;  /* 0x0000001210107c10 */ /* 0x010fc6000ff5e0ff */
[----:B------:R-:W-:Y:S01]  /*d27c0*/  IMAD.MOV.U32 R3, RZ, RZ, R9 ;  /* 0x000000ffff037224 */ /* 0x000fe200078e0009 */
[----:B------:R1:W-:Y:S04]  /*d27d0*/  STL [R1+0x5954], R9 ;  /* 0x0059540901007387 */ /* 0x0003e80000100800 */
[----:B------:R-:W3:Y:S04]  /*d27e0*/  LDL.LU R8, [R1+0x5984] ;  /* 0x0059840001087983 */ /* 0x000ee80000300800 */
[----:B------:R-:W-:Y:S04]  /*d27f0*/  STL [R1+0x5968], R16 ;  /* 0x0059681001007387 */ /* 0x000fe80000100800 */
[----:B------:R4:W-:Y:S02]  /*d2800*/  LDGSTS.E [R0+0x26080], desc[UR34][R2.64], P1 ;  /* 0x2608000002007fae */ /* 0x0009e400089a1022 */
[----:B----4-:R-:W-:Y:S01]  /*d2810*/  IMAD.MOV.U32 R2, RZ, RZ, R6 ;  /* 0x000000ffff027224 */ /* 0x010fe200078e0006 */
[----:B------:R-:W-:-:S02]  /*d2820*/  IADD3.X R7, PT, PT, R7, UR7, RZ, P0, !PT ;  /* 0x0000000707077c10 */ /* 0x000fc400087fe4ff */
[----:B------:R-:W-:-:S03]  /*d2830*/  IADD3 R14, P0, PT, R14, UR18, RZ ;  /* 0x000000120e0e7c10 */ /* 0x000fc6000ff1e0ff */
[----:B------:R4:W-:Y:S01]  /*d2840*/  STL [R1+0x595c], R7 ;  /* 0x00595c0701007387 */ /* 0x0009e20000100800 */
[----:B------:R-:W-:Y:S02]  /*d2850*/  MOV R3, R7 ;  /* 0x0000000700037202 */ /* 0x000fe40000000f00 */
[----:B------:R-:W-:Y:S01]  /*d2860*/  IADD3.X R17, PT, PT, R17, UR7, RZ, P2, !PT ;  /* 0x0000000711117c10 */ /* 0x000fe200097fe4ff */
[----:B-1----:R-:W3:Y:S04]  /*d2870*/  LDL.LU R9, [R1+0x5998] ;  /* 0x0059980001097983 */ /* 0x002ee80000300800 */
[----:B------:R1:W-:Y:S04]  /*d2880*/  LDGSTS.E [R0+0x26100], desc[UR34][R2.64], P1 ;  /* 0x2610000002007fae */ /* 0x0003e800089a1022 */
[----:B----4-:R-:W4:Y:S04]  /*d2890*/  LDL.LU R7, [R1+0x598c] ;  /* 0x00598c0001077983 */ /* 0x010f280000300800 */
[----:B------:R1:W-:Y:S04]  /*d28a0*/  STL [R1+0x5970], R14 ;  /* 0x0059700e01007387 */ /* 0x0003e80000100800 */
[----:B------:R2:W-:Y:S04]  /*d28b0*/  STL [R1+0x5964], R17 ;  /* 0x0059641101007387 */ /* 0x0005e80000100800 */
[----:B------:R-:W4:Y:S04]  /*d28c0*/  LDL.LU R6, [R1+0x59a0] ;  /* 0x0059a00001067983 */ /* 0x000f280000300800 */
[----:B------:R-:W4:Y:S01]  /*d28d0*/  LDL.LU R19, [R1+0x5994] ;  /* 0x0059940001137983 */ /* 0x000f220000300800 */
[----:B-1----:R-:W-:-:S02]  /*d28e0*/  IMAD.MOV.U32 R2, RZ, RZ, R16 ;  /* 0x000000ffff027224 */ /* 0x002fc400078e0010 */
[----:B------:R-:W-:-:S05]  /*d28f0*/  IMAD.MOV.U32 R3, RZ, RZ, R17 ;  /* 0x000000ffff037224 */ /* 0x000fca00078e0011 */
[----:B------:R1:W-:Y:S02]  /*d2900*/  LDGSTS.E [R0+0x26180], desc[UR34][R2.64], P1 ;  /* 0x2618000002007fae */ /* 0x0003e400089a1022 */
[----:B-1----:R-:W-:Y:S01]  /*d2910*/  IMAD.MOV.U32 R2, RZ, RZ, R14 ;  /* 0x000000ffff027224 */ /* 0x002fe200078e000e */
[----:B--2---:R-:W-:Y:S02]  /*d2920*/  IADD3.X R15, PT, PT, R15, UR7, RZ, P0, !PT ;  /* 0x000000070f0f7c10 */ /* 0x004fe400087fe4ff */
[----:B------:R-:W-:Y:S02]  /*d2930*/  IADD3 R10, P2, PT, R10, UR18, RZ ;  /* 0x000000120a0a7c10 */ /* 0x000fe4000ff5e0ff */
[----:B------:R-:W-:Y:S02]  /*d2940*/  MOV R3, R15 ;  /* 0x0000000f00037202 */ /* 0x000fe40000000f00 */
[----:B------:R-:W-:Y:S01]  /*d2950*/  IADD3.X R12, PT, PT, R12, UR7, RZ, P2, !PT ;  /* 0x000000070c0c7c10 */ /* 0x000fe200097fe4ff */
[----:B------:R-:W-:Y:S04]  /*d2960*/  STL [R1+0x5978], R10 ;  /* 0x0059780a01007387 */ /* 0x000fe80000100800 */
[----:B------:R1:W-:Y:S04]  /*d2970*/  STL [R1+0x596c], R15 ;  /* 0x00596c0f01007387 */ /* 0x0003e80000100800 */
[----:B------:R-:W2:Y:S04]  /*d2980*/  LDL.LU R16, [R1+0x59a8] ;  /* 0x0059a80001107983 */ /* 0x000ea80000300800 */
[----:B------:R-:W2:Y:S04]  /*d2990*/  LDL.LU R18, [R1+0x599c] ;  /* 0x00599c0001127983 */ /* 0x000ea80000300800 */
[----:B------:R1:W-:Y:S01]  /*d29a0*/  LDGSTS.E [R0+0x26200], desc[UR34][R2.64], P1 ;  /* 0x2620000002007fae */ /* 0x0003e200089a1022 */
[----:B------:R-:W-:Y:S01]  /*d29b0*/  IADD3 R11, P0, PT, R11, UR18, RZ ;  /* 0x000000120b0b7c10 */ /* 0x000fe2000ff1e0ff */
[----:B-1----:R-:W-:-:S02]  /*d29c0*/  IMAD.MOV.U32 R2, RZ, RZ, R10 ;  /* 0x000000ffff027224 */ /* 0x002fc400078e000a */
[----:B------:R-:W-:Y:S02]  /*d29d0*/  IMAD.MOV.U32 R3, RZ, RZ, R12 ;  /* 0x000000ffff037224 */ /* 0x000fe400078e000c */
[----:B------:R-:W-:Y:S01]  /*d29e0*/  STL [R1+0x5980], R11 ;  /* 0x0059800b01007387 */ /* 0x000fe20000100800 */
[----:B------:R-:W-:-:S03]  /*d29f0*/  IADD3.X R13, PT, PT, R13, UR7, RZ, P0, !PT ;  /* 0x000000070d0d7c10 */ /* 0x000fc600087fe4ff */
[----:B------:R1:W-:Y:S04]  /*d2a00*/  STL [R1+0x5974], R12 ;  /* 0x0059740c01007387 */ /* 0x0003e80000100800 */
[----:B------:R-:W2:Y:S04]  /*d2a10*/  LDL.LU R14, [R1+0x59b0] ;  /* 0x0059b000010e7983 */ /* 0x000ea80000300800 */
[----:B------:R-:W2:Y:S04]  /*d2a20*/  LDL.LU R17, [R1+0x59a4] ;  /* 0x0059a40001117983 */ /* 0x000ea80000300800 */
[----:B------:R1:W-:Y:S01]  /*d2a30*/  LDGSTS.E [R0+0x26280], desc[UR34][R2.64], P1 ;  /* 0x2628000002007fae */ /* 0x0003e200089a1022 */
[----:B------:R-:W-:-:S02]  /*d2a40*/  IADD3 R4, P2, PT, R4, UR18, RZ ;  /* 0x0000001204047c10 */ /* 0x000fc4000ff5e0ff */
[----:B------:R-:W-:-:S03]  /*d2a50*/  IADD3 R5, P0, PT, R5, UR18, RZ ;  /* 0x0000001205057c10 */ /* 0x000fc6000ff1e0ff */
[----:B------:R-:W-:Y:S04]  /*d2a60*/  STL [R1+0x5988], R4 ;  /* 0x0059880401007387 */ /* 0x000fe80000100800 */
[----:B------:R1:W-:Y:S02]  /*d2a70*/  STL [R1+0x597c], R13 ;  /* 0x00597c0d01007387 */ /* 0x0003e40000100800 */
[----:B-1----:R-:W-:Y:S01]  /*d2a80*/  IMAD.MOV.U32 R2, RZ, RZ, R11 ;  /* 0x000000ffff027224 */ /* 0x002fe200078e000b */
[----:B------:R-:W-:Y:S01]  /*d2a90*/  MOV R3, R13 ;  /* 0x0000000d00037202 */ /* 0x000fe20000000f00 */
[----:B------:R-:W2:Y:S04]  /*d2aa0*/  LDL.LU R15, [R1+0x59ac] ;  /* 0x0059ac00010f7983 */ /* 0x000ea80000300800 */
[----:B------:R-:W2:Y:S04]  /*d2ab0*/  LDL.LU R12, [R1+0x59b8] ;  /* 0x0059b800010c7983 */ /* 0x000ea80000300800 */
[----:B------:R-:W2:Y:S04]  /*d2ac0*/  LDL.LU R10, [R1+0x59c0] ;  /* 0x0059c000010a7983 */ /* 0x000ea80000300800 */
[----:B------:R1:W-:Y:S04]  /*d2ad0*/  LDGSTS.E [R0+0x26300], desc[UR34][R2.64], P1 ;  /* 0x2630000002007fae */ /* 0x0003e800089a1022 */
[----:B------:R-:W2:Y:S04]  /*d2ae0*/  LDL.LU R13, [R1+0x59b4] ;  /* 0x0059b400010d7983 */ /* 0x000ea80000300800 */
[----:B------:R-:W-:Y:S01]  /*d2af0*/  STL [R1+0x5990], R5 ;  /* 0x0059900501007387 */ /* 0x000fe20000100800 */
[----:B-1----:R-:W-:Y:S01]  /*d2b00*/  IMAD.MOV.U32 R2, RZ, RZ, R4 ;  /* 0x000000ffff027224 */ /* 0x002fe200078e0004 */
[----:B---3--:R-:W-:-:S05]  /*d2b10*/  IADD3.X R8, PT, PT, R8, UR7, RZ, P2, !PT ;  /* 0x0000000708087c10 */ /* 0x008fca00097fe4ff */
[----:B------:R-:W-:Y:S01]  /*d2b20*/  IMAD.MOV.U32 R3, RZ, RZ, R8 ;  /* 0x000000ffff037224 */ /* 0x000fe200078e0008 */
[----:B------:R-:W-:Y:S04]  /*d2b30*/  STL [R1+0x5984], R8 ;  /* 0x0059840801007387 */ /* 0x000fe80000100800 */
[----:B------:R-:W3:Y:S04]  /*d2b40*/  LDL.LU R11, [R1+0x59bc] ;  /* 0x0059bc00010b7983 */ /* 0x000ee80000300800 */
[----:B------:R1:W-:Y:S02]  /*d2b50*/  LDGSTS.E [R0+0x26380], desc[UR34][R2.64], P1 ;  /* 0x2638000002007fae */ /* 0x0003e400089a1022 */
[----:B-1----:R-:W-:Y:S01]  /*d2b60*/  IMAD.MOV.U32 R2, RZ, RZ, R5 ;  /* 0x000000ffff027224 */ /* 0x002fe200078e0005 */
[----:B------:R-:W-:-:S02]  /*d2b70*/  IADD3 R9, P2, PT, R9, UR18, RZ ;  /* 0x0000001209097c10 */ /* 0x000fc4000ff5e0ff */
[----:B----4-:R-:W-:-:S03]  /*d2b80*/  IADD3.X R7, PT, PT, R7, UR7, RZ, P0, !PT ;  /* 0x0000000707077c10 */ /* 0x010fc600087fe4ff */
[----:B------:R-:W-:Y:S01]  /*d2b90*/  STL [R1+0x5998], R9 ;  /* 0x0059980901007387 */ /* 0x000fe20000100800 */
[----:B------:R-:W-:-:S03]  /*d2ba0*/  MOV R3, R7 ;  /* 0x0000000700037202 */ /* 0x000fc60000000f00 */
[----:B------:R1:W-:Y:S04]  /*d2bb0*/  STL [R1+0x598c], R7 ;  /* 0x00598c0701007387 */ /* 0x0003e80000100800 */
[----:B------:R-:W4:Y:S01]  /*d2bc0*/  LDL.LU R4, [R1+0x59c8] ;  /* 0x0059c80001047983 */ /* 0x000f220000300800 */
[----:B------:R-:W-:-:S03]  /*d2bd0*/  IADD3 R6, P0, PT, R6, UR18, RZ ;  /* 0x0000001206067c10 */ /* 0x000fc6000ff1e0ff */
[----:B------:R1:W-:Y:S01]  /*d2be0*/  LDGSTS.E [R0+0x26400], desc[UR34][R2.64], P1 ;  /* 0x2640000002007fae */ /* 0x0003e200089a1022 */
[----:B------:R-:W-:-:S03]  /*d2bf0*/  IADD3.X R19, PT, PT, R19, UR7, RZ, P2, !PT ;  /* 0x0000000713137c10 */ /* 0x000fc600097fe4ff */
[----:B-1----:R-:W4:Y:S04]  /*d2c00*/  LDL.LU R7, [R1+0x59c4] ;  /* 0x0059c40001077983 */ /* 0x002f280000300800 */
[----:B------:R1:W-:Y:S04]  /*d2c10*/  STL [R1+0x59a0], R6 ;  /* 0x0059a00601007387 */ /* 0x0003e80000100800 */
[----:B------:R-:W-:Y:S01]  /*d2c20*/  STL [R1+0x5994], R19 ;  /* 0x0059941301007387 */ /* 0x000fe20000100800 */
[----:B------:R-:W-:-:S03]  /*d2c30*/  IMAD.MOV.U32 R2, RZ, RZ, R9 ;  /* 0x000000ffff027224 */ /* 0x000fc600078e0009 */
[----:B------:R-:W4:Y:S04]  /*d2c40*/  LDL.LU R8, [R1+0x59d0] ;  /* 0x0059d00001087983 */ /* 0x000f280000300800 */
[----:B------:R-:W4:Y:S04]  /*d2c50*/  LDL.LU R5, [R1+0x59d8] ;  /* 0x0059d80001057983 */ /* 0x000f280000300800 */
[----:B------:R-:W4:Y:S01]  /*d2c60*/  LDL.LU R9, [R1+0x59cc] ;  /* 0x0059cc0001097983 */ /* 0x000f220000300800 */
[----:B------:R-:W-:-:S05]  /*d2c70*/  IMAD.MOV.U32 R3, RZ, RZ, R19 ;  /* 0x000000ffff037224 */ /* 0x000fca00078e0013 */
[----:B------:R1:W-:Y:S02]  /*d2c80*/  LDGSTS.E [R0+0x26480], desc[UR34][R2.64], P1 ;  /* 0x2648000002007fae */ /* 0x0003e400089a1022 */
[----:B-1----:R-:W-:Y:S01]  /*d2c90*/  IMAD.MOV.U32 R2, RZ, RZ, R6 ;  /* 0x000000ffff027224 */ /* 0x002fe200078e0006 */
[----:B--2---:R-:W-:Y:S02]  /*d2ca0*/  IADD3 R16, P2, PT, R16, UR18, RZ ;  /* 0x0000001210107c10 */ /* 0x004fe4000ff5e0ff */
[----:B------:R-:W-:-:S04]  /*d2cb0*/  IADD3.X R18, PT, PT, R18, UR7, RZ, P0, !PT ;  /* 0x0000000712127c10 */ /* 0x000fc800087fe4ff */
[----:B------:R-:W-:-:S05]  /*d2cc0*/  MOV R3, R18 ;  /* 0x0000001200037202 */ /* 0x000fca0000000f00 */
[----:B------:R1:W-:Y:S04]  /*d2cd0*/  LDGSTS.E [R0+0x26500], desc[UR34][R2.64], P1 ;  /* 0x2650000002007fae */ /* 0x0003e800089a1022 */
[----:B------:R-:W-:Y:S01]  /*d2ce0*/  STL [R1+0x59a8], R16 ;  /* 0x0059a81001007387 */ /* 0x000fe20000100800 */
[----:B-1----:R-:W-:Y:S01]  /*d2cf0*/  IMAD.MOV.U32 R2, RZ, RZ, R16 ;  /* 0x000000ffff027224 */ /* 0x002fe200078e0010 */
[----:B------:R-:W-:Y:S02]  /*d2d00*/  IADD3 R14, P0, PT, R14, UR18, RZ ;  /* 0x000000120e0e7c10 */ /* 0x000fe4000ff1e0ff */
[----:B------:R-:W-:-:S05]  /*d2d10*/  IADD3.X R17, PT, PT, R17, UR7, RZ, P2, !PT ;  /* 0x0000000711117c10 */ /* 0x000fca00097fe4ff */
[----:B------:R-:W-:Y:S01]  /*d2d20*/  IMAD.MOV.U32 R3, RZ, RZ, R17 ;  /* 0x000000ffff037224 */ /* 0x000fe200078e0011 */
[----:B------:R-:W-:Y:S04]  /*d2d30*/  STL [R1+0x599c], R18 ;  /* 0x00599c1201007387 */ /* 0x000fe80000100800 */
[----:B------:R1:W-:Y:S04]  /*d2d40*/  LDGSTS.E [R0+0x26580], desc[UR34][R2.64], P1 ;  /* 0x2658000002007fae */ /* 0x0003e800089a1022 */
[----:B------:R-:W2:Y:S01]  /*d2d50*/  LDL.LU R6, [R1+0x59d4] ;  /* 0x0059d40001067983 */ /* 0x000ea20000300800 */
[----:B------:R-:W-:-:S02]  /*d2d60*/  IADD3.X R15, PT, PT, R15, UR7, RZ, P0, !PT ;  /* 0x000000070f0f7c10 */ /* 0x000fc400087fe4ff */
[----:B------:R-:W-:Y:S01]  /*d2d70*/  IADD3 R12, P2, PT, R12, UR18, RZ ;  /* 0x000000120c0c7c10 */ /* 0x000fe2000ff5e0ff */
[----:B-1----:R-:W-:Y:S01]  /*d2d80*/  IMAD.MOV.U32 R2, RZ, RZ, R14 ;  /* 0x000000ffff027224 */ /* 0x002fe200078e000e */
[----:B------:R-:W-:Y:S02]  /*d2d90*/  MOV R3, R15 ;  /* 0x0000000f00037202 */ /* 0x000fe40000000f00 */
[----:B------:R-:W-:Y:S01]  /*d2da0*/  IADD3 R10, P0, PT, R10, UR18, RZ ;  /* 0x000000120a0a7c10 */ /* 0x000fe2000ff1e0ff */
[----:B------:R-:W-:Y:S04]  /*d2db0*/  STL [R1+0x59b0], R14 ;  /* 0x0059b00e01007387 */ /* 0x000fe80000100800 */
[----:B------:R1:W-:Y:S01]  /*d2dc0*/  LDGSTS.E [R0+0x26600], desc[UR34][R2.64], P1 ;  /* 0x2660000002007fae */ /* 0x0003e200089a1022 */
[----:B------:R-:W-:-:S03]  /*d2dd0*/  IADD3.X R13, PT, PT, R13, UR7, RZ, P2, !PT ;  /* 0x000000070d0d7c10 */ /* 0x000fc600097fe4ff */
[----:B------:R-:W-:Y:S04]  /*d2de0*/  STL [R1+0x59a4], R17 ;  /* 0x0059a41101007387 */ /* 0x000fe80000100800 */
[----:B------:R-:W-:Y:S01]  /*d2df0*/  STL [R1+0x59b8], R12 ;  /* 0x0059b80c01007387 */ /* 0x000fe20000100800 */
[----:B-1----:R-:W-:Y:S02]  /*d2e00*/  IMAD.MOV.U32 R2, RZ, RZ, R12 ;  /* 0x000000ffff027224 */ /* 0x002fe400078e000c */
[----:B------:R-:W-:Y:S01]  /*d2e10*/  IMAD.MOV.U32 R3, RZ, RZ, R13 ;  /* 0x000000ffff037224 */ /* 0x000fe200078e000d */
[----:B------:R-:W-:Y:S04]  /*d2e20*/  STL [R1+0x59ac], R15 ;  /* 0x0059ac0f01007387 */ /* 0x000fe80000100800 */
[----:B------:R-:W-:Y:S04]  /*d2e30*/  STL [R1+0x59c0], R10 ;  /* 0x0059c00a01007387 */ /* 0x000fe80000100800 */
[----:B------:R-:W-:Y:S04]  /*d2e40*/  STL [R1+0x59b4], R13 ;  /* 0x0059b40d01007387 */ /* 0x000fe80000100800 */
[----:B------:R1:W-:Y:S02]  /*d2e50*/  LDGSTS.E [R0+0x26680], desc[UR34][R2.64], P1 ;  /* 0x2668000002007fae */ /* 0x0003e400089a1022 */
[----:B-1----:R-:W-:Y:S01]  /*d2e60*/  IMAD.MOV.U32 R2, RZ, RZ, R10 ;  /* 0x000000ffff027224 */ /* 0x002fe200078e000a */
[----:B---3--:R-:W-:-:S04]  /*d2e70*/  IADD3.X R11, PT, PT, R11, UR7, RZ, P0, !PT ;  /* 0x000000070b0b7c10 */ /* 0x008fc800087fe4ff */
[----:B------:R-:W-:Y:S01]  /*d2e80*/  MOV R3, R11 ;  /* 0x0000000b00037202 */ /* 0x000fe20000000f00 */
[----:B------:R1:W-:Y:S04]  /*d2e90*/  STL [R1+0x59bc], R11 ;  /* 0x0059bc0b01007387 */ /* 0x0003e80000100800 */
[----:B------:R3:W-:Y:S01]  /*d2ea0*/  LDGSTS.E [R0+0x26700], desc[UR34][R2.64], P1 ;  /* 0x2670000002007fae */ /* 0x0007e200089a1022 */
[----:B----4-:R-:W-:-:S05]  /*d2eb0*/  IADD3 R4, P0, PT, R4, UR18, RZ ;  /* 0x0000001204047c10 */ /* 0x010fca000ff1e0ff */
[----:B------:R-:W-:Y:S01]  /*d2ec0*/  STL [R1+0x59c8], R4 ;  /* 0x0059c80401007387 */ /* 0x000fe20000100800 */
[----:B------:R-:W-:Y:S01]  /*d2ed0*/  IADD3.X R7, PT, PT, R7, UR7, RZ, P0, !PT ;  /* 0x0000000707077c10 */ /* 0x000fe200087fe4ff */
[----:B---3--:R-:W-:Y:S01]  /*d2ee0*/  IMAD.MOV.U32 R2, RZ, RZ, R4 ;  /* 0x000000ffff027224 */ /* 0x008fe200078e0004 */
[----:B------:R-:W-:Y:S02]  /*d2ef0*/  IADD3 R8, P3, PT, R8, UR18, RZ ;  /* 0x0000001208087c10 */ /* 0x000fe4000ff7e0ff */
[----:B------:R-:W-:-:S03]  /*d2f00*/  IADD3 R5, P0, PT, R5, UR18, RZ ;  /* 0x0000001205057c10 */ /* 0x000fc6000ff1e0ff */
[----:B------:R-:W-:Y:S01]  /*d2f10*/  STL [R1+0x59d0], R8 ;  /* 0x0059d00801007387 */ /* 0x000fe20000100800 */
[----:B------:R-:W-:-:S03]  /*d2f20*/  IADD3.X R9, PT, PT, R9, UR7, RZ, P3, !PT ;  /* 0x0000000709097c10 */ /* 0x000fc60009ffe4ff */
[----:B------:R3:W-:Y:S01]  /*d2f30*/  STL [R1+0x59c4], R7 ;  /* 0x0059c40701007387 */ /* 0x0007e20000100800 */
[----:B------:R-:W-:-:S03]  /*d2f40*/  IMAD.MOV.U32 R3, RZ, RZ, R7 ;  /* 0x000000ffff037224 */ /* 0x000fc600078e0007 */
[----:B------:R-:W-:Y:S04]  /*d2f50*/  STL [R1+0x59d8], R5 ;  /* 0x0059d80501007387 */ /* 0x000fe80000100800 */
[----:B------:R4:W-:Y:S04]  /*d2f60*/  STL [R1+0x59cc], R9 ;  /* 0x0059cc0901007387 */ /* 0x0009e80000100800 */
[----:B-1----:R-:W2:Y:S04]  /*d2f70*/  LDL.LU R11, [R1+0x59dc] ;  /* 0x0059dc00010b7983 */ /* 0x002ea80000300800 */
[----:B------:R-:W2:Y:S04]  /*d2f80*/  LDL.LU R10, [R1+0x59e0] ;  /* 0x0059e000010a7983 */ /* 0x000ea80000300800 */
[----:B---3--:R-:W3:Y:S04]  /*d2f90*/  LDL.LU R7, [R1+0x59e8] ;  /* 0x0059e80001077983 */ /* 0x008ee80000300800 */
[----:B------:R1:W-:Y:S04]  /*d2fa0*/  LDGSTS.E [R0+0x26780], desc[UR34][R2.64], P1 ;  /* 0x2678000002007fae */ /* 0x0003e800089a1022 */
[----:B------:R-:W3:Y:S01]  /*d2fb0*/  LDL.LU R4, [R1+0x59f0] ;  /* 0x0059f00001047983 */ /* 0x000ee20000300800 */
[----:B-1----:R-:W-:-:S03]  /*d2fc0*/  MOV R3, R9 ;  /* 0x0000000900037202 */ /* 0x002fc60000000f00 */
[----:B----4-:R-:W4:Y:S01]  /*d2fd0*/  LDL.LU R9, [R1+0x59e4] ;  /* 0x0059e40001097983 */ /* 0x010f220000300800 */
[----:B------:R-:W-:-:S04]  /*d2fe0*/  UISETP.GT.AND UP1, UPT, UR23, 0x50, UPT ;  /* 0x000000501700788c */ /* 0x000fc8000bf24270 */
[----:B------:R-:W-:-:S04]  /*d2ff0*/  USEL UR12, URZ, 0x4, !UP1 ;  /* 0x00000004ff0c7887 */ /* 0x000fc8000c800000 */
[----:B------:R-:W-:-:S06]  /*d3000*/  USEL UR12, UR12, URZ, !UP0 ;  /* 0x000000ff0c0c7287 */ /* 0x000fcc000c000000 */
[----:B------:R-:W-:Y:S01]  /*d3010*/  ISETP.NE.U32.AND P2, PT, RZ, UR12, PT ;  /* 0x0000000cff007c0c */ /* 0x000fe2000bf45070 */
[----:B------:R-:W-:-:S12]  /*d3020*/  IMAD.MOV.U32 R2, RZ, RZ, R8 ;  /* 0x000000ffff027224 */ /* 0x000fd800078e0008 */
[----:B------:R1:W-:Y:S01]  /*d3030*/  LDGSTS.E [R0+0x28000], desc[UR34][R2.64], P2 ;  /* 0x2800000002007fae */ /* 0x0003e200091a1022 */
[----:B--2---:R-:W-:-:S05]  /*d3040*/  IADD3.X R6, PT, PT, R6, UR7, RZ, P0, !PT ;  /* 0x0000000706067c10 */ /* 0x004fca00087fe4ff */
[----:B------:R2:W-:Y:S01]  /*d3050*/  STL [R1+0x59d4], R6 ;  /* 0x0059d40601007387 */ /* 0x0005e20000100800 */
[----:B-1----:R-:W-:-:S03]  /*d3060*/  IMAD.MOV.U32 R3, RZ, RZ, R6 ;  /* 0x000000ffff037224 */ /* 0x002fc600078e0006 */
        /* <DEDUP_REMOVED lines=12> */
[----:B------:R-:W-:-:S03]  /*d3130*/  IMAD.MOV.U32 R2, RZ, RZ, R5 ;  /* 0x000000ffff027224 */ /* 0x000fc600078e0005 */
[----:B------:R-:W2:Y:S04]  /*d3140*/  LDL.LU R87, [R1+0xcf8] ;  /* 0x000cf80001577983 */ /* 0x000ea80000300800 */
[----:B------:R-:W2:Y:S04]  /*d3150*/  LDL.LU R102, [R1+0xc40] ;  /* 0x000c400001667983 */ /* 0x000ea80000300800 */
[----:B------:R-:W2:Y:S04]  /*d3160*/  LDL.LU R103, [R1+0xcfc] ;  /* 0x000cfc0001677983 */ /* 0x000ea80000300800 */
[----:B------:R-:W2:Y:S04]  /*d3170*/  LDL.LU R8, [R1+0x64e0] ;  /* 0x0064e00001087983 */ /* 0x000ea80000300800 */
[----:B------:R-:W2:Y:S04]  /*d3180*/  LDL.LU R5, [R1+0x64e8] ;  /* 0x0064e80001057983 */ /* 0x000ea80000300800 */
[----:B------:R1:W-:Y:S01]  /*d3190*/  LDGSTS.E [R0+0x28080], desc[UR34][R2.64], P2 ;  /* 0x2808000002007fae */ /* 0x0003e200091a1022 */
[----:B------:R-:W-:-:S02]  /*d31a0*/  IADD3 R10, P0, PT, R10, UR18, RZ ;  /* 0x000000120a0a7c10 */ /* 0x000fc4000ff1e0ff */
[----:B---3--:R-:W-:Y:S02]  /*d31b0*/  IADD3 R7, P1, PT, R7, UR18, RZ ;  /* 0x0000001207077c10 */ /* 0x008fe4000ff3e0ff */
[----:B------:R-:W-:Y:S01]  /*d31c0*/  IADD3.X R11, PT, PT, R11, UR7, RZ, P0, !PT ;  /* 0x000000070b0b7c10 */ /* 0x000fe200087fe4ff */
[----:B------:R-:W-:Y:S01]  /*d31d0*/  STL [R1+0x59e0], R10 ;  /* 0x0059e00a01007387 */ /* 0x000fe20000100800 */
[----:B------:R-:W-:-:S03]  /*d31e0*/  IADD3 R4, P0, PT, R4, UR18, RZ ;  /* 0x0000001204047c10 */ /* 0x000fc6000ff1e0ff */
[----:B------:R3:W-:Y:S04]  /*d31f0*/  STL [R1+0x59e8], R7 ;  /* 0x0059e80701007387 */ /* 0x0007e80000100800 */
[----:B------:R-:W-:Y:S01]  /*d3200*/  STL [R1+0x59dc], R11 ;  /* 0x0059dc0b01007387 */ /* 0x000fe20000100800 */
[----:B----4-:R-:W-:-:S03]  /*d3210*/  IADD3.X R9, PT, PT, R9, UR7, RZ, P1, !PT ;  /* 0x0000000709097c10 */ /* 0x010fc60008ffe4ff */
[----:B------:R-:W-:Y:S04]  /*d3220*/  STL [R1+0x59f0], R4 ;  /* 0x0059f00401007387 */ /* 0x000fe80000100800 */
[----:B------:R-:W-:Y:S04]  /*d3230*/  STL [R1+0x59e4], R9 ;  /* 0x0059e40901007387 */ /* 0x000fe80000100800 */
[----:B------:R-:W4:Y:S01]  /*d3240*/  LDL.LU R12, [R1+0x64dc] ;  /* 0x0064dc00010c7983 */ /* 0x000f220000300800 */
[----:B-1----:R-:W-:Y:S01]  /*d3250*/  IMAD.MOV.U32 R2, RZ, RZ, R10 ;  /* 0x000000ffff027224 */ /* 0x002fe200078e000a */
[----:B------:R-:W-:-:S05]  /*d3260*/  MOV R3, R11 ;  /* 0x0000000b00037202 */ /* 0x000fca0000000f00 */
[----:B------:R1:W-:Y:S02]  /*d3270*/  LDGSTS.E [R0+0x28100], desc[UR34][R2.64], P2 ;  /* 0x2810000002007fae */ /* 0x0003e400091a1022 */
[----:B-1----:R-:W-:Y:S02]  /*d3280*/  IMAD.MOV.U32 R2, RZ, RZ, R7 ;  /* 0x000000ffff027224 */ /* 0x002fe400078e0007 */
[----:B------:R-:W-:-:S05]  /*d3290*/  IMAD.MOV.U32 R3, RZ, RZ, R9 ;  /* 0x000000ffff037224 */ /* 0x000fca00078e0009 */
[----:B------:R1:W-:Y:S02]  /*d32a0*/  LDGSTS.E [R0+0x28180], desc[UR34][R2.64], P2 ;  /* 0x2818000002007fae */ /* 0x0003e400091a1022 */
[----:B-1----:R-:W-:Y:S01]  /*d32b0*/  IMAD.MOV.U32 R2, RZ, RZ, R4 ;  /* 0x000000ffff027224 */ /* 0x002fe200078e0004 */
[----:B--2---:R-:W-:-:S04]  /*d32c0*/  IADD3.X R6, PT, PT, R6, UR7, RZ, P0, !PT ;  /* 0x0000000706067c10 */ /* 0x004fc800087fe4ff */
[----:B------:R-:W-:Y:S01]  /*d32d0*/  MOV R3, R6 ;  /* 0x0000000600037202 */ /* 0x000fe20000000f00 */
[----:B------:R1:W-:Y:S04]  /*d32e0*/  STL [R1+0x59ec], R6 ;  /* 0x0059ec0601007387 */ /* 0x0003e80000100800 */
[----:B------:R2:W-:Y:S01]  /*d32f0*/  LDGSTS.E [R0+0x28200], desc[UR34][R2.64], P2 ;  /* 0x2820000002007fae */ /* 0x0005e200091a1022 */
[----:B---3--:R-:W-:Y:S01]  /*d3300*/  MOV R7, R124 ;  /* 0x0000007c00077202 */ /* 0x008fe20000000f00 */
[----:B-1----:R-:W-:Y:S02]  /*d3310*/  IMAD.MOV.U32 R6, RZ, RZ, R125 ;  /* 0x000000ffff067224 */ /* 0x002fe400078e007d */
[----:B--2---:R-:W-:Y:S02]  /*d3320*/  IMAD.MOV.U32 R2, RZ, RZ, R117 ;  /* 0x000000ffff027224 */ /* 0x004fe400078e0075 */
[----:B------:R-:W-:-:S02]  /*d3330*/  IMAD.MOV.U32 R3, RZ, RZ, R116 ;  /* 0x000000ffff037224 */ /* 0x000fc400078e0074 */
[----:B------:R-:W-:Y:S01]  /*d3340*/  IMAD.MOV.U32 R4, RZ, RZ, R105 ;  /* 0x000000ffff047224 */ /* 0x000fe200078e0069 */
[----:B------:R-:W-:Y:S02]  /*d3350*/  IADD3 R8, P1, PT, R8, UR18, RZ ;  /* 0x0000001208087c10 */ /* 0x000fe4000ff3e0ff */
[----:B------:R-:W-:-:S03]  /*d3360*/  IADD3 R5, P0, PT, R5, UR18, RZ ;  /* 0x0000001205057c10 */ /* 0x000fc6000ff1e0ff */
[----:B------:R-:W-:Y:S04]  /*d3370*/  STL [R1+0x64e0], R8 ;  /* 0x0064e00801007387 */ /* 0x000fe80000100800 */
[----:B------:R-:W-:Y:S04]  /*d3380*/  STL [R1+0x7928], R8 ;  /* 0x0079280801007387 */ /* 0x000fe80000100800 */
[----:B------:R-:W-:Y:S04]  /*d3390*/  STL [R1+0x64e8], R5 ;  /* 0x0064e80501007387 */ /* 0x000fe80000100800 */
[----:B------:R1:W-:Y:S02]  /*d33a0*/  STL [R1+0x792c], R5 ;  /* 0x00792c0501007387 */ /* 0x0003e40000100800 */
[----:B-1----:R-:W-:Y:S01]  /*d33b0*/  IMAD.MOV.U32 R5, RZ, RZ, R104 ;  /* 0x000000ffff057224 */ /* 0x002fe200078e0068 */
[----:B----4-:R-:W-:-:S05]  /*d33c0*/  IADD3.X R12, PT, PT, R12, UR7, RZ, P1, !PT ;  /* 0x000000070c0c7c10 */ /* 0x010fca0008ffe4ff */
[----:B------:R-:W-:Y:S04]  /*d33d0*/  STL [R1+0x64dc], R12 ;  /* 0x0064dc0c01007387 */ /* 0x000fe80000100800 */
[----:B------:R-:W-:Y:S04]  /*d33e0*/  STL [R1+0x7930], R12 ;  /* 0x0079300c01007387 */ /* 0x000fe80000100800 */
[----:B------:R1:W-:Y:S04]  /*d33f0*/  STL.64 [R1+0x26e0], R2 ;  /* 0x0026e00201007387 */ /* 0x0003e80000100a00 */
[----:B------:R2:W-:Y:S04]  /*d3400*/  STL.64 [R1+0x26d8], R6 ;  /* 0x0026d80601007387 */ /* 0x0005e80000100a00 */
[----:B------:R3:W-:Y:S01]  /*d3410*/  STL.64 [R1+0x2760], R4 ;  /* 0x0027600401007387 */ /* 0x0007e20000100a00 */
[----:B-1----:R-:W-:Y:S01]  /*d3420*/  IMAD.MOV.U32 R2, RZ, RZ, R113 ;  /* 0x000000ffff027224 */ /* 0x002fe200078e0071 */
[----:B------:R-:W-:Y:S01]  /*d3430*/  MOV R3, R112 ;  /* 0x0000007000037202 */ /* 0x000fe20000000f00 */
[----:B--2---:R-:W-:-:S02]  /*d3440*/  IMAD.MOV.U32 R6, RZ, RZ, R109 ;  /* 0x000000ffff067224 */ /* 0x004fc400078e006d */
[----:B------:R-:W-:Y:S02]  /*d3450*/  IMAD.MOV.U32 R7, RZ, RZ, R108 ;  /* 0x000000ffff077224 */ /* 0x000fe400078e006c */
[----:B------:R1:W-:Y:S01]  /*d3460*/  STL.64 [R1+0x2758], R2 ;  /* 0x0027580201007387 */ /* 0x0003e20000100a00 */
[----:B---3--:R-:W-:Y:S01]  /*d3470*/  IMAD.MOV.U32 R4, RZ, RZ, R87 ;  /* 0x000000ffff047224 */ /* 0x008fe200078e0057 */
[----:B------:R-:W-:Y:S02]  /*d3480*/  MOV R5, R86 ;  /* 0x0000005600057202 */ /* 0x000fe40000000f00 */
[----:B------:R-:W-:Y:S04]  /*d3490*/  STL.64 [R1+0x2750], R6 ;  /* 0x0027500601007387 */ /* 0x000fe80000100a00 */
[----:B------:R-:W2:Y:S01]  /*d34a0*/  LDL.LU R154, [R1+0xc44] ;  /* 0x000c4400019a7983 */ /* 0x000ea20000300800 */
[----:B-1----:R-:W-:-:S02]  /*d34b0*/  IMAD.MOV.U32 R2, RZ, RZ, R103 ;  /* 0x000000ffff027224 */ /* 0x002fc400078e0067 */
[----:B------:R-:W-:Y:S01]  /*d34c0*/  IMAD.MOV.U32 R3, RZ, RZ, R102 ;  /* 0x000000ffff037224 */ /* 0x000fe200078e0066 */
[----:B------:R-:W-:Y:S04]  /*d34d0*/  STL.64 [R1+0x2748], R4 ;  /* 0x0027480401007387 */ /* 0x000fe80000100a00 */
[----:B------:R-:W3:Y:S04]  /*d34e0*/  LDL.LU R155, [R1+0xd00] ;  /* 0x000d0000019b7983 */ /* 0x000ee80000300800 */
        /* <DEDUP_REMOVED lines=61> */
[----:B--2---:R-:W-:Y:S01]  /*d38c0*/  MOV R3, R154 ;  /* 0x0000009a00037202 */ /* 0x004fe20000000f00 */
[----:B---3--:R-:W-:-:S05]  /*d38d0*/  IMAD.MOV.U32 R2, RZ, RZ, R155 ;  /* 0x000000ffff027224 */ /* 0x008fca00078e009b */
[----:B------:R1:W-:Y:S01]  /*d38e0*/  STL.64 [R1+0x2738], R2 ;  /* 0x0027380201007387 */ /* 0x0003e20000100a00 */
[----:B----4-:R-:W-:Y:S02]  /*d38f0*/  IMAD.MOV.U32 R7, RZ, RZ, R98 ;  /* 0x000000ffff077224 */ /* 0x010fe400078e0062 */
[----:B------:R-:W-:Y:S01]  /*d3900*/  IMAD.MOV.U32 R6, RZ, RZ, R99 ;  /* 0x000000ffff067224 */ /* 0x000fe200078e0063 */
[----:B------:R-:W-:-:S04]  /*d3910*/  MOV R5, R138 ;  /* 0x0000008a00057202 */ /* 0x000fc80000000f00 */
[----:B------:R2:W-:Y:S01]  /*d3920*/  STL.64 [R1+0x2730], R6 ;  /* 0x0027300601007387 */ /* 0x0005e20000100a00 */
[----:B------:R-:W-:Y:S02]  /*d3930*/  IMAD.MOV.U32 R4, RZ, RZ, R139 ;  /* 0x000000ffff047224 */ /* 0x000fe400078e008b */
[----:B-1----:R-:W-:-:S03]  /*d3940*/  IMAD.MOV.U32 R3, RZ, RZ, R166 ;  /* 0x000000ffff037224 */ /* 0x002fc600078e00a6 */
[----:B------:R1:W-:Y:S01]  /*d3950*/  STL.64 [R1+0x2728], R4 ;  /* 0x0027280401007387 */ /* 0x0003e20000100a00 */
[----:B------:R-:W-:Y:S01]  /*d3960*/  IMAD.MOV.U32 R2, RZ, RZ, R167 ;  /* 0x000000ffff027224 */ /* 0x000fe200078e00a7 */
[----:B--2---:R-:W-:-:S04]  /*d3970*/  MOV R7, R150 ;  /* 0x0000009600077202 */ /* 0x004fc80000000f00 */
        /* <DEDUP_REMOVED lines=75> */
[----:B------:R-:W-:Y:S01]  /*d3e30*/  STL.64 [R1+0x27f8], R6 ;  /* 0x0027f80601007387 */ /* 0x000fe20000100a00 */
[----:B------:R-:W-:-:S03]  /*d3e40*/  IMAD.MOV.U32 R4, RZ, RZ, R87 ;  /* 0x000000ffff047224 */ /* 0x000fc600078e0057 */
[----:B------:R-:W3:Y:S01]  /*d3e50*/  LDL.LU R138, [R1+0xaa4] ;  /* 0x000aa400018a7983 */ /* 0x000ee20000300800 */
[----:B--2---:R-:W-:-:S03]  /*d3e60*/  MOV R3, R102 ;  /* 0x0000006600037202 */ /* 0x004fc60000000f00 */
[----:B------:R3:W-:Y:S01]  /*d3e70*/  STL.64 [R1+0x27f0], R4 ;  /* 0x0027f00401007387 */ /* 0x0007e20000100a00 */
[----:B------:R-:W-:-:S03]  /*d3e80*/  IMAD.MOV.U32 R2, RZ, RZ, R103 ;  /* 0x000000ffff027224 */ /* 0x000fc600078e0067 */
[----:B------:R-:W2:Y:S04]  /*d3e90*/  LDL.LU R139, [R1+0xaf4] ;  /* 0x000af400018b7983 */ /* 0x000ea80000300800 */
[----:B------:R1:W-:Y:S04]  /*d3ea0*/  STL.64 [R1+0x27e8], R2 ;  /* 0x0027e80201007387 */ /* 0x0003e80000100a00 */
        /* <DEDUP_REMOVED lines=56> */
[----:B---3--:R-:W-:-:S02]  /*d4230*/  IMAD.MOV.U32 R5, RZ, RZ, R138 ;  /* 0x000000ffff057224 */ /* 0x008fc400078e008a */
[----:B--2---:R-:W-:-:S05]  /*d4240*/  IMAD.MOV.U32 R4, RZ, RZ, R139 ;  /* 0x000000ffff047224 */ /* 0x004fca00078e008b */
[----:B------:R2:W-:Y:S01]  /*d4250*/  STL.64 [R1+0x2820], R4 ;  /* 0x0028200401007387 */ /* 0x0005e20000100a00 */
[----:B-1----:R-:W-:Y:S01]  /*d4260*/  MOV R3, R166 ;  /* 0x000000a600037202 */ /* 0x002fe20000000f00 */
[----:B----4-:R-:W-:Y:S02]  /*d4270*/  IMAD.MOV.U32 R2, RZ, RZ, R167 ;  /* 0x000000ffff027224 */ /* 0x010fe400078e00a7 */
[----:B------:R-:W-:Y:S02]  /*d4280*/  IMAD.MOV.U32 R7, RZ, RZ, R150 ;  /* 0x000000ffff077224 */ /* 0x000fe400078e0096 */
[----:B------:R-:W-:Y:S01]  /*d4290*/  IMAD.MOV.U32 R6, RZ, RZ, R151 ;  /* 0x000000ffff067224 */ /* 0x000fe200078e0097 */
[----:B------:R1:W-:Y:S01]  /*d42a0*/  STL.64 [R1+0x2818], R2 ;  /* 0x0028180201007387 */ /* 0x0003e20000100a00 */
[----:B--2---:R-:W-:-:S03]  /*d42b0*/  MOV R5, R146 ;  /* 0x0000009200057202 */ /* 0x004fc60000000f00 */
[----:B------:R2:W-:Y:S01]  /*d42c0*/  STL.64 [R1+0x2810], R6 ;  /* 0x0028100601007387 */ /* 0x0005e20000100a00 */
[----:B------:R-:W-:Y:S02]  /*d42d0*/  IMAD.MOV.U32 R4, RZ, RZ, R147 ;  /* 0x000000ffff047224 */ /* 0x000fe400078e0093 */
[----:B-1----:R-:W-:-:S03]  /*d42e0*/  IMAD.MOV.U32 R3, RZ, RZ, R92 ;  /* 0x000000ffff037224 */ /* 0x002fc600078e005c */
[----:B------:R1:W-:Y:S01]  /*d42f0*/  STL.64 [R1+0x2808], R4 ;  /* 0x0028080401007387 */ /* 0x0003e20000100a00 */
[----:B------:R-:W-:Y:S01]  /*d4300*/  IMAD.MOV.U32 R2, RZ, RZ, R93 ;  /* 0x000000ffff027224 */ /* 0x000fe200078e005d */
[----:B------:R-:W-:-:S04]  /*d4310*/  MOV R15, R152 ;  /* 0x00000098000f7202 */ /* 0x000fc80000000f00 */
[----:B------:R3:W-:Y:S01]  /*d4320*/  STL.64 [R1+0x2838], R2 ;  /* 0x0028380201007387 */ /* 0x0007e20000100a00 */
[----:B------:R-:W-:Y:S02]  /*d4330*/  IMAD.MOV.U32 R14, RZ, RZ, R153 ;  /* 0x000000ffff0e7224 */ /* 0x000fe400078e0099 */
[----:B--2---:R-:W-:Y:S02]  /*d4340*/  IMAD.MOV.U32 R7, RZ, RZ, R96 ;  /* 0x000000ffff077224 */ /* 0x004fe400078e0060 */
[----:B------:R-:W-:Y:S01]  /*d4350*/  IMAD.MOV.U32 R6, RZ, RZ, R97 ;  /* 0x000000ffff067224 */ /* 0x000fe200078e0061 */
[----:B-1----:R-:W-:-:S04]  /*d4360*/  MOV R5, R136 ;  /* 0x0000008800057202 */ /* 0x002fc80000000f00 */
[----:B------:R-:W-:Y:S01]  /*d4370*/  STL.64 [R1+0x2830], R6 ;  /* 0x0028300601007387 */ /* 0x000fe20000100a00 */
[----:B------:R-:W-:-:S03]  /*d4380*/  IMAD.MOV.U32 R4, RZ, RZ, R137 ;  /* 0x000000ffff047224 */ /* 0x000fc600078e0089 */
[----:B------:R-:W-:Y:S01]  /*d4390*/  STL.64 [R1+0x2840], R14 ;  /* 0x0028400e01007387 */ /* 0x000fe20000100a00 */
[----:B---3--:R-:W-:-:S03]  /*d43a0*/  IMAD.MOV.U32 R3, RZ, RZ, R164 ;  /* 0x000000ffff037224 */ /* 0x008fc600078e00a4 */
[----:B------:R1:W-:Y:S01]  /*d43b0*/  STL.64 [R1+0x2828], R4 ;  /* 0x0028280401007387 */ /* 0x0003e20000100a00 */
[----:B------:R-:W-:-:S03]  /*d43c0*/  IMAD.MOV.U32 R2, RZ, RZ, R165 ;  /* 0x000000ffff027224 */ /* 0x000fc600078e00a5 */
[----:B------:R-:W-:Y:S04]  /*d43d0*/  STL.64 [R1+0x7938], R14 ;  /* 0x0079380e01007387 */ /* 0x000fe80000100a00 */
[----:B------:R2:W-:Y:S01]  /*d43e0*/  STL.64 [R1+0x2860], R2 ;  /* 0x0028600201007387 */ /* 0x0005e20000100a00 */
[----:B-1----:R-:W-:Y:S01]  /*d43f0*/  IMAD.MOV.U32 R4, RZ, RZ, R149 ;  /* 0x000000ffff047224 */ /* 0x002fe200078e0095 */
[----:B------:R-:W-:-:S05]  /*d4400*/  MOV R5, R148 ;  /* 0x0000009400057202 */ /* 0x000fca0000000f00 */
[----:B------:R1:W-:Y:S01]  /*d4410*/  STL.64 [R1+0x2858], R4 ;  /* 0x0028580401007387 */ /* 0x0003e20000100a00 */
[----:B--2---:R-:W-:Y:S02]  /*d4420*/  IMAD.MOV.U32 R2, RZ, RZ, R145 ;  /* 0x000000ffff027224 */ /* 0x004fe400078e0091 */
[----:B------:R-:W-:Y:S01]  /*d4430*/  IMAD.MOV.U32 R3, RZ, RZ, R144 ;  /* 0x000000ffff037224 */ /* 0x000fe200078e0090 */
[----:B------:R-:W-:Y:S01]  /*d4440*/  MOV R7, R130 ;  /* 0x0000008200077202 */ /* 0x000fe20000000f00 */
[----:B------:R-:W-:-:S03]  /*d4450*/  IMAD.MOV.U32 R6, RZ, RZ, R131 ;  /* 0x000000ffff067224 */ /* 0x000fc600078e0083 */
[----:B------:R2:W-:Y:S01]  /*d4460*/  STL.64 [R1+0x2850], R2 ;  /* 0x0028500201007387 */ /* 0x0005e20000100a00 */
[----:B-1----:R-:W-:-:S03]  /*d4470*/  IMAD.MOV.U32 R5, RZ, RZ, R122 ;  /* 0x000000ffff057224 */ /* 0x002fc600078e007a */
[----:B------:R1:W-:Y:S01]  /*d4480*/  STL.64 [R1+0x2848], R6 ;  /* 0x0028480601007387 */ /* 0x0003e20000100a00 */
[----:B------:R-:W-:Y:S01]  /*d4490*/  IMAD.MOV.U32 R4, RZ, RZ, R123 ;  /* 0x000000ffff047224 */ /* 0x000fe200078e007b */
[----:B--2---:R-:W-:-:S04]  /*d44a0*/  MOV R3, R162 ;  /* 0x000000a200037202 */ /* 0x004fc80000000f00 */
[----:B------:R2:W-:Y:S01]  /*d44b0*/  STL.64 [R1+0x2880], R4 ;  /* 0x0028800401007387 */ /* 0x0005e20000100a00 */
[----:B------:R-:W-:Y:S02]  /*d44c0*/  IMAD.MOV.U32 R2, RZ, RZ, R163 ;  /* 0x000000ffff027224 */ /* 0x000fe400078e00a3 */
[----:B-1----:R-:W-:Y:S02]  /*d44d0*/  IMAD.MOV.U32 R7, RZ, RZ, R118 ;  /* 0x000000ffff077224 */ /* 0x002fe400078e0076 */
        /* <DEDUP_REMOVED lines=8> */
[----:B--2---:R-:W-:Y:S01]  /*d4560*/  MOV R7, R114 ;  /* 0x0000007200077202 */ /* 0x004fe20000000f00 */
        /* <DEDUP_REMOVED lines=30> */
[----:B------:R-:W-:Y:S01]  /*d4750*/  STL.64 [R1+0x28d0], R6 ;  /* 0x0028d00601007387 */ /* 0x000fe20000100a00 */
[----:B------:R-:W-:-:S03]  /*d4760*/  IMAD.MOV.U32 R4, RZ, RZ, R87 ;  /* 0x000000ffff047224 */ /* 0x000fc600078e0057 */
[----:B------:R-:W2:Y:S01]  /*d4770*/  LDL.LU R124, [R1+0x8c8] ;  /* 0x0008c800017c7983 */ /* 0x000ea20000300800 */
[----:B-1----:R-:W-:-:S03]  /*d4780*/  IMAD.MOV.U32 R3, RZ, RZ, R102 ;  /* 0x000000ffff037224 */ /* 0x002fc600078e0066 */
[----:B------:R-:W-:Y:S01]  /*d4790*/  STL.64 [R1+0x28c8], R4 ;  /* 0x0028c80401007387 */ /* 0x000fe20000100a00 */
[----:B------:R-:W-:-:S03]  /*d47a0*/  IMAD.MOV.U32 R2, RZ, RZ, R103 ;  /* 0x000000ffff027224 */ /* 0x000fc600078e0067 */
        /* <DEDUP_REMOVED lines=38> */
[----:B--2---:R-:W-:-:S03]  /*d4a10*/  MOV R3, R124 ;  /* 0x0000007c00037202 */ /* 0x004fc60000000f00 */
[----:B------:R-:W2:Y:S01]  /*d4a20*/  LDL.LU R124, [R1+0x69c] ;  /* 0x00069c00017c7983 */ /* 0x000ea20000300800 */
[----:B---3--:R-:W-:-:S03]  /*d4a30*/  IMAD.MOV.U32 R2, RZ, RZ, R125 ;  /* 0x000000ffff027224 */ /* 0x008fc600078e007d */
[----:B------:R-:W3:Y:S04]  /*d4a40*/  LDL.LU R125, [R1+0x6a0] ;  /* 0x0006a000017d7983 */ /* 0x000ee80000300800 */
[----:B------:R4:W-:Y:S02]  /*d4a50*/  STL.64 [R1+0x28f8], R2 ;  /* 0x0028f80201007387 */ /* 0x0009e40000100a00 */
[----:B----4-:R-:W-:Y:S02]  /*d4a60*/  IMAD.MOV.U32 R2, RZ, RZ, R105 ;  /* 0x000000ffff027224 */ /* 0x010fe400078e0069 */
[----:B------:R-:W-:Y:S02]  /*d4a70*/  IMAD.MOV.U32 R3, RZ, RZ, R104 ;  /* 0x000000ffff037224 */ /* 0x000fe400078e0068 */
[----:B------:R-:W4:Y:S04]  /*d4a80*/  LDL.LU R104, [R1+0x6a4] ;  /* 0x0006a40001687983 */ /* 0x000f280000300800 */
[----:B------:R-:W4:Y:S04]  /*d4a90*/  LDL.LU R105, [R1+0x6a8] ;  /* 0x0006a80001697983 */ /* 0x000f280000300800 */
[----:B------:R1:W-:Y:S01]  /*d4aa0*/  STL.64 [R1+0x28f0], R2 ;  /* 0x0028f00201007387 */ /* 0x0003e20000100a00 */
[----:B------:R-:W-:Y:S01]  /*d4ab0*/  MOV R7, R144 ;  /* 0x0000009000077202 */ /* 0x000fe20000000f00 */
[----:B-1----:R-:W-:Y:S01]  /*d4ac0*/  IMAD.MOV.U32 R2, RZ, RZ, R113 ;  /* 0x000000ffff027224 */ /* 0x002fe200078e0071 */
[----:B------:R-:W-:-:S02]  /*d4ad0*/  MOV R3, R112 ;  /* 0x0000007000037202 */ /* 0x000fc40000000f00 */
[----:B------:R-:W4:Y:S04]  /*d4ae0*/  LDL.LU R112, [R1+0x6ac] ;  /* 0x0006ac0001707983 */ /* 0x000f280000300800 */
[----:B------:R-:W4:Y:S01]  /*d4af0*/  LDL.LU R113, [R1+0x750] ;  /* 0x0007500001717983 */ /* 0x000f220000300800 */
[----:B------:R-:W-:-:S03]  /*d4b00*/  IMAD.MOV.U32 R6, RZ, RZ, R145 ;  /* 0x000000ffff067224 */ /* 0x000fc600078e0091 */
[----:B------:R1:W-:Y:S01]  /*d4b10*/  STL.64 [R1+0x28e8], R2 ;  /* 0x0028e80201007387 */ /* 0x0003e20000100a00 */
[----:B------:R-:W-:Y:S02]  /*d4b20*/  IMAD.MOV.U32 R4, RZ, RZ, R131 ;  /* 0x000000ffff047224 */ /* 0x000fe400078e0083 */
[----:B------:R-:W-:Y:S02]  /*d4b30*/  IMAD.MOV.U32 R5, RZ, RZ, R130 ;  /* 0x000000ffff057224 */ /* 0x000fe400078e0082 */
[----:B-1----:R-:W-:Y:S02]  /*d4b40*/  IMAD.MOV.U32 R2, RZ, RZ, R109 ;  /* 0x000000ffff027224 */ /* 0x002fe400078e006d */
[----:B------:R-:W-:Y:S02]  /*d4b50*/  IMAD.MOV.U32 R3, RZ, RZ, R108 ;  /* 0x000000ffff037224 */ /* 0x000fe400078e006c */
[----:B------:R-:W4:Y:S04]  /*d4b60*/  LDL.LU R108, [R1+0x754] ;  /* 0x00075400016c7983 */ /* 0x000f280000300800 */
[----:B------:R-:W4:Y:S04]  /*d4b70*/  LDL.LU R109, [R1+0x758] ;  /* 0x00075800016d7983 */ /* 0x000f280000300800 */
[----:B------:R1:W-:Y:S04]  /*d4b80*/  STL.64 [R1+0x2920], R2 ;  /* 0x0029200201007387 */ /* 0x0003e80000100a00 */
[----:B------:R1:W-:Y:S02]  /*d4b90*/  STL.64 [R1+0x2918], R6 ;  /* 0x0029180601007387 */ /* 0x0003e40000100a00 */
[----:B-1----:R-:W-:Y:S01]  /*d4ba0*/  IMAD.MOV.U32 R2, RZ, RZ, R87 ;  /* 0x000000ffff027224 */ /* 0x002fe200078e0057 */
[----:B------:R-:W-:-:S02]  /*d4bb0*/  MOV R3, R86 ;  /* 0x0000005600037202 */ /* 0x000fc40000000f00 */
[----:B------:R-:W4:Y:S04]  /*d4bc0*/  LDL.LU R86, [R1+0x680] ;  /* 0x0006800001567983 */ /* 0x000f280000300800 */
[----:B------:R1:W-:Y:S01]  /*d4bd0*/  STL.64 [R1+0x2910], R4 ;  /* 0x0029100401007387 */ /* 0x0003e20000100a00 */
[----:B------:R-:W-:-:S03]  /*d4be0*/  IMAD.MOV.U32 R6, RZ, RZ, R163 ;  /* 0x000000ffff067224 */ /* 0x000fc600078e00a3 */
[----:B------:R-:W4:Y:S01]  /*d4bf0*/  LDL.LU R87, [R1+0x75c] ;  /* 0x00075c0001577983 */ /* 0x000f220000300800 */
[----:B------:R-:W-:-:S03]  /*d4c00*/  MOV R7, R162 ;  /* 0x000000a200077202 */ /* 0x000fc60000000f00 */
[----:B------:R1:W-:Y:S02]  /*d4c10*/  STL.64 [R1+0x2908], R2 ;  /* 0x0029080201007387 */ /* 0x0003e40000100a00 */
[----:B-1----:R-:W-:Y:S02]  /*d4c20*/  IMAD.MOV.U32 R4, RZ, RZ, R119 ;  /* 0x000000ffff047224 */ /* 0x002fe400078e0077 */
[----:B------:R-:W-:Y:S02]  /*d4c30*/  IMAD.MOV.U32 R5, RZ, RZ, R118 ;  /* 0x000000ffff057224 */ /* 0x000fe400078e0076 */
[----:B------:R-:W-:Y:S02]  /*d4c40*/  IMAD.MOV.U32 R2, RZ, RZ, R123 ;  /* 0x000000ffff027224 */ /* 0x000fe400078e007b */
[----:B------:R-:W-:-:S05]  /*d4c50*/  IMAD.MOV.U32 R3, RZ, RZ, R122 ;  /* 0x000000ffff037224 */ /* 0x000fca00078e007a */
[----:B------:R1:W-:Y:S04]  /*d4c60*/  STL.64 [R1+0x2940], R2 ;  /* 0x0029400201007387 */ /* 0x0003e80000100a00 */
[----:B------:R1:W-:Y:S04]  /*d4c70*/  STL.64 [R1+0x2938], R6 ;  /* 0x0029380601007387 */ /* 0x0003e80000100a00 */
[----:B------:R1:W-:Y:S02]  /*d4c80*/  STL.64 [R1+0x2930], R4 ;  /* 0x0029300401007387 */ /* 0x0003e40000100a00 */
[----:B-1----:R-:W-:Y:S01]  /*d4c90*/  IMAD.MOV.U32 R2, RZ, RZ, R127 ;  /* 0x000000ffff027224 */ /* 0x002fe200078e007f */
[----:B------:R-:W-:Y:S01]  /*d4ca0*/  MOV R3, R126 ;  /* 0x0000007e00037202 */ /* 0x000fe20000000f00 */
[----:B------:R-:W-:-:S02]  /*d4cb0*/  IMAD.MOV.U32 R6, RZ, RZ, R107 ;  /* 0x000000ffff067224 */ /* 0x000fc400078e006b */
[----:B------:R-:W-:Y:S02]  /*d4cc0*/  IMAD.MOV.U32 R7, RZ, RZ, R106 ;  /* 0x000000ffff077224 */ /* 0x000fe400078e006a */
[----:B------:R-:W-:Y:S01]  /*d4cd0*/  IMAD.MOV.U32 R4, RZ, RZ, R115 ;  /* 0x000000ffff047224 */ /* 0x000fe200078e0073 */
[----:B------:R-:W-:Y:S01]  /*d4ce0*/  MOV R5, R114 ;  /* 0x0000007200057202 */ /* 0x000fe20000000f00 */
[----:B------:R1:W-:Y:S04]  /*d4cf0*/  STL.64 [R1+0x2928], R2 ;  /* 0x0029280201007387 */ /* 0x0003e80000100a00 */
[----:B------:R-:W-:Y:S01]  /*d4d00*/  STL.64 [R1+0x2960], R6 ;  /* 0x0029600601007387 */ /* 0x000fe20000100a00 */
[----:B-1----:R-:W-:-:S03]  /*d4d10*/  IMAD.MOV.U32 R3, RZ, RZ, R102 ;  /* 0x000000ffff037224 */ /* 0x002fc600078e0066 */
[----:B------:R-:W4:Y:S01]  /*d4d20*/  LDL.LU R102, [R1+0x684] ;  /* 0x0006840001667983 */ /* 0x000f220000300800 */
[----:B------:R-:W-:-:S03]  /*d4d30*/  IMAD.MOV.U32 R2, RZ, RZ, R103 ;  /* 0x000000ffff027224 */ /* 0x000fc600078e0067 */
[----:B------:R1:W-:Y:S04]  /*d4d40*/  STL.64 [R1+0x2958], R4 ;  /* 0x0029580401007387 */ /* 0x0003e80000100a00 */
[----:B------:R-:W4:Y:S01]  /*d4d50*/  LDL.LU R103, [R1+0x770] ;  /* 0x0007700001677983 */ /* 0x000f220000300800 */
[----:B------:R-:W-:-:S03]  /*d4d60*/  IMAD.MOV.U32 R14, RZ, RZ, R129 ;  /* 0x000000ffff0e7224 */ /* 0x000fc600078e0081 */
[----:B------:R1:W-:Y:S01]  /*d4d70*/  STL.64 [R1+0x2950], R2 ;  /* 0x0029500201007387 */ /* 0x0003e20000100a00 */
[----:B------:R-:W-:Y:S01]  /*d4d80*/  IMAD.MOV.U32 R15, RZ, RZ, R128 ;  /* 0x000000ffff0f7224 */ /* 0x000fe200078e0080 */
[----:B------:R-:W-:Y:S01]  /*d4d90*/  MOV R13, R120 ;  /* 0x00000078000d7202 */ /* 0x000fe20000000f00 */
[----:B------:R-:W-:Y:S02]  /*d4da0*/  IMAD.MOV.U32 R12, RZ, RZ, R121 ;  /* 0x000000ffff0c7224 */ /* 0x000fe400078e0079 */
[----:B-1----:R-:W-:Y:S02]  /*d4db0*/  IMAD.MOV.U32 R4, RZ, RZ, R161 ;  /* 0x000000ffff047224 */ /* 0x002fe400078e00a1 */
[----:B------:R-:W-:Y:S02]  /*d4dc0*/  IMAD.MOV.U32 R5, RZ, RZ, R160 ;  /* 0x000000ffff057224 */ /* 0x000fe400078e00a0 */
[----:B------:R-:W-:Y:S01]  /*d4dd0*/  IMAD.MOV.U32 R2, RZ, RZ, R111 ;  /* 0x000000ffff027224 */ /* 0x000fe200078e006f */
[----:B------:R-:W-:Y:S01]  /*d4de0*/  MOV R3, R110 ;  /* 0x0000006e00037202 */ /* 0x000fe20000000f00 */
[----:B------:R-:W-:Y:S01]  /*d4df0*/  IMAD.MOV.U32 R8, RZ, RZ, R117 ;  /* 0x000000ffff087224 */ /* 0x000fe200078e0075 */
[----:B------:R-:W-:-:S03]  /*d4e00*/  MOV R9, R116 ;  /* 0x0000007400097202 */ /* 0x000fc60000000f00 */
        /* <DEDUP_REMOVED lines=9> */
[----:B------:R-:W4:Y:S04]  /*d4ea0*/  LDL.LU R106, [R1+0x688] ;  /* 0x00068800016a7983 */ /* 0x000f280000300800 */
[----:B------:R-:W4:Y:S01]  /*d4eb0*/  LDL.LU R107, [R1+0x774] ;  /* 0x00077400016b7983 */ /* 0x000f220000300800 */
[----:B--2---:R-:W-:-:S02]  /*d4ec0*/  IMAD.MOV.U32 R207, RZ, RZ, R124 ;  /* 0x000000ffffcf7224 */ /* 0x004fc400078e007c */
[----:B---3--:R-:W-:-:S05]  /*d4ed0*/  IMAD.MOV.U32 R206, RZ, RZ, R125 ;  /* 0x000000ffffce7224 */ /* 0x008fca00078e007d */
[----:B------:R-:W-:Y:S04]  /*d4ee0*/  STL.64 [R1+0x29a0], R206 ;  /* 0x0029a0ce01007387 */ /* 0x000fe80000100a00 */
[----:B------:R-:W-:Y:S04]  /*d4ef0*/  STL.64 [R1+0x7960], R206 ;  /* 0x007960ce01007387 */ /* 0x000fe80000100a00 */
[----:B------:R-:W2:Y:S04]  /*d4f00*/  LDL.LU R114, [R1+0x68c] ;  /* 0x00068c0001727983 */ /* 0x000ea80000300800 */
[----:B------:R-:W3:Y:S01]  /*d4f10*/  LDL.LU R115, [R1+0x690] ;  /* 0x0006900001737983 */ /* 0x000ee20000300800 */
[----:B----4-:R-:W-:-:S03]  /*d4f20*/  MOV R199, R104 ;  /* 0x0000006800c77202 */ /* 0x010fc60000000f00 */
[----:B------:R-:W4:Y:S01]  /*d4f30*/  LDL.LU R110, [R1+0x594] ;  /* 0x00059400016e7983 */ /* 0x000f220000300800 */
[----:B------:R-:W-:-:S03]  /*d4f40*/  IMAD.MOV.U32 R198, RZ, RZ, R105 ;  /* 0x000000ffffc67224 */ /* 0x000fc600078e0069 */
[----:B------:R-:W4:Y:S04]  /*d4f50*/  LDL.LU R111, [R1+0x694] ;  /* 0x00069400016f7983 */ /* 0x000f280000300800 */
[----:B------:R-:W4:Y:S04]  /*d4f60*/  LDL.LU R128, [R1+0x598] ;  /* 0x0005980001807983 */ /* 0x000f280000300800 */
[----:B------:R-:W4:Y:S04]  /*d4f70*/  LDL.LU R129, [R1+0x698] ;  /* 0x0006980001817983 */ /* 0x000f280000300800 */
        /* <DEDUP_REMOVED lines=13> */
[----:B------:R-:W4:Y:S01]  /*d5050*/  LDL.LU R102, [R1+0x58c] ;  /* 0x00058c0001667983 */ /* 0x000f220000300800 */
[----:B------:R-:W-:-:S03]  /*d5060*/  IMAD.MOV.U32 R190, RZ, RZ, R103 ;  /* 0x000000ffffbe7224 */ /* 0x000fc600078e0067 */
[----:B------:R-:W4:Y:S01]  /*d5070*/  LDL.LU R103, [R1+0x590] ;  /* 0x0005900001677983 */ /* 0x000f220000300800 */
[----:B------:R-:W-:Y:S01]  /*d5080*/  IMAD.MOV.U32 R201, RZ, RZ, R112 ;  /* 0x000000ffffc97224 */ /* 0x000fe200078e0070 */
[----:B------:R-:W-:Y:S01]  /*d5090*/  MOV R203, R108 ;  /* 0x0000006c00cb7202 */ /* 0x000fe20000000f00 */
[----:B------:R-:W-:Y:S01]  /*d50a0*/  IMAD.MOV.U32 R200, RZ, RZ, R113 ;  /* 0x000000ffffc87224 */ /* 0x000fe200078e0071 */
        /* <DEDUP_REMOVED lines=8> */
[----:B------:R-:W4:Y:S04]  /*d5130*/  LDL.LU R87, [R1+0x574] ;  /* 0x0005740001577983 */ /* 0x000f280000300800 */
[----:B------:R-:W-:Y:S04]  /*d5140*/  STL.64 [R1+0x2990], R200 ;  /* 0x002990c801007387 */ /* 0x000fe80000100a00 */
[----:B------:R-:W-:Y:S04]  /*d5150*/  STL.64 [R1+0x7970], R200 ;  /* 0x007970c801007387 */ /* 0x000fe80000100a00 */
[----:B------:R-:W-:Y:S04]  /*d5160*/  STL.64 [R1+0x2988], R202 ;  /* 0x002988ca01007387 */ /* 0x000fe80000100a00 */
[----:B------:R-:W-:Y:S04]  /*d5170*/  STL.64 [R1+0x7978], R202 ;  /* 0x007978ca01007387 */ /* 0x000fe80000100a00 */
[----:B------:R-:W-:Y:S04]  /*d5180*/  STL.64 [R1+0x29c0], R204 ;  /* 0x0029c0cc01007387 */ /* 0x000fe80000100a00 */
[----:B------:R-:W-:Y:S04]  /*d5190*/  STL.64 [R1+0x7980], R204 ;  /* 0x007980cc01007387 */ /* 0x000fe80000100a00 */
[----:B------:R-:W-:Y:S01]  /*d51a0*/  STL.64 [R1+0x29b8], R190 ;  /* 0x0029b8be01007387 */ /* 0x000fe20000100a00 */
[----:B------:R-:W-:-:S02]  /*d51b0*/  IMAD.MOV.U32 R193, RZ, RZ, R106 ;  /* 0x000000ffffc17224 */ /* 0x000fc400078e006a */
[----:B------:R-:W-:Y:S01]  /*d51c0*/  IMAD.MOV.U32 R192, RZ, RZ, R107 ;  /* 0x000000ffffc07224 */ /* 0x000fe200078e006b */
[----:B------:R-:W-:Y:S04]  /*d51d0*/  STL.64 [R1+0x7988], R190 ;  /* 0x007988be01007387 */ /* 0x000fe80000100a00 */
[----:B------:R-:W-:Y:S04]  /*d51e0*/  STL.64 [R1+0x29b0], R192 ;  /* 0x0029b0c001007387 */ /* 0x000fe80000100a00 */
[----:B------:R1:W-:Y:S01]  /*d51f0*/  STL.64 [R1+0x7990], R192 ;  /* 0x007990c001007387 */ /* 0x0003e20000100a00 */
[----:B--2---:R-:W-:Y:S01]  /*d5200*/  MOV R195, R114 ;  /* 0x0000007200c37202 */ /* 0x004fe20000000f00 */
[----:B---3--:R-:W-:-:S02]  /*d5210*/  IMAD.MOV.U32 R194, RZ, RZ, R115 ;  /* 0x000000ffffc27224 */ /* 0x008fc400078e0073 */
[----:B----4-:R-:W-:Y:S02]  /*d5220*/  IMAD.MOV.U32 R197, RZ, RZ, R110 ;  /* 0x000000ffffc57224 */ /* 0x010fe400078e006e */
[----:B------:R-:W-:Y:S01]  /*d5230*/  IMAD.MOV.U32 R196, RZ, RZ, R111 ;  /* 0x000000ffffc47224 */ /* 0x000fe200078e006f */
[----:B------:R2:W-:Y:S01]  /*d5240*/  STL.64 [R1+0x29a8], R194 ;  /* 0x0029a8c201007387 */ /* 0x0005e20000100a00 */
[----:B------:R-:W-:Y:S01]  /*d5250*/  MOV R185, R128 ;  /* 0x0000008000b97202 */ /* 0x000fe20000000f00 */
[----:B------:R-:W-:Y:S02]  /*d5260*/  IMAD.MOV.U32 R184, RZ, RZ, R129 ;  /* 0x000000ffffb87224 */ /* 0x000fe400078e0081 */
[----:B------:R3:W-:Y:S04]  /*d5270*/  STL.64 [R1+0x29e0], R196 ;  /* 0x0029e0c401007387 */ /* 0x0007e80000100a00 */
[----:B------:R4:W-:Y:S01]  /*d5280*/  STL.64 [R1+0x29d8], R184 ;  /* 0x0029d8b801007387 */ /* 0x0009e20000100a00 */
[----:B------:R-:W-:-:S02]  /*d5290*/  IMAD.MOV.U32 R187, RZ, RZ, R120 ;  /* 0x000000ffffbb7224 */ /* 0x000fc400078e0078 */
[----:B------:R-:W-:Y:S01]  /*d52a0*/  IMAD.MOV.U32 R186, RZ, RZ, R121 ;  /* 0x000000ffffba7224 */ /* 0x000fe200078e0079 */
[----:B------:R-:W-:Y:S01]  /*d52b0*/  MOV R189, R160 ;  /* 0x000000a000bd7202 */ /* 0x000fe20000000f00 */
[----:B------:R-:W-:-:S03]  /*d52c0*/  IMAD.MOV.U32 R188, RZ, RZ, R161 ;  /* 0x000000ffffbc7224 */ /* 0x000fc600078e00a1 */
[----:B------:R1:W-:Y:S04]  /*d52d0*/  STL.64 [R1+0x29d0], R186 ;  /* 0x0029d0ba01007387 */ /* 0x0003e80000100a00 */
[----:B------:R1:W-:Y:S01]  /*d52e0*/  STL.64 [R1+0x29c8], R188 ;  /* 0x0029c8bc01007387 */ /* 0x0003e20000100a00 */
[----:B------:R-:W-:-:S03]  /*d52f0*/  MOV R183, R102 ;  /* 0x0000006600b77202 */ /* 0x000fc60000000f00 */
[----:B------:R-:W2:Y:S01]  /*d5300*/  LDL.LU R102, [R1+0x55c] ;  /* 0x00055c0001667983 */ /* 0x000ea20000300800 */
[----:B------:R-:W-:-:S03]  /*d5310*/  IMAD.MOV.U32 R182, RZ, RZ, R103 ;  /* 0x000000ffffb67224 */ /* 0x000fc600078e0067 */
[----:B------:R-:W3:Y:S01]  /*d5320*/  LDL.LU R103, [R1+0x560] ;  /* 0x0005600001677983 */ /* 0x000ee20000300800 */
[----:B------:R-:W-:Y:S01]  /*d5330*/  IMAD.MOV.U32 R176, RZ, RZ, R117 ;  /* 0x000000ffffb07224 */ /* 0x000fe200078e0075 */
[----:B------:R-:W-:Y:S01]  /*d5340*/  MOV R179, R124 ;  /* 0x0000007c00b37202 */ /* 0x000fe20000000f00 */
[----:B------:R-:W-:Y:S02]  /*d5350*/  IMAD.MOV.U32 R177, RZ, RZ, R116 ;  /* 0x000000ffffb17224 */ /* 0x000fe400078e0074 */
[----:B------:R-:W-:Y:S02]  /*d5360*/  IMAD.MOV.U32 R178, RZ, RZ, R125 ;  /* 0x000000ffffb27224 */ /* 0x000fe400078e007d */
[----:B------:R-:W-:Y:S02]  /*d5370*/  IMAD.MOV.U32 R180, RZ, RZ, R105 ;  /* 0x000000ffffb47224 */ /* 0x000fe400078e0069 */
[----:B------:R-:W-:Y:S01]  /*d5380*/  IMAD.MOV.U32 R181, RZ, RZ, R104 ;  /* 0x000000ffffb57224 */ /* 0x000fe200078e0068 */
[----:B------:R1:W-:Y:S04]  /*d5390*/  STL.64 [R1+0x2a00], R176 ;  /* 0x002a00b001007387 */ /* 0x0003e80000100a00 */
[----:B------:R1:W-:Y:S04]  /*d53a0*/  STL.64 [R1+0x29f8], R178 ;  /* 0x0029f8b201007387 */ /* 0x0003e80000100a00 */
        /* <DEDUP_REMOVED lines=26> */
[----:B------:R-:W4:Y:S01]  /*d5550*/  LDL.LU R87, [R1+0x478] ;  /* 0x0004780001577983 */ /* 0x000f220000300800 */
[----:B------:R-:W-:Y:S01]  /*d5560*/  IMAD.MOV.U32 R141, RZ, RZ, R112 ;  /* 0x000000ffff8d7224 */ /* 0x000fe200078e0070 */
[----:B------:R-:W-:Y:S01]  /*d5570*/  MOV R143, R108 ;  /* 0x0000006c008f7202 */ /* 0x000fe20000000f00 */
[----:B------:R-:W-:Y:S01]  /*d5580*/  IMAD.MOV.U32 R140, RZ, RZ, R113 ;  /* 0x000000ffff8c7224 */ /* 0x000fe200078e0071 */
[----:B------:R1:W-:Y:S01]  /*d5590*/  STL.64 [R1+0x29e8], R182 ;  /* 0x0029e8b601007387 */ /* 0x0003e20000100a00 */
[----:B------:R-:W-:-:S03]  /*d55a0*/  IMAD.MOV.U32 R142, RZ, RZ, R109 ;  /* 0x000000ffff8e7224 */ /* 0x000fc600078e006d */
        /* <DEDUP_REMOVED lines=8> */
[----:B------:R1:W-:Y:S04]  /*d5630*/  STL.64 [R1+0x2a20], R140 ;  /* 0x002a208c01007387 */ /* 0x0003e80000100a00 */
[----:B------:R1:W-:Y:S04]  /*d5640*/  STL.64 [R1+0x2a18], R142 ;  /* 0x002a188e01007387 */ /* 0x0003e80000100a00 */
[----:B------:R1:W-:Y:S04]  /*d5650*/  STL.64 [R1+0x2a10], R172 ;  /* 0x002a10ac01007387 */ /* 0x0003e80000100a00 */
[----:B------:R1:W-:Y:S01]  /*d5660*/  STL.64 [R1+0x2a08], R174 ;  /* 0x002a08ae01007387 */ /* 0x0003e20000100a00 */
[----:B----4-:R-:W-:-:S02]  /*d5670*/  IMAD.MOV.U32 R81, RZ, RZ, R118 ;  /* 0x000000ffff517224 */ /* 0x010fc400078e0076 */
[----:B------:R-:W-:Y:S01]  /*d5680*/  IMAD.MOV.U32 R80, RZ, RZ, R119 ;  /* 0x000000ffff507224 */ /* 0x000fe200078e0077 */
[----:B------:R-:W-:Y:S01]  /*d5690*/  MOV R83, R126 ;  /* 0x0000007e00537202 */ /* 0x000fe20000000f00 */
[----:B------:R-:W-:-:S03]  /*d56a0*/  IMAD.MOV.U32 R82, RZ, RZ, R127 ;  /* 0x000000ffff527224 */ /* 0x000fc600078e007f */
[----:B------:R4:W-:Y:S01]  /*d56b0*/  STL.64 [R1+0x2a40], R80 ;  /* 0x002a405001007387 */ /* 0x0009e20000100a00 */
[----:B------:R-:W-:Y:S02]  /*d56c0*/  IMAD.MOV.U32 R85, RZ, RZ, R106 ;  /* 0x000000ffff557224 */ /* 0x000fe400078e006a */
[----:B------:R-:W-:Y:S01]  /*d56d0*/  IMAD.MOV.U32 R84, RZ, RZ, R107 ;  /* 0x000000ffff547224 */ /* 0x000fe200078e006b */
[----:B------:R1:W-:Y:S01]  /*d56e0*/  STL.64 [R1+0x2a38], R82 ;  /* 0x002a385201007387 */ /* 0x0003e20000100a00 */
[----:B------:R-:W-:Y:S01]  /*d56f0*/  MOV R101, R114 ;  /* 0x0000007200657202 */ /* 0x000fe20000000f00 */
[----:B------:R-:W-:Y:S02]  /*d5700*/  IMAD.MOV.U32 R100, RZ, RZ, R115 ;  /* 0x000000ffff647224 */ /* 0x000fe400078e0073 */
[----:B------:R1:W-:Y:S01]  /*d5710*/  STL.64 [R1+0x2a30], R84 ;  /* 0x002a305401007387 */ /* 0x0003e20000100a00 */
[----:B------:R-:W-:Y:S02]  /*d5720*/  IMAD.MOV.U32 R73, RZ, RZ, R110 ;  /* 0x000000ffff497224 */ /* 0x000fe400078e006e */
[----:B------:R-:W-:Y:S01]  /*d5730*/  IMAD.MOV.U32 R72, RZ, RZ, R111 ;  /* 0x000000ffff487224 */ /* 0x000fe200078e006f */
[----:B------:R1:W-:Y:S01]  /*d5740*/  STL.64 [R1+0x2a28], R100 ;  /* 0x002a286401007387 */ /* 0x0003e20000100a00 */
[----:B------:R-:W-:Y:S01]  /*d5750*/  MOV R75, R128 ;  /* 0x00000080004b7202 */ /* 0x000fe20000000f00 */
[----:B------:R-:W-:-:S02]  /*d5760*/  IMAD.MOV.U32 R74, RZ, RZ, R129 ;  /* 0x000000ffff4a7224 */ /* 0x000fc400078e0081 */
[----:B------:R1:W-:Y:S01]  /*d5770*/  STL.64 [R1+0x2a60], R72 ;  /* 0x002a604801007387 */ /* 0x0003e20000100a00 */
[----:B------:R-:W-:Y:S02]  /*d5780*/  IMAD.MOV.U32 R77, RZ, RZ, R120 ;  /* 0x000000ffff4d7224 */ /* 0x000fe400078e0078 */
[----:B------:R-:W-:Y:S01]  /*d5790*/  IMAD.MOV.U32 R76, RZ, RZ, R121 ;  /* 0x000000ffff4c7224 */ /* 0x000fe200078e0079 */
[----:B------:R1:W-:Y:S01]  /*d57a0*/  STL.64 [R1+0x2a58], R74 ;  /* 0x002a584a01007387 */ /* 0x0003e20000100a00 */
[----:B------:R-:W-:Y:S01]  /*d57b0*/  MOV R79, R160 ;  /* 0x000000a0004f7202 */ /* 0x000fe20000000f00 */
[----:B------:R-:W-:Y:S02]  /*d57c0*/  IMAD.MOV.U32 R78, RZ, RZ, R161 ;  /* 0x000000ffff4e7224 */ /* 0x000fe400078e00a1 */
[----:B------:R1:W-:Y:S01]  /*d57d0*/  STL.64 [R1+0x2a50], R76 ;  /* 0x002a504c01007387 */ /* 0x0003e20000100a00 */
[----:B------:R-:W-:-:S03]  /*d57e0*/  IMAD.MOV.U32 R243, RZ, RZ, R116 ;  /* 0x000000fffff37224 */ /* 0x000fc600078e0074 */
[----:B------:R1:W-:Y:S01]  /*d57f0*/  STL.64 [R1+0x2a48], R78 ;  /* 0x002a484e01007387 */ /* 0x0003e20000100a00 */
[----:B------:R-:W-:Y:S01]  /*d5800*/  IMAD.MOV.U32 R242, RZ, RZ, R117 ;  /* 0x000000fffff27224 */ /* 0x000fe200078e0075 */
[----:B------:R-:W-:Y:S01]  /*d5810*/  MOV R241, R124 ;  /* 0x0000007c00f17202 */ /* 0x000fe20000000f00 */
[----:B------:R-:W-:Y:S02]  /*d5820*/  IMAD.MOV.U32 R240, RZ, RZ, R125 ;  /* 0x000000fffff07224 */ /* 0x000fe400078e007d */
[----:B------:R-:W-:Y:S02]  /*d5830*/  IMAD.MOV.U32 R227, RZ, RZ, R104 ;  /* 0x000000ffffe37224 */ /* 0x000fe400078e0068 */
[----:B------:R-:W-:Y:S01]  /*d5840*/  IMAD.MOV.U32 R226, RZ, RZ, R105 ;  /* 0x000000ffffe27224 */ /* 0x000fe200078e0069 */
[----:B------:R-:W-:Y:S02]  /*d5850*/  MOV R225, R86 ;  /* 0x0000005600e17202 */ /* 0x000fe40000000f00 */
[----:B------:R-:W4:Y:S01]  /*d5860*/  LDL.LU R86, [R1+0x43c] ;  /* 0x00043c0001567983 */ /* 0x000f220000300800 */
[----:B------:R-:W-:-:S03]  /*d5870*/  IMAD.MOV.U32 R224, RZ, RZ, R87 ;  /* 0x000000ffffe07224 */ /* 0x000fc600078e0057 */
[----:B------:R-:W4:Y:S04]  /*d5880*/  LDL.LU R87, [R1+0x440] ;  /* 0x0004400001577983 */ /* 0x000f280000300800 */
        /* <DEDUP_REMOVED lines=25> */
[----:B--2---:R-:W-:-:S03]  /*d5a20*/  IMAD.MOV.U32 R167, RZ, RZ, R102 ;  /* 0x000000ffffa77224 */ /* 0x004fc600078e0066 */
[----:B------:R-:W2:Y:S01]  /*d5a30*/  LDL.LU R102, [R1+0x30c] ;  /* 0x00030c0001667983 */ /* 0x000ea20000300800 */
[----:B---3--:R-:W-:-:S03]  /*d5a40*/  IMAD.MOV.U32 R166, RZ, RZ, R103 ;  /* 0x000000ffffa67224 */ /* 0x008fc600078e0067 */
[----:B------:R-:W3:Y:S01]  /*d5a50*/  LDL.LU R103, [R1+0x310] ;  /* 0x0003100001677983 */ /* 0x000ee20000300800 */
[----:B------:R-:W-:Y:S02]  /*d5a60*/  IMAD.MOV.U32 R171, RZ, RZ, R112 ;  /* 0x000000ffffab7224 */ /* 0x000fe400078e0070 */
[----:B------:R-:W-:Y:S01]  /*d5a70*/  IMAD.MOV.U32 R170, RZ, RZ, R113 ;  /* 0x000000ffffaa7224 */ /* 0x000fe200078e0071 */
[----:B------:R-:W-:Y:S01]  /*d5a80*/  STL.64 [R1+0x2a68], R224 ;  /* 0x002a68e001007387 */ /* 0x000fe20000100a00 */
[----:B------:R-:W-:-:S03]  /*d5a90*/  MOV R169, R108 ;  /* 0x0000006c00a97202 */ /* 0x000fc60000000f00 */
[----:B------:R-:W3:Y:S01]  /*d5aa0*/  LDL.LU R112, [R1+0x2d4] ;  /* 0x0002d40001707983 */ /* 0x000ee20000300800 */
[----:B------:R-:W-:-:S03]  /*d5ab0*/  IMAD.MOV.U32 R168, RZ, RZ, R109 ;  /* 0x000000ffffa87224 */ /* 0x000fc600078e006d */
[----:B------:R-:W3:Y:S04]  /*d5ac0*/  LDL.LU R113, [R1+0x314] ;  /* 0x0003140001717983 */ /* 0x000ee80000300800 */
[----:B------:R-:W3:Y:S04]  /*d5ad0*/  LDL.LU R108, [R1+0x2d8] ;  /* 0x0002d800016c7983 */ /* 0x000ee80000300800 */
[----:B------:R-:W3:Y:S01]  /*d5ae0*/  LDL.LU R109, [R1+0x318] ;  /* 0x00031800016d7983 */ /* 0x000ee20000300800 */
[----:B----4-:R-:W-:-:S03]  /*d5af0*/  MOV R165, R86 ;  /* 0x0000005600a57202 */ /* 0x010fc60000000f00 */
[----:B------:R-:W4:Y:S01]  /*d5b00*/  LDL.LU R86, [R1+0x2dc] ;  /* 0x0002dc0001567983 */ /* 0x000f220000300800 */
[----:B------:R-:W-:-:S03]  /*d5b10*/  IMAD.MOV.U32 R164, RZ, RZ, R87 ;  /* 0x000000ffffa47224 */ /* 0x000fc600078e0057 */
[----:B------:R-:W4:Y:S04]  /*d5b20*/  LDL.LU R87, [R1+0x2e0] ;  /* 0x0002e00001577983 */ /* 0x000f280000300800 */
[----:B------:R-:W-:Y:S04]  /*d5b30*/  STL.64 [R1+0x2aa0], R170 ;  /* 0x002aa0aa01007387 */ /* 0x000fe80000100a00 */
[----:B------:R-:W-:Y:S01]  /*d5b40*/  STL.64 [R1+0x2a98], R168 ;  /* 0x002a98a801007387 */ /* 0x000fe20000100a00 */
[----:B------:R-:W-:-:S03]  /*d5b50*/  IMAD.MOV.U32 R163, RZ, RZ, R118 ;  /* 0x000000ffffa37224 */ /* 0x000fc600078e0076 */
[----:B------:R-:W-:Y:S01]  /*d5b60*/  STL.64 [R1+0x2a90], R166 ;  /* 0x002a90a601007387 */ /* 0x000fe20000100a00 */
[----:B------:R-:W-:Y:S01]  /*d5b70*/  IMAD.MOV.U32 R162, RZ, RZ, R119 ;  /* 0x000000ffffa27224 */ /* 0x000fe200078e0077 */
[----:B------:R-:W-:-:S04]  /*d5b80*/  LOP3.LUT R161, R161, R160, RZ, 0x3c, !PT ;  /* 0x000000a0a1a17212 */ /* 0x000fc800078e3cff */
[C---:B------:R-:W-:Y:S02]  /*d5b90*/  LOP3.LUT R160, R161.reuse, R160, RZ, 0x3c, !PT ;  /* 0x000000a0a1a07212 */ /* 0x040fe400078e3cff */
[----:B------:R-:W-:Y:S02]  /*d5ba0*/  MOV R159, R126 ;  /* 0x0000007e009f7202 */ /* 0x000fe40000000f00 */
[----:B------:R-:W-:Y:S01]  /*d5bb0*/  LOP3.LUT R161, R161, R160, RZ, 0x3c, !PT ;  /* 0x000000a0a1a17212 */ /* 0x000fe200078e3cff */
[----:B------:R-:W-:Y:S01]  /*d5bc0*/  IMAD.MOV.U32 R158, RZ, RZ, R127 ;  /* 0x000000ffff9e7224 */ /* 0x000fe200078e007f */
[----:B------:R-:W-:Y:S01]  /*d5bd0*/  STL.64 [R1+0x2a88], R164 ;  /* 0x002a88a401007387 */ /* 0x000fe20000100a00 */
[----:B------:R-:W-:-:S03]  /*d5be0*/  IMAD.MOV.U32 R157, RZ, RZ, R106 ;  /* 0x000000ffff9d7224 */ /* 0x000fc600078e006a */
[----:B------:R-:W-:Y:S01]  /*d5bf0*/  STL.64 [R1+0x2ac0], R162 ;  /* 0x002ac0a201007387 */ /* 0x000fe20000100a00 */
[----:B------:R-:W-:-:S03]  /*d5c00*/  IMAD.MOV.U32 R156, RZ, RZ, R107 ;  /* 0x000000ffff9c7224 */ /* 0x000fc600078e006b */
[----:B------:R-:W-:Y:S01]  /*d5c10*/  STL.64 [R1+0x2ab8], R160 ;  /* 0x002ab8a001007387 */ /* 0x000fe20000100a00 */
[----:B------:R-:W-:Y:S01]  /*d5c20*/  MOV R155, R114 ;  /* 0x00000072009b7202 */ /* 0x000fe20000000f00 */
[----:B------:R-:W-:Y:S02]  /*d5c30*/  IMAD.MOV.U32 R154, RZ, RZ, R115 ;  /* 0x000000ffff9a7224 */ /* 0x000fe400078e0073 */
        /* <DEDUP_REMOVED lines=8> */
[----:B------:R-:W-:Y:S02]  /*d5cc0*/  IMAD.MOV.U32 R149, RZ, RZ, R120 ;  /* 0x000000ffff957224 */ /* 0x000fe400078e0078 */
[----:B------:R-:W-:Y:S01]  /*d5cd0*/  IMAD.MOV.U32 R148, RZ, RZ, R121 ;  /* 0x000000ffff947224 */ /* 0x000fe200078e0079 */
[----:B------:R-:W-:Y:S04]  /*d5ce0*/  STL.64 [R1+0x2ad0], R150 ;  /* 0x002ad09601007387 */ /* 0x000fe80000100a00 */
[----:B------:R-:W-:Y:S01]  /*d5cf0*/  STL.64 [R1+0x2ac8], R148 ;  /* 0x002ac89401007387 */ /* 0x000fe20000100a00 */
[----:B--2---:R-:W-:-:S03]  /*d5d00*/  IMAD.MOV.U32 R137, RZ, RZ, R102 ;  /* 0x000000ffff897224 */ /* 0x004fc600078e0066 */
[----:B------:R-:W2:Y:S01]  /*d5d10*/  LDL.LU R102, [R1+0x2e4] ;  /* 0x0002e40001667983 */ /* 0x000ea20000300800 */
[----:B---3--:R-:W-:-:S03]  /*d5d20*/  IMAD.MOV.U32 R136, RZ, RZ, R103 ;  /* 0x000000ffff887224 */ /* 0x008fc600078e0067 */
[----:B------:R-:W3:Y:S01]  /*d5d30*/  LDL.LU R103, [R1+0x2e8] ;  /* 0x0002e80001677983 */ /* 0x000ee20000300800 */
[----:B------:R-:W-:Y:S01]  /*d5d40*/  IMAD.MOV.U32 R146, RZ, RZ, R117 ;  /* 0x000000ffff927224 */ /* 0x000fe200078e0075 */
[----:B------:R-:W-:Y:S01]  /*d5d50*/  MOV R147, R116 ;  /* 0x0000007400937202 */ /* 0x000fe20000000f00 */
[----:B------:R-:W-:Y:S01]  /*d5d60*/  IMAD.MOV.U32 R144, RZ, RZ, R125 ;  /* 0x000000ffff907224 */ /* 0x000fe200078e007d */
[----:B------:R-:W-:Y:S01]  /*d5d70*/  MOV R139, R104 ;  /* 0x00000068008b7202 */ /* 0x000fe20000000f00 */
[----:B------:R-:W-:Y:S02]  /*d5d80*/  IMAD.MOV.U32 R145, RZ, RZ, R124 ;  /* 0x000000ffff917224 */ /* 0x000fe400078e007c */
[----:B------:R-:W-:Y:S01]  /*d5d90*/  IMAD.MOV.U32 R138, RZ, RZ, R105 ;  /* 0x000000ffff8a7224 */ /* 0x000fe200078e0069 */
[----:B------:R-:W-:Y:S04]  /*d5da0*/  STL.64 [R1+0x2b00], R146 ;  /* 0x002b009201007387 */ /* 0x000fe80000100a00 */
        /* <DEDUP_REMOVED lines=12> */
[----:B------:R-:W-:-:S03]  /*d5e70*/  MOV R135, R112 ;  /* 0x0000007000877202 */ /* 0x000fc60000000f00 */
[----:B------:R-:W3:Y:S01]  /*d5e80*/  LDL.LU R116, [R1+0x114] ;  /* 0x0001140001747983 */ /* 0x000ee20000300800 */
[----:B------:R-:W-:-:S03]  /*d5e90*/  IMAD.MOV.U32 R134, RZ, RZ, R113 ;  /* 0x000000ffff867224 */ /* 0x000fc600078e0071 */
[----:B------:R-:W3:Y:S04]  /*d5ea0*/  LDL.LU R117, [R1+0x118] ;  /* 0x0001180001757983 */ /* 0x000ee80000300800 */
[----:B------:R-:W3:Y:S04]  /*d5eb0*/  LDL.LU R114, [R1+0x11c] ;  /* 0x00011c0001727983 */ /* 0x000ee80000300800 */
[----:B------:R-:W3:Y:S01]  /*d5ec0*/  LDL.LU R115, [R1+0x120] ;  /* 0x0001200001737983 */ /* 0x000ee20000300800 */
[----:B------:R-:W-:-:S03]  /*d5ed0*/  IMAD.MOV.U32 R133, RZ, RZ, R108 ;  /* 0x000000ffff857224 */ /* 0x000fc600078e006c */
[----:B------:R-:W3:Y:S01]  /*d5ee0*/  LDL.LU R112, [R1+0x124] ;  /* 0x0001240001707983 */ /* 0x000ee20000300800 */
[----:B------:R-:W-:-:S03]  /*d5ef0*/  IMAD.MOV.U32 R132, RZ, RZ, R109 ;  /* 0x000000ffff847224 */ /* 0x000fc600078e006d */
        /* <DEDUP_REMOVED lines=9> */
[----:B------:R-:W-:Y:S01]  /*d5f90*/  STL.64 [R1+0x2ae8], R136 ;  /* 0x002ae88801007387 */ /* 0x000fe20000100a00 */
[----:B----4-:R-:W-:Y:S01]  /*d5fa0*/  MOV R131, R86 ;  /* 0x0000005600837202 */ /* 0x010fe20000000f00 */
[----:B------:R-:W-:-:S02]  /*d5fb0*/  IMAD.MOV.U32 R130, RZ, RZ, R87 ;  /* 0x000000ffff827224 */ /* 0x000fc400078e0057 */
[----:B--2---:R-:W-:Y:S02]  /*d5fc0*/  IMAD.MOV.U32 R129, RZ, RZ, R102 ;  /* 0x000000ffff817224 */ /* 0x004fe400078e0066 */
[----:B------:R-:W2:Y:S01]  /*d5fd0*/  LDL.LU R102, [R1+0xd4] ;  /* 0x0000d40001667983 */ /* 0x000ea20000300800 */
[----:B---3--:R-:W-:-:S03]  /*d5fe0*/  IMAD.MOV.U32 R128, RZ, RZ, R103 ;  /* 0x000000ffff807224 */ /* 0x008fc600078e0067 */
[----:B------:R-:W2:Y:S04]  /*d5ff0*/  LDL.LU R103, [R1+0x104] ;  /* 0x0001040001677983 */ /* 0x000ea80000300800 */
[----:B------:R-:W3:Y:S04]  /*d6000*/  LDL.LU R96, [R1+0xd8] ;  /* 0x0000d80001607983 */ /* 0x000ee80000300800 */
[----:B------:R-:W4:Y:S04]  /*d6010*/  LDL.LU R97, [R1+0x108] ;  /* 0x0001080001617983 */ /* 0x000f280000300800 */
[----:B------:R-:W2:Y:S04]  /*d6020*/  LDL.LU R86, [R1+0xdc] ;  /* 0x0000dc0001567983 */ /* 0x000ea80000300800 */
[----:B------:R-:W2:Y:S01]  /*d6030*/  LDL.LU R87, [R1+0xe0] ;  /* 0x0000e00001577983 */ /* 0x000ea20000300800 */
[----:B------:R-:W-:-:S04]  /*d6040*/  LOP3.LUT R127, R127, R126, RZ, 0x3c, !PT ;  /* 0x0000007e7f7f7212 */ /* 0x000fc800078e3cff */
[----:B------:R-:W-:Y:S02]  /*d6050*/  LOP3.LUT R126, R127, R126, RZ, 0x3c, !PT ;  /* 0x0000007e7f7e7212 */ /* 0x000fe400078e3cff */
[----:B------:R-:W-:-:S04]  /*d6060*/  LOP3.LUT R125, R125, R124, RZ, 0x3c, !PT ;  /* 0x0000007c7d7d7212 */ /* 0x000fc800078e3cff */
[----:B------:R-:W-:Y:S02]  /*d6070*/  LOP3.LUT R124, R125, R124, RZ, 0x3c, !PT ;  /* 0x0000007c7d7c7212 */ /* 0x000fe400078e3cff */
[----:B------:R-:W-:Y:S01]  /*d6080*/  LOP3.LUT R123, R123, R122, RZ, 0x3c, !PT ;  /* 0x0000007a7b7b7212 */ /* 0x000fe200078e3cff */
[----:B------:R-:W-:Y:S01]  /*d6090*/  STL.64 [R1+0x2b20], R134 ;  /* 0x002b208601007387 */ /* 0x000fe20000100a00 */
[----:B------:R-:W-:Y:S02]  /*d60a0*/  LOP3.LUT R127, R127, R126, RZ, 0x3c, !PT ;  /* 0x0000007e7f7f7212 */ /* 0x000fe400078e3cff */
[----:B------:R-:W-:Y:S02]  /*d60b0*/  LOP3.LUT R122, R123, R122, RZ, 0x3c, !PT ;  /* 0x0000007a7b7a7212 */ /* 0x000fe400078e3cff */
[----:B------:R-:W-:Y:S01]  /*d60c0*/  LOP3.LUT R121, R121, R120, RZ, 0x3c, !PT ;  /* 0x0000007879797212 */ /* 0x000fe200078e3cff */
[----:B------:R-:W-:Y:S01]  /*d60d0*/  STL.64 [R1+0x2b18], R132 ;  /* 0x002b188401007387 */ /* 0x000fe20000100a00 */
[----:B------:R-:W-:-:S02]  /*d60e0*/  LOP3.LUT R125, R125, R124, RZ, 0x3c, !PT ;  /* 0x0000007c7d7d7212 */ /* 0x000fc400078e3cff */
        /* <DEDUP_REMOVED lines=28> */
[----:B------:R-:W-:Y:S01]  /*d62b0*/  LOP3.LUT R106, R107, R106, RZ, 0x3c, !PT ;  /* 0x0000006a6b6a7212 */ /* 0x000fe200078e3cff */
[----:B------:R-:W-:Y:S01]  /*d62c0*/  STL.64 [R1+0x2b58], R116 ;  /* 0x002b587401007387 */ /* 0x000fe20000100a00 */
[----:B------:R-:W-:Y:S02]  /*d62d0*/  LOP3.LUT R109, R109, R108, RZ, 0x3c, !PT ;  /* 0x0000006c6d6d7212 */ /* 0x000fe400078e3cff */
[----:B------:R-:W-:Y:S01]  /*d62e0*/  LOP3.LUT R107, R107, R106, RZ, 0x3c, !PT ;  /* 0x0000006a6b6b7212 */ /* 0x000fe200078e3cff */
[----:B------:R-:W-:Y:S04]  /*d62f0*/  STL.64 [R1+0x2b50], R114 ;  /* 0x002b507201007387 */ /* 0x000fe80000100a00 */
[----:B------:R-:W-:Y:S04]  /*d6300*/  STL.64 [R1+0x2b48], R112 ;  /* 0x002b487001007387 */ /* 0x000fe80000100a00 */
[----:B------:R-:W2:Y:S04]  /*d6310*/  LDL.LU R94, [R1+0xe4] ;  /* 0x0000e400015e7983 */ /* 0x000ea80000300800 */
[----:B------:R-:W2:Y:S04]  /*d6320*/  LDL.LU R95, [R1+0xe8] ;  /* 0x0000e800015f7983 */ /* 0x000ea80000300800 */
[----:B------:R-:W-:Y:S04]  /*d6330*/  STL.64 [R1+0x2b80], R110 ;  /* 0x002b806e01007387 */ /* 0x000fe80000100a00 */
[----:B------:R-:W-:Y:S04]  /*d6340*/  STL.64 [R1+0x2b78], R108 ;  /* 0x002b786c01007387 */ /* 0x000fe80000100a00 */
[----:B------:R-:W-:Y:S04]  /*d6350*/  STL.64 [R1+0x2b70], R106 ;  /* 0x002b706a01007387 */ /* 0x000fe80000100a00 */
[----:B------:R-:W2:Y:S04]  /*d6360*/  LDL.LU R92, [R1+0x78] ;  /* 0x00007800015c7983 */ /* 0x000ea80000300800 */
[----:B------:R-:W2:Y:S04]  /*d6370*/  LDL.LU R93, [R1+0xec] ;  /* 0x0000ec00015d7983 */ /* 0x000ea80000300800 */
[----:B------:R-:W2:Y:S04]  /*d6380*/  LDL.LU R61, [R1+0x7c] ;  /* 0x00007c00013d7983 */ /* 0x000ea80000300800 */
[----:B------:R-:W2:Y:S04]  /*d6390*/  LDL.LU R62, [R1+0xc0] ;  /* 0x0000c000013e7983 */ /* 0x000ea80000300800 */
[----:B------:R-:W2:Y:S04]  /*d63a0*/  LDL.LU R63, [R1+0xc4] ;  /* 0x0000c400013f7983 */ /* 0x000ea80000300800 */
[----:B------:R-:W2:Y:S01]  /*d63b0*/  LDL.LU R50, [R1+0xc8] ;  /* 0x0000c80001327983 */ /* 0x000ea20000300800 */
[----:B------:R-:W-:-:S04]  /*d63c0*/  LOP3.LUT R105, R105, R104, RZ, 0x3c, !PT ;  /* 0x0000006869697212 */ /* 0x000fc800078e3cff */
[----:B------:R-:W-:-:S04]  /*d63d0*/  LOP3.LUT R104, R105, R104, RZ, 0x3c, !PT ;  /* 0x0000006869687212 */ /* 0x000fc800078e3cff */
[----:B------:R-:W-:Y:S02]  /*d63e0*/  LOP3.LUT R105, R105, R104, RZ, 0x3c, !PT ;  /* 0x0000006869697212 */ /* 0x000fe400078e3cff */
[----:B---3--:R-:W-:Y:S01]  /*d63f0*/  MOV R99, R96 ;  /* 0x0000006000637202 */ /* 0x008fe20000000f00 */
[----:B----4-:R-:W-:Y:S02]  /*d6400*/  IMAD.MOV.U32 R98, RZ, RZ, R97 ;  /* 0x000000ffff627224 */ /* 0x010fe400078e0061 */
[----:B--2---:R-:W-:Y:S02]  /*d6410*/  IMAD.MOV.U32 R97, RZ, RZ, R86 ;  /* 0x000000ffff617224 */ /* 0x004fe400078e0056 */
[----:B------:R-:W2:Y:S01]  /*d6420*/  LDL.LU R86, [R1+0xcc] ;  /* 0x0000cc0001567983 */ /* 0x000ea20000300800 */
[----:B------:R-:W-:-:S03]  /*d6430*/  IMAD.MOV.U32 R96, RZ, RZ, R87 ;  /* 0x000000ffff607224 */ /* 0x000fc600078e0057 */
        /* <DEDUP_REMOVED lines=18> */
[----:B------:R-:W4:Y:S04]  /*d6560*/  LDL.LU R44, [R1+0x2c] ;  /* 0x00002c00012c7983 */ /* 0x000f280000300800 */
[----:B------:R-:W4:Y:S04]  /*d6570*/  LDL.LU R45, [R1] ;  /* 0x00000000012d7983 */ /* 0x000f280000300800 */
[----:B------:R-:W4:Y:S04]  /*d6580*/  LDL.LU R48, [R1+0x4] ;  /* 0x0000040001307983 */ /* 0x000f280000300800 */
[----:B------:R-:W4:Y:S04]  /*d6590*/  LDL.LU R49, [R1+0x8] ;  /* 0x0000080001317983 */ /* 0x000f280000300800 */
[----:B------:R-:W4:Y:S04]  /*d65a0*/  LDL.LU R52, [R1+0xc] ;  /* 0x00000c0001347983 */ /* 0x000f280000300800 */
[----:B------:R-:W4:Y:S01]  /*d65b0*/  LDL.LU R53, [R1+0x10] ;  /* 0x0000100001357983 */ /* 0x000f220000300800 */
[----:B------:R-:W-:-:S04]  /*d65c0*/  LOP3.LUT R103, R103, R102, RZ, 0x3c, !PT ;  /* 0x0000006667677212 */ /* 0x000fc800078e3cff */
[----:B------:R-:W-:Y:S02]  /*d65d0*/  LOP3.LUT R102, R103, R102, RZ, 0x3c, !PT ;  /* 0x0000006667667212 */ /* 0x000fe400078e3cff */
[----:B------:R-:W-:Y:S02]  /*d65e0*/  LOP3.LUT R95, R95, R94, RZ, 0x3c, !PT ;  /* 0x0000005e5f5f7212 */ /* 0x000fe400078e3cff */
[----:B------:R-:W-:Y:S02]  /*d65f0*/  LOP3.LUT R103, R103, R102, RZ, 0x3c, !PT ;  /* 0x0000006667677212 */ /* 0x000fe400078e3cff */
[----:B------:R-:W-:-:S04]  /*d6600*/  LOP3.LUT R94, R95, R94, RZ, 0x3c, !PT ;  /* 0x0000005e5f5e7212 */ /* 0x000fc800078e3cff */
[----:B------:R-:W-:Y:S01]  /*d6610*/  LOP3.LUT R95, R95, R94, RZ, 0x3c, !PT ;  /* 0x0000005e5f5f7212 */ /* 0x000fe200078e3cff */
[----:B------:R-:W-:Y:S01]  /*d6620*/  STL.64 [R1+0x2ba0], R102 ;  /* 0x002ba06601007387 */ /* 0x000fe20000100a00 */
[----:B------:R-:W-:-:S04]  /*d6630*/  LOP3.LUT R93, R93, R92, RZ, 0x3c, !PT ;  /* 0x0000005c5d5d7212 */ /* 0x000fc800078e3cff */
[C---:B------:R-:W-:Y:S01]  /*d6640*/  LOP3.LUT R92, R93.reuse, R92, RZ, 0x3c, !PT ;  /* 0x0000005c5d5c7212 */ /* 0x040fe200078e3cff */
[----:B------:R-:W-:Y:S01]  /*d6650*/  STL.64 [R1+0x2b98], R98 ;  /* 0x002b986201007387 */ /* 0x000fe20000100a00 */
[----:B------:R-:W-:Y:S02]  /*d6660*/  MOV R91, R61 ;  /* 0x0000003d005b7202 */ /* 0x000fe40000000f00 */
[----:B------:R-:W-:Y:S01]  /*d6670*/  LOP3.LUT R93, R93, R92, RZ, 0x3c, !PT ;  /* 0x0000005c5d5d7212 */ /* 0x000fe200078e3cff */
[----:B------:R-:W-:Y:S01]  /*d6680*/  IMAD.MOV.U32 R90, RZ, RZ, R62 ;  /* 0x000000ffff5a7224 */ /* 0x000fe200078e003e */
[----:B------:R-:W-:Y:S01]  /*d6690*/  STL.64 [R1+0x2b90], R96 ;  /* 0x002b906001007387 */ /* 0x000fe20000100a00 */
[----:B------:R-:W-:-:S03]  /*d66a0*/  IMAD.MOV.U32 R89, RZ, RZ, R63 ;  /* 0x000000ffff597224 */ /* 0x000fc600078e003f */
[----:B------:R-:W-:Y:S01]  /*d66b0*/  STL.64 [R1+0x2b88], R94 ;  /* 0x002b885e01007387 */ /* 0x000fe20000100a00 */
[----:B------:R-:W-:-:S03]  /*d66c0*/  IMAD.MOV.U32 R88, RZ, RZ, R50 ;  /* 0x000000ffff587224 */ /* 0x000fc600078e0032 */
[----:B------:R-:W-:Y:S04]  /*d66d0*/  STL.64 [R1+0x2bc0], R92 ;  /* 0x002bc05c01007387 */ /* 0x000fe80000100a00 */
[----:B------:R-:W-:Y:S04]  /*d66e0*/  STL.64 [R1+0x2bb8], R90 ;  /* 0x002bb85a01007387 */ /* 0x000fe80000100a00 */
[----:B------:R-:W-:Y:S01]  /*d66f0*/  STL.64 [R1+0x2bb0], R88 ;  /* 0x002bb05801007387 */ /* 0x000fe20000100a00 */
[----:B------:R-:W-:Y:S02]  /*d6700*/  IMAD.MOV.U32 R7, RZ, RZ, R250 ;  /* 0x000000ffff077224 */ /* 0x000fe400078e00fa */
[----:B------:R-:W-:-:S02]  /*d6710*/  IMAD.MOV.U32 R50, RZ, RZ, R236 ;  /* 0x000000ffff327224 */ /* 0x000fc400078e00ec */
[----:B------:R-:W-:Y:S02]  /*d6720*/  IMAD.MOV.U32 R46, RZ, RZ, R244 ;  /* 0x000000ffff2e7224 */ /* 0x000fe400078e00f4 */
        /* <DEDUP_REMOVED lines=8> */
[----:B------:R-:W-:Y:S02]  /*d67b0*/  IMAD.MOV.U32 R35, RZ, RZ, R231 ;  /* 0x000000ffff237224 */ /* 0x000fe400078e00e7 */
[----:B------:R-:W-:Y:S01]  /*d67c0*/  IMAD.MOV.U32 R16, RZ, RZ, R233 ;  /* 0x000000ffff107224 */ /* 0x000fe200078e00e9 */
[----:B------:R-:W-:Y:S02]  /*d67d0*/  MOV R32, R234 ;  /* 0x000000ea00207202 */ /* 0x000fe40000000f00 */
[----:B--2---:R-:W-:-:S04]  /*d67e0*/  LOP3.LUT R87, R87, R86, RZ, 0x3c, !PT ;  /* 0x0000005657577212 */ /* 0x004fc800078e3cff */
[----:B------:R-:W-:Y:S02]  /*d67f0*/  LOP3.LUT R86, R87, R86, RZ, 0x3c, !PT ;  /* 0x0000005657567212 */ /* 0x000fe400078e3cff */
[----:B---3--:R-:W-:-:S04]  /*d6800*/  LOP3.LUT R71, R71, R70, RZ, 0x3c, !PT ;  /* 0x0000004647477212 */ /* 0x008fc800078e3cff */
[----:B------:R-:W-:Y:S02]  /*d6810*/  LOP3.LUT R70, R71, R70, RZ, 0x3c, !PT ;  /* 0x0000004647467212 */ /* 0x000fe400078e3cff */
[----:B----4-:R-:W-:Y:S02]  /*d6820*/  LOP3.LUT R69, R69, R68, RZ, 0x3c, !PT ;  /* 0x0000004445457212 */ /* 0x010fe400078e3cff */
[----:B------:R-:W-:Y:S02]  /*d6830*/  LOP3.LUT R87, R87, R86, RZ, 0x3c, !PT ;  /* 0x0000005657577212 */ /* 0x000fe400078e3cff */
[----:B------:R-:W-:Y:S02]  /*d6840*/  LOP3.LUT R68, R69, R68, RZ, 0x3c, !PT ;  /* 0x0000004445447212 */ /* 0x000fe400078e3cff */
[----:B------:R-:W-:Y:S02]  /*d6850*/  LOP3.LUT R67, R67, R66, RZ, 0x3c, !PT ;  /* 0x0000004243437212 */ /* 0x000fe400078e3cff */
[----:B------:R-:W-:-:S02]  /*d6860*/  LOP3.LUT R71, R71, R70, RZ, 0x3c, !PT ;  /* 0x0000004647477212 */ /* 0x000fc400078e3cff */
[----:B------:R-:W-:Y:S02]  /*d6870*/  LOP3.LUT R66, R67, R66, RZ, 0x3c, !PT ;  /* 0x0000004243427212 */ /* 0x000fe400078e3cff */
[----:B------:R-:W-:Y:S02]  /*d6880*/  LOP3.LUT R65, R65, R64, RZ, 0x3c, !PT ;  /* 0x0000004041417212 */ /* 0x000fe400078e3cff */
[----:B------:R-:W-:Y:S02]  /*d6890*/  LOP3.LUT R69, R69, R68, RZ, 0x3c, !PT ;  /* 0x0000004445457212 */ /* 0x000fe400078e3cff */
[----:B------:R-:W-:Y:S02]  /*d68a0*/  LOP3.LUT R64, R65, R64, RZ, 0x3c, !PT ;  /* 0x0000004041407212 */ /* 0x000fe400078e3cff */
[----:B------:R-:W-:Y:S01]  /*d68b0*/  LOP3.LUT R67, R67, R66, RZ, 0x3c, !PT ;  /* 0x0000004243437212 */ /* 0x000fe200078e3cff */
[----:B------:R-:W-:Y:S01]  /*d68c0*/  STL.64 [R1+0x2ba8], R86 ;  /* 0x002ba85601007387 */ /* 0x000fe20000100a00 */
[----:B------:R-:W-:Y:S01]  /*d68d0*/  LOP3.LUT R65, R65, R64, RZ, 0x3c, !PT ;  /* 0x0000004041417212 */ /* 0x000fe200078e3cff */
[----:B------:R-:W-:Y:S01]  /*d68e0*/  IMAD.MOV.U32 R62, RZ, RZ, R54 ;  /* 0x000000ffff3e7224 */ /* 0x000fe200078e0036 */
[----:B------:R-:W-:Y:S01]  /*d68f0*/  MOV R63, R51 ;  /* 0x00000033003f7202 */ /* 0x000fe20000000f00 */
[----:B------:R-:W-:Y:S01]  /*d6900*/  STL.64 [R1+0x2be0], R70 ;  /* 0x002be04601007387 */ /* 0x000fe20000100a00 */
[----:B------:R-:W-:-:S03]  /*d6910*/  IMAD.MOV.U32 R61, RZ, RZ, R55 ;  /* 0x000000ffff3d7224 */ /* 0x000fc600078e0037 */
[----:B------:R-:W-:Y:S01]  /*d6920*/  STL.64 [R1+0x2bd8], R68 ;  /* 0x002bd84401007387 */ /* 0x000fe20000100a00 */
[----:B------:R-:W-:-:S03]  /*d6930*/  IMAD.MOV.U32 R60, RZ, RZ, R58 ;  /* 0x000000ffff3c7224 */ /* 0x000fc600078e003a */
[----:B------:R-:W-:Y:S01]  /*d6940*/  STL.64 [R1+0x2bd0], R66 ;  /* 0x002bd04201007387 */ /* 0x000fe20000100a00 */
[----:B------:R-:W-:Y:S02]  /*d6950*/  IMAD.MOV.U32 R55, RZ, RZ, R251 ;  /* 0x000000ffff377224 */ /* 0x000fe400078e00fb */
[----:B------:R-:W-:Y:S01]  /*d6960*/  IMAD.MOV.U32 R58, RZ, RZ, R41 ;  /* 0x000000ffff3a7224 */ /* 0x000fe200078e0029 */
[----:B------:R-:W-:-:S04]  /*d6970*/  LOP3.LUT R57, R57, R56, RZ, 0x3c, !PT ;  /* 0x0000003839397212 */ /* 0x000fc800078e3cff */
[C---:B------:R-:W-:Y:S01]  /*d6980*/  LOP3.LUT R56, R57.reuse, R56, RZ, 0x3c, !PT ;  /* 0x0000003839387212 */ /* 0x040fe200078e3cff */
[----:B------:R-:W-:Y:S03]  /*d6990*/  STL.64 [R1+0x2bc8], R64 ;  /* 0x002bc84001007387 */ /* 0x000fe60000100a00 */
[----:B------:R-:W-:Y:S01]  /*d69a0*/  LOP3.LUT R57, R57, R56, RZ, 0x3c, !PT ;  /* 0x0000003839397212 */ /* 0x000fe200078e3cff */
[----:B------:R-:W-:Y:S01]  /*d69b0*/  STL.64 [R1+0x2c00], R62 ;  /* 0x002c003e01007387 */ /* 0x000fe20000100a00 */
[----:B------:R-:W-:Y:S01]  /*d69c0*/  MOV R6, R44 ;  /* 0x0000002c00067202 */ /* 0x000fe20000000f00 */
[----:B------:R-:W-:Y:S02]  /*d69d0*/  IMAD.MOV.U32 R54, RZ, RZ, R45 ;  /* 0x000000ffff367224 */ /* 0x000fe400078e002d */
[----:B------:R-:W-:Y:S01]  /*d69e0*/  STL.64 [R1+0x2bf8], R60 ;  /* 0x002bf83c01007387 */ /* 0x000fe20000100a00 */
[----:B------:R-:W-:-:S03]  /*d69f0*/  IMAD.MOV.U32 R11, RZ, RZ, R48 ;  /* 0x000000ffff0b7224 */ /* 0x000fc600078e0030 */
[----:B------:R-:W-:Y:S01]  /*d6a00*/  STL.64 [R1+0x2bf0], R58 ;  /* 0x002bf03a01007387 */ /* 0x000fe20000100a00 */
[----:B------:R-:W-:Y:S02]  /*d6a10*/  MOV R10, R49 ;  /* 0x00000031000a7202 */ /* 0x000fe40000000f00 */
[----:B------:R-:W-:-:S04]  /*d6a20*/  LOP3.LUT R53, R53, R52, RZ, 0x3c, !PT ;  /* 0x0000003435357212 */ /* 0x000fc800078e3cff */
[C---:B------:R-:W-:Y:S01]  /*d6a30*/  LOP3.LUT R52, R53.reuse, R52, RZ, 0x3c, !PT ;  /* 0x0000003435347212 */ /* 0x040fe200078e3cff */
[----:B------:R-:W-:Y:S01]  /*d6a40*/  STL.64 [R1+0x2be8], R56 ;  /* 0x002be83801007387 */ /* 0x000fe20000100a00 */
[----:B------:R-:W-:Y:S02]  /*d6a50*/  IMAD.MOV.U32 R51, RZ, RZ, R235 ;  /* 0x000000ffff337224 */ /* 0x000fe400078e00eb */
[----:B------:R-:W-:Y:S01]  /*d6a60*/  LOP3.LUT R53, R53, R52, RZ, 0x3c, !PT ;  /* 0x0000003435357212 */ /* 0x000fe200078e3cff */
[----:B------:R-:W2:Y:S01]  /*d6a70*/  LDL.64 R250, [R1+0x2728] ;  /* 0x0027280001fa7983 */ /* 0x000ea20000100a00 */
[----:B------:R-:W-:-:S03]  /*d6a80*/  MOV R48, R238 ;  /* 0x000000ee00307202 */ /* 0x000fc60000000f00 */
[----:B-1----:R-:W3:Y:S01]  /*d6a90*/  LDL.64 R192, [R1+0x2720] ;  /* 0x0027200001c07983 */ /* 0x002ee20000100a00 */
[----:B------:R-:W-:-:S03]  /*d6aa0*/  IMAD.MOV.U32 R49, RZ, RZ, R237 ;  /* 0x000000ffff317224 */ /* 0x000fc600078e00ed */
[----:B------:R-:W4:Y:S04]  /*d6ab0*/  LDL.64 R4, [R1+0x2718] ;  /* 0x0027180001047983 */ /* 0x000f280000100a00 */
        /* <DEDUP_REMOVED lines=10> */
[----:B------:R-:W-:Y:S04]  /*d6b60*/  STL.64 [R1+0x2c18], R54 ;  /* 0x002c183601007387 */ /* 0x000fe80000100a00 */
[----:B------:R1:W-:Y:S01]  /*d6b70*/  STL.64 [R1+0x2c10], R10 ;  /* 0x002c100a01007387 */ /* 0x0003e20000100a00 */
[----:B------:R-:W-:-:S03]  /*d6b80*/  MOV R44, R246 ;  /* 0x000000f6002c7202 */ /* 0x000fc60000000f00 */
[----:B------:R-:W-:Y:S01]  /*d6b90*/  STL.64 [R1+0x2c08], R52 ;  /* 0x002c083401007387 */ /* 0x000fe20000100a00 */
[----:B------:R-:W-:-:S03]  /*d6ba0*/  IMAD.MOV.U32 R45, RZ, RZ, R245 ;  /* 0x000000ffff2d7224 */ /* 0x000fc600078e00f5 */
[----:B------:R-:W2:Y:S04]  /*d6bb0*/  LDL.64 R236, [R1+0x2730] ;  /* 0x0027300001ec7983 */ /* 0x000ea80000100a00 */
[----:B------:R-:W-:Y:S04]  /*d6bc0*/  STL.64 [R1+0x2c40], R50 ;  /* 0x002c403201007387 */ /* 0x000fe80000100a00 */
        /* <DEDUP_REMOVED lines=14> */
[----:B------:R-:W2:Y:S01]  /*d6cb0*/  LDL.64 R234, [R1+0x26e0] ;  /* 0x0026e00001ea7983 */ /* 0x000ea20000100a00 */
[----:B------:R-:W-:-:S04]  /*d6cc0*/  UISETP.GT.AND UP4, UPT, UR23, 0x54, UPT ;  /* 0x000000541700788c */ /* 0x000fc8000bf84270 */
[----:B------:R-:W-:-:S04]  /*d6cd0*/  USEL UR12, URZ, 0x4, !UP4 ;  /* 0x00000004ff0c7887 */ /* 0x000fc8000e000000 */
[----:B------:R-:W-:Y:S01]  /*d6ce0*/  USEL UR12, UR12, URZ, !UP0 ;  /* 0x000000ff0c0c7287 */ /* 0x000fe2000c000000 */
[----:B------:R-:W-:Y:S02]  /*d6cf0*/  IMAD.MOV.U32 R17, RZ, RZ, R217 ;  /* 0x000000ffff117224 */ /* 0x000fe400078e00d9 */
[----:B------:R-:W-:-:S03]  /*d6d00*/  IMAD.MOV.U32 R33, RZ, RZ, R218 ;  /* 0x000000ffff217224 */ /* 0x000fc600078e00da */
[----:B------:R-:W-:Y:S01]  /*d6d10*/  ISETP.NE.U32.AND P6, PT, RZ, UR12, PT ;  /* 0x0000000cff007c0c */ /* 0x000fe2000bfc5070 */
[----:B------:R-:W-:Y:S01]  /*d6d20*/  IMAD.MOV.U32 R30, RZ, RZ, R220 ;  /* 0x000000ffff1e7224 */ /* 0x000fe200078e00dc */
[----:B------:R-:W-:Y:S01]  /*d6d30*/  MOV R28, R222 ;  /* 0x000000de001c7202 */ /* 0x000fe20000000f00 */
[----:B------:R-:W-:Y:S02]  /*d6d40*/  IMAD.MOV.U32 R31, RZ, RZ, R219 ;  /* 0x000000ffff1f7224 */ /* 0x000fe400078e00db */
[----:B------:R-:W-:Y:S01]  /*d6d50*/  IMAD.MOV.U32 R29, RZ, RZ, R221 ;  /* 0x000000ffff1d7224 */ /* 0x000fe200078e00dd */
[----:B------:R1:W-:Y:S01]  /*d6d60*/  STL.64 [R1+0x2c80], R16 ;  /* 0x002c801001007387 */ /* 0x0003e20000100a00 */
[----:B------:R-:W-:Y:S01]  /*d6d70*/  IMAD.MOV.U32 R26, RZ, RZ, R223 ;  /* 0x000000ffff1a7224 */ /* 0x000fe200078e00df */
[----:B------:R-:W-:Y:S01]  /*d6d80*/  MOV R24, R212 ;  /* 0x000000d400187202 */ /* 0x000fe20000000f00 */
[----:B------:R-:W-:Y:S01]  /*d6d90*/  IMAD.MOV.U32 R27, RZ, RZ, R210 ;  /* 0x000000ffff1b7224 */ /* 0x000fe200078e00d2 */
[----:B------:R-:W-:Y:S01]  /*d6da0*/  STL.64 [R1+0x2c78], R32 ;  /* 0x002c782001007387 */ /* 0x000fe20000100a00 */
[----:B------:R-:W-:Y:S01]  /*d6db0*/  IMAD.MOV.U32 R25, RZ, RZ, R211 ;  /* 0x000000ffff197224 */ /* 0x000fe200078e00d3 */
[----:B------:R-:W-:Y:S01]  /*d6dc0*/  MOV R20, R216 ;  /* 0x000000d800147202 */ /* 0x000fe20000000f00 */
[----:B------:R-:W-:Y:S01]  /*d6dd0*/  IMAD.MOV.U32 R22, RZ, RZ, R214 ;  /* 0x000000ffff167224 */ /* 0x000fe200078e00d6 */
[----:B------:R-:W-:Y:S01]  /*d6de0*/  STL.64 [R1+0x2c70], R30 ;  /* 0x002c701e01007387 */ /* 0x000fe20000100a00 */
[----:B------:R-:W-:-:S02]  /*d6df0*/  IMAD.MOV.U32 R23, RZ, RZ, R213 ;  /* 0x000000ffff177224 */ /* 0x000fc400078e00d5 */
[----:B------:R-:W-:Y:S01]  /*d6e00*/  IMAD.MOV.U32 R21, RZ, RZ, R215 ;  /* 0x000000ffff157224 */ /* 0x000fe200078e00d7 */
[----:B------:R-:W-:Y:S01]  /*d6e10*/  STL.64 [R1+0x2c68], R28 ;  /* 0x002c681c01007387 */ /* 0x000fe20000100a00 */
[----:B------:R-:W-:Y:S02]  /*d6e20*/  IMAD.MOV.U32 R18, RZ, RZ, R209 ;  /* 0x000000ffff127224 */ /* 0x000fe400078e00d1 */
[----:B------:R-:W-:Y:S01]  /*d6e30*/  IMAD.MOV.U32 R19, RZ, RZ, R208 ;  /* 0x000000ffff137224 */ /* 0x000fe200078e00d0 */
[----:B------:R-:W-:Y:S04]  /*d6e40*/  STL.64 [R1+0x2ca0], R26 ;  /* 0x002ca01a01007387 */ /* 0x000fe80000100a00 */
[----:B------:R-:W-:Y:S04]  /*d6e50*/  STL.64 [R1+0x2c98], R24 ;  /* 0x002c981801007387 */ /* 0x000fe80000100a00 */
[----:B------:R-:W-:Y:S04]  /*d6e60*/  STL.64 [R1+0x2c90], R22 ;  /* 0x002c901601007387 */ /* 0x000fe80000100a00 */
[----:B------:R-:W-:Y:S04]  /*d6e70*/  STL.64 [R1+0x2c88], R20 ;  /* 0x002c881401007387 */ /* 0x000fe80000100a00 */
[----:B------:R-:W-:Y:S04]  /*d6e80*/  STL.64 [R1+0x2ca8], R18 ;  /* 0x002ca81201007387 */ /* 0x000fe80000100a00 */
[----:B------:R-:W4:Y:S04]  /*d6e90*/  LDL.64 R214, [R1+0x27b8] ;  /* 0x0027b80001d67983 */ /* 0x000f280000100a00 */
[----:B------:R-:W4:Y:S04]  /*d6ea0*/  LDL.64 R212, [R1+0x27b0] ;  /* 0x0027b00001d47983 */ /* 0x000f280000100a00 */
[----:B------:R-:W4:Y:S04]  /*d6eb0*/  LDL.64 R210, [R1+0x27a8] ;  /* 0x0027a80001d27983 */ /* 0x000f280000100a00 */
[----:B------:R-:W4:Y:S04]  /*d6ec0*/  LDL.64 R222, [R1+0x27a0] ;  /* 0x0027a00001de7983 */ /* 0x000f280000100a00 */
[----:B------:R-:W4:Y:S01]  /*d6ed0*/  LDL.64 R220, [R1+0x2798] ;  /* 0x0027980001dc7983 */ /* 0x000f220000100a00 */
[----:B------:R-:W-:-:S03]  /*d6ee0*/  UISETP.GT.AND UP5, UPT, UR23, 0x58, UPT ;  /* 0x000000581700788c */ /* 0x000fc6000bfa4270 */
[----:B------:R-:W4:Y:S04]  /*d6ef0*/  LDL.64 R218, [R1+0x2788] ;  /* 0x0027880001da7983 */ /* 0x000f280000100a00 */
[----:B--2---:R-:W-:Y:S04]  /*d6f00*/  LDGSTS.E [R0+0x28280], desc[UR34][R234.64], P2 ;  /* 0x28280000ea007fae */ /* 0x004fe800091a1022 */
[----:B------:R-:W-:Y:S04]  /*d6f10*/  LDGSTS.E [R0+0x28300], desc[UR34][R232.64], P2 ;  /* 0x28300000e8007fae */ /* 0x000fe800091a1022 */
        /* <DEDUP_REMOVED lines=8> */
[----:B---3--:R-:W-:Y:S04]  /*d6fa0*/  LDGSTS.E [R0+0x28780], desc[UR34][R192.64], P2 ;  /* 0x28780000c0007fae */ /* 0x008fe800091a1022 */
[----:B----4-:R-:W-:Y:S04]  /*d6fb0*/  LDGSTS.E [R0+0x2a000], desc[UR34][R4.64], P6 ;  /* 0x2a00000004007fae */ /* 0x010fe8000b1a1022 */
[----:B------:R-:W-:Y:S04]  /*d6fc0*/  LDGSTS.E [R0+0x2a080], desc[UR34][R12.64], P6 ;  /* 0x2a0800000c007fae */ /* 0x000fe8000b1a1022 */
[----:B------:R-:W-:Y:S04]  /*d6fd0*/  LDGSTS.E [R0+0x2a100], desc[UR34][R190.64], P6 ;  /* 0x2a100000be007fae */ /* 0x000fe8000b1a1022 */
[----:B------:R-:W2:Y:S04]  /*d6fe0*/  LDL.64 R4, [R1+0x27c8] ;  /* 0x0027c80001047983 */ /* 0x000ea80000100a00 */
[----:B------:R-:W3:Y:S04]  /*d6ff0*/  LDL.64 R12, [R1+0x27c0] ;  /* 0x0027c000010c7983 */ /* 0x000ee80000100a00 */
[----:B------:R-:W-:Y:S04]  /*d7000*/  LDGSTS.E [R0+0x2a180], desc[UR34][R204.64], P6 ;  /* 0x2a180000cc007fae */ /* 0x000fe8000b1a1022 */
[----:B------:R-:W-:Y:S04]  /*d7010*/  LDGSTS.E [R0+0x2a200], desc[UR34][R202.64], P6 ;  /* 0x2a200000ca007fae */ /* 0x000fe8000b1a1022 */
[----:B------:R-:W-:Y:S04]  /*d7020*/  LDGSTS.E [R0+0x2a280], desc[UR34][R200.64], P6 ;  /* 0x2a280000c8007fae */ /* 0x000fe8000b1a1022 */
[----:B------:R-:W-:Y:S04]  /*d7030*/  LDGSTS.E [R0+0x2a300], desc[UR34][R198.64], P6 ;  /* 0x2a300000c6007fae */ /* 0x000fe8000b1a1022 */
[----:B------:R-:W-:Y:S04]  /*d7040*/  LDGSTS.E [R0+0x2a380], desc[UR34][R206.64], P6 ;  /* 0x2a380000ce007fae */ /* 0x000fe8000b1a1022 */
[----:B------:R-:W-:Y:S01]  /*d7050*/  LDGSTS.E [R0+0x2a400], desc[UR34][R14.64], P6 ;  /* 0x2a4000000e007fae */ /* 0x000fe2000b1a1022 */
[----:B------:R-:W-:-:S03]  /*d7060*/  USEL UR14, URZ, 0x4, !UP5 ;  /* 0x00000004ff0e7887 */ /* 0x000fc6000e800000 */
[----:B------:R-:W4:Y:S04]  /*d7070*/  LDL.64 R234, [R1+0x2780] ;  /* 0x0027800001ea7983 */ /* 0x000f280000100a00 */
[----:B------:R-:W4:Y:S04]  /*d7080*/  LDL.64 R232, [R1+0x2778] ;  /* 0x0027780001e87983 */ /* 0x000f280000100a00 */
[----:B------:R-:W4:Y:S01]  /*d7090*/  LDL.64 R14, [R1+0x2790] ;  /* 0x00279000010e7983 */ /* 0x000f220000100a00 */
[----:B------:R-:W-:-:S03]  /*d70a0*/  USEL UR14, UR14, URZ, !UP0 ;  /* 0x000000ff0e0e7287 */ /* 0x000fc6000c000000 */
[----:B------:R-:W4:Y:S04]  /*d70b0*/  LDL.64 R230, [R1+0x2770] ;  /* 0x0027700001e67983 */ /* 0x000f280000100a00 */
[----:B------:R-:W4:Y:S01]  /*d70c0*/  LDL.64 R248, [R1+0x2768] ;  /* 0x0027680001f87983 */ /* 0x000f220000100a00 */
[----:B------:R-:W-:-:S03]  /*d70d0*/  ISETP.NE.U32.AND P1, PT, RZ, UR14, PT ;  /* 0x0000000eff007c0c */ /* 0x000fc6000bf25070 */
[----:B------:R-:W4:Y:S04]  /*d70e0*/  LDL.64 R228, [R1+0x2800] ;  /* 0x0028000001e47983 */ /* 0x000f280000100a00 */
[----:B------:R-:W4:Y:S04]  /*d70f0*/  LDL.64 R246, [R1+0x27f8] ;  /* 0x0027f80001f67983 */ /* 0x000f280000100a00 */
[----:B------:R-:W4:Y:S04]  /*d7100*/  LDL.64 R244, [R1+0x27f0] ;  /* 0x0027f00001f47983 */ /* 0x000f280000100a00 */
[----:B------:R-:W4:Y:S04]  /*d7110*/  LDL.64 R238, [R1+0x27e8] ;  /* 0x0027e80001ee7983 */ /* 0x000f280000100a00 */
[----:B------:R-:W4:Y:S04]  /*d7120*/  LDL.64 R236, [R1+0x2820] ;  /* 0x0028200001ec7983 */ /* 0x000f280000100a00 */
[----:B------:R-:W4:Y:S04]  /*d7130*/  LDL.64 R250, [R1+0x2818] ;  /* 0x0028180001fa7983 */ /* 0x000f280000100a00 */
[----:B------:R-:W4:Y:S04]  /*d7140*/  LDL.64 R192, [R1+0x2810] ;  /* 0x0028100001c07983 */ /* 0x000f280000100a00 */
[----:B------:R-:W-:Y:S04]  /*d7150*/  LDGSTS.E [R0+0x2a480], desc[UR34][R8.64], P6 ;  /* 0x2a48000008007fae */ /* 0x000fe8000b1a1022 */
[----:B------:R-:W4:Y:S04]  /*d7160*/  LDL.64 R190, [R1+0x2808] ;  /* 0x0028080001be7983 */ /* 0x000f280000100a00 */
[----:B------:R-:W4:Y:S04]  /*d7170*/  LDL.64 R204, [R1+0x2838] ;  /* 0x0028380001cc7983 */ /* 0x000f280000100a00 */
[----:B------:R-:W4:Y:S04]  /*d7180*/  LDL.64 R202, [R1+0x2830] ;  /* 0x0028300001ca7983 */ /* 0x000f280000100a00 */
[----:B------:R-:W4:Y:S04]  /*d7190*/  LDL.64 R200, [R1+0x2828] ;  /* 0x0028280001c87983 */ /* 0x000f280000100a00 */
[----:B------:R-:W4:Y:S04]  /*d71a0*/  LDL.64 R198, [R1+0x2860] ;  /* 0x0028600001c67983 */ /* 0x000f280000100a00 */
[----:B------:R-:W4:Y:S04]  /*d71b0*/  LDL.64 R206, [R1+0x2858] ;  /* 0x0028580001ce7983 */ /* 0x000f280000100a00 */
[----:B------:R-:W4:Y:S01]  /*d71c0*/  LDL.64 R8, [R1+0x2850] ;  /* 0x0028500001087983 */ /* 0x000f220000100a00 */
[----:B------:R-:W-:-:S02]  /*d71d0*/  UISETP.GT.AND UP6, UPT, UR23, 0x5c, UPT ;  /* 0x0000005c1700788c */ /* 0x000fc4000bfc4270 */
[----:B------:R-:W-:Y:S01]  /*d71e0*/  UISETP.GT.AND UP1, UPT, UR23, 0x60, UPT ;  /* 0x000000601700788c */ /* 0x000fe2000bf24270 */
[----:B------:R-:W4:Y:S04]  /*d71f0*/  LDL.64 R208, [R1+0x28d0] ;  /* 0x0028d00001d07983 */ /* 0x000f280000100a00 */
[----:B------:R-:W4:Y:S04]  /*d7200*/  LDL.64 R216, [R1+0x28c8] ;  /* 0x0028c80001d87983 */ /* 0x000f280000100a00 */
[----:B--2---:R-:W-:Y:S04]  /*d7210*/  LDGSTS.E [R0+0x2a500], desc[UR34][R4.64], P6 ;  /* 0x2a50000004007fae */ /* 0x004fe8000b1a1022 */
[----:B---3--:R-:W-:Y:S04]  /*d7220*/  LDGSTS.E [R0+0x2a580], desc[UR34][R12.64], P6 ;  /* 0x2a5800000c007fae */ /* 0x008fe8000b1a1022 */
[----:B------:R-:W-:Y:S04]  /*d7230*/  LDGSTS.E [R0+0x2a600], desc[UR34][R214.64], P6 ;  /* 0x2a600000d6007fae */ /* 0x000fe8000b1a1022 */
[----:B------:R-:W-:Y:S04]  /*d7240*/  LDGSTS.E [R0+0x2a680], desc[UR34][R212.64], P6 ;  /* 0x2a680000d4007fae */ /* 0x000fe8000b1a1022 */
[----:B------:R-:W-:Y:S04]  /*d7250*/  LDGSTS.E [R0+0x2a700], desc[UR34][R210.64], P6 ;  /* 0x2a700000d2007fae */ /* 0x000fe8000b1a1022 */
[----:B------:R-:W-:Y:S04]  /*d7260*/  LDGSTS.E [R0+0x2a780], desc[UR34][R222.64], P6 ;  /* 0x2a780000de007fae */ /* 0x000fe8000b1a1022 */
[----:B------:R-:W2:Y:S04]  /*d7270*/  LDL.64 R4, [R1+0x2848] ;  /* 0x0028480001047983 */ /* 0x000ea80000100a00 */
[----:B------:R-:W-:Y:S04]  /*d7280*/  LDGSTS.E [R0+0x2c000], desc[UR34][R220.64], P1 ;  /* 0x2c000000dc007fae */ /* 0x000fe800089a1022 */
[----:B------:R-:W3:Y:S01]  /*d7290*/  LDL.64 R12, [R1+0x2880] ;  /* 0x00288000010c7983 */ /* 0x000ee20000100a00 */
[----:B------:R-:W-:-:S02]  /*d72a0*/  USEL UR26, URZ, 0x4, !UP6 ;  /* 0x00000004ff1a7887 */ /* 0x000fc4000f000000 */
[----:B------:R-:W-:Y:S01]  /*d72b0*/  USEL UR24, URZ, 0x4, !UP1 ;  /* 0x00000004ff187887 */ /* 0x000fe2000c800000 */
[----:B------:R-:W3:Y:S04]  /*d72c0*/  LDL.64 R214, [R1+0x2900] ;  /* 0x0029000001d67983 */ /* 0x000ee80000100a00 */
[----:B----4-:R-:W-:Y:S01]  /*d72d0*/  LDGSTS.E [R0+0x2c080], desc[UR34][R14.64], P1 ;  /* 0x2c0800000e007fae */ /* 0x010fe200089a1022 */
[----:B------:R-:W-:-:S03]  /*d72e0*/  USEL UR26, UR26, URZ, !UP0 ;  /* 0x000000ff1a1a7287 */ /* 0x000fc6000c000000 */
[----:B------:R-:W-:Y:S04]  /*d72f0*/  LDGSTS.E [R0+0x2c100], desc[UR34][R218.64], P1 ;  /* 0x2c100000da007fae */ /* 0x000fe800089a1022 */
[----:B------:R-:W4:Y:S04]  /*d7300*/  LDL.64 R212, [R1+0x28f8] ;  /* 0x0028f80001d47983 */ /* 0x000f280000100a00 */
[----:B------:R-:W4:Y:S01]  /*d7310*/  LDL.64 R14, [R1+0x2878] ;  /* 0x00287800010e7983 */ /* 0x000f220000100a00 */
[----:B------:R-:W-:-:S03]  /*d7320*/  ISETP.NE.U32.AND P5, PT, RZ, UR26, PT ;  /* 0x0000001aff007c0c */ /* 0x000fc6000bfa5070 */
        /* <DEDUP_REMOVED lines=12> */
[----:B------:R-:W4:Y:S04]  /*d73f0*/  LDL.64 R250, [R1+0x2870] ;  /* 0x0028700001fa7983 */ /* 0x000f280000100a00 */
[----:B------:R-:W4:Y:S04]  /*d7400*/  LDL.64 R192, [R1+0x2868] ;  /* 0x0028680001c07983 */ /* 0x000f280000100a00 */
[----:B------:R-:W-:Y:S04]  /*d7410*/  LDGSTS.E [R0+0x2c780], desc[UR34][R204.64], P1 ;  /* 0x2c780000cc007fae */ /* 0x000fe800089a1022 */
        /* <DEDUP_REMOVED lines=10> */
[----:B------:R-:W4:Y:S01]  /*d74c0*/  LDL.64 R206, [R1+0x28b8] ;  /* 0x0028b80001ce7983 */ /* 0x000f220000100a00 */
[----:B------:R-:W-:-:S03]  /*d74d0*/  USEL UR24, UR24, URZ, !UP0 ;  /* 0x000000ff18187287 */ /* 0x000fc6000c000000 */
[----:B------:R-:W4:Y:S04]  /*d74e0*/  LDL.64 R210, [R1+0x28f0] ;  /* 0x0028f00001d27983 */ /* 0x000f280000100a00 */
        /* <DEDUP_REMOVED lines=13> */
[----:B--2---:R-:W-:Y:S04]  /*d75c0*/  LDGSTS.E [R0+0x2e280], desc[UR34][R4.64], P5 ;  /* 0x2e28000004007fae */ /* 0x004fe8000a9a1022 */
[----:B---3--:R-:W-:Y:S04]  /*d75d0*/  LDGSTS.E [R0+0x2e300], desc[UR34][R12.64], P5 ;  /* 0x2e3000000c007fae */ /* 0x008fe8000a9a1022 */
[----:B------:R-:W2:Y:S04]  /*d75e0*/  LDL.64 R4, [R1+0x28a8] ;  /* 0x0028a80001047983 */ /* 0x000ea80000100a00 */
[----:B------:R-:W3:Y:S04]  /*d75f0*/  LDL.64 R12, [R1+0x28e0] ;  /* 0x0028e000010c7983 */ /* 0x000ee80000100a00 */
[----:B----4-:R-:W-:Y:S04]  /*d7600*/  LDGSTS.E [R0+0x2e380], desc[UR34][R14.64], P5 ;  /* 0x2e3800000e007fae */ /* 0x010fe8000a9a1022 */
[----:B------:R-:W4:Y:S01]  /*d7610*/  LDL.64 R14, [R1+0x28d8] ;  /* 0x0028d800010e7983 */ /* 0x000f220000100a00 */
[----:B------:R-:W-:-:S03]  /*d7620*/  ISETP.NE.U32.AND P4, PT, RZ, UR24, PT ;  /* 0x00000018ff007c0c */ /* 0x000fc6000bf85070 */
[----:B------:R-:W-:Y:S04]  /*d7630*/  LDGSTS.E [R0+0x2e400], desc[UR34][R250.64], P5 ;  /* 0x2e400000fa007fae */ /* 0x000fe8000a9a1022 */
[----:B------:R-:W-:Y:S04]  /*d7640*/  LDGSTS.E [R0+0x2e480], desc[UR34][R192.64], P5 ;  /* 0x2e480000c0007fae */ /* 0x000fe8000a9a1022 */
[----:B------:R-:W4:Y:S04]  /*d7650*/  LDL.64 R250, [R1+0x2948] ;  /* 0x0029480001fa7983 */ /* 0x000f280000100a00 */
[----:B------:R-:W4:Y:S04]  /*d7660*/  LDL.LU.64 R192, [R1+0x7990] ;  /* 0x0079900001c07983 */ /* 0x000f280000300a00 */
[----:B------:R-:W-:Y:S04]  /*d7670*/  LDGSTS.E [R0+0x2e500], desc[UR34][R190.64], P5 ;  /* 0x2e500000be007fae */ /* 0x000fe8000a9a1022 */
[----:B------:R-:W-:Y:S04]  /*d7680*/  LDGSTS.E [R0+0x2e580], desc[UR34][R204.64], P5 ;  /* 0x2e580000cc007fae */ /* 0x000fe8000a9a1022 */
[----:B------:R-:W-:Y:S04]  /*d7690*/  LDGSTS.E [R0+0x2e600], desc[UR34][R202.64], P5 ;  /* 0x2e600000ca007fae */ /* 0x000fe8000a9a1022 */
[----:B------:R-:W4:Y:S04]  /*d76a0*/  LDL.LU.64 R190, [R1+0x7988] ;  /* 0x0079880001be7983 */ /* 0x000f280000300a00 */
[----:B------:R-:W4:Y:S04]  /*d76b0*/  LDL.LU.64 R204, [R1+0x7980] ;  /* 0x0079800001cc7983 */ /* 0x000f280000300a00 */
        /* <DEDUP_REMOVED lines=8> */
[----:B------:R-:W4:Y:S04]  /*d7740*/  LDL.LU.64 R8, [R1+0x7958] ;  /* 0x0079580001087983 */ /* 0x000f280000300a00 */
[----:B--2---:R-:W-:Y:S04]  /*d7750*/  LDGSTS.E [R0+0x30080], desc[UR34][R4.64], P4 ;  /* 0x3008000004007fae */ /* 0x004fe8000a1a1022 */
[----:B---3--:R-:W-:Y:S04]  /*d7760*/  LDGSTS.E [R0+0x30100], desc[UR34][R12.64], P4 ;  /* 0x301000000c007fae */ /* 0x008fe8000a1a1022 */
[----:B------:R-:W2:Y:S04]  /*d7770*/  LDL.LU.64 R4, [R1+0x7950] ;  /* 0x0079500001047983 */ /* 0x000ea80000300a00 */
[----:B------:R-:W3:Y:S04]  /*d7780*/  LDL.LU.64 R12, [R1+0x7948] ;  /* 0x00794800010c7983 */ /* 0x000ee80000300a00 */
[----:B----4-:R-:W-:Y:S01]  /*d7790*/  LDGSTS.E [R0+0x30180], desc[UR34][R14.64], P4 ;  /* 0x301800000e007fae */ /* 0x010fe2000a1a1022 */
[----:B------:R-:W-:-:S02]  /*d77a0*/  UISETP.GT.AND UP2, UPT, UR23, 0x64, UPT ;  /* 0x000000641700788c */ /* 0x000fc4000bf44270 */
[----:B------:R-:W-:Y:S01]  /*d77b0*/  UISETP.GT.AND UP3, UPT, UR23, 0x68, UPT ;  /* 0x000000681700788c */ /* 0x000fe2000bf64270 */
[----:B------:R-:W-:Y:S04]  /*d77c0*/  LDGSTS.E [R0+0x30200], desc[UR34][R208.64], P4 ;  /* 0x30200000d0007fae */ /* 0x000fe8000a1a1022 */
[----:B------:R-:W4:Y:S01]  /*d77d0*/  LDL.LU.64 R14, [R1+0x7940] ;  /* 0x00794000010e7983 */ /* 0x000f220000300a00 */
[----:B------:R-:W-:-:S03]  /*d77e0*/  USEL UR22, URZ, 0x4, !UP2 ;  /* 0x00000004ff167887 */ /* 0x000fc6000d000000 */
[----:B------:R-:W-:Y:S01]  /*d77f0*/  LDGSTS.E [R0+0x30280], desc[UR34][R216.64], P4 ;  /* 0x30280000d8007fae */ /* 0x000fe2000a1a1022 */
[----:B------:R-:W-:-:S03]  /*d7800*/  USEL UR22, UR22, URZ, !UP0 ;  /* 0x000000ff16167287 */ /* 0x000fc6000c000000 */
[----:B------:R-:W-:Y:S03]  /*d7810*/  LDGSTS.E [R0+0x30300], desc[UR34][R214.64], P4 ;  /* 0x30300000d6007fae */ /* 0x000fe6000a1a1022 */
[----:B------:R-:W-:Y:S01]  /*d7820*/  ISETP.NE.U32.AND P3, PT, RZ, UR22, PT ;  /* 0x00000016ff007c0c */ /* 0x000fe2000bf65070 */
[----:B------:R-:W-:Y:S01]  /*d7830*/  LDGSTS.E [R0+0x30380], desc[UR34][R212.64], P4 ;  /* 0x30380000d4007fae */ /* 0x000fe2000a1a1022 */
[----:B------:R-:W-:-:S03]  /*d7840*/  USEL UR21, URZ, 0x4, !UP3 ;  /* 0x00000004ff157887 */ /* 0x000fc6000d800000 */
[----:B------:R-:W-:Y:S04]  /*d7850*/  LDGSTS.E [R0+0x30400], desc[UR34][R210.64], P4 ;  /* 0x30400000d2007fae */ /* 0x000fe8000a1a1022 */
[----:B------:R-:W-:Y:S01]  /*d7860*/  LDGSTS.E [R0+0x30480], desc[UR34][R222.64], P4 ;  /* 0x30480000de007fae */ /* 0x000fe2000a1a1022 */
[----:B------:R-:W-:-:S03]  /*d7870*/  USEL UR21, UR21, URZ, !UP0 ;  /* 0x000000ff15157287 */ /* 0x000fc6000c000000 */
[----:B------:R-:W-:Y:S04]  /*d7880*/  LDGSTS.E [R0+0x30500], desc[UR34][R220.64], P4 ;  /* 0x30500000dc007fae */ /* 0x000fe8000a1a1022 */
[----:B------:R-:W-:Y:S04]  /*d7890*/  LDGSTS.E [R0+0x30580], desc[UR34][R218.64], P4 ;  /* 0x30580000da007fae */ /* 0x000fe8000a1a1022 */
[----:B------:R-:W-:Y:S04]  /*d78a0*/  LDGSTS.E [R0+0x30600], desc[UR34][R234.64], P4 ;  /* 0x30600000ea007fae */ /* 0x000fe8000a1a1022 */
[----:B------:R-:W-:Y:S04]  /*d78b0*/  LDGSTS.E [R0+0x30680], desc[UR34][R232.64], P4 ;  /* 0x30680000e8007fae */ /* 0x000fe8000a1a1022 */
[----:B------:R-:W-:Y:S04]  /*d78c0*/  LDGSTS.E [R0+0x30700], desc[UR34][R230.64], P4 ;  /* 0x30700000e6007fae */ /* 0x000fe8000a1a1022 */
[----:B------:R-:W-:Y:S01]  /*d78d0*/  LDGSTS.E [R0+0x30780], desc[UR34][R248.64], P4 ;  /* 0x30780000f8007fae */ /* 0x000fe2000a1a1022 */
[----:B------:R-:W-:-:S03]  /*d78e0*/  ISETP.NE.U32.AND P2, PT, RZ, UR21, PT ;  /* 0x00000015ff007c0c */ /* 0x000fc6000bf45070 */
[----:B------:R-:W-:Y:S04]  /*d78f0*/  LDGSTS.E [R0+0x32000], desc[UR34][R228.64], P3 ;  /* 0x32000000e4007fae */ /* 0x000fe800099a1022 */
[----:B------:R-:W-:Y:S01]  /*d7900*/  LDGSTS.E [R0+0x32080], desc[UR34][R246.64], P3 ;  /* 0x32080000f6007fae */ /* 0x000fe200099a1022 */
[----:B------:R-:W-:-:S03]  /*d7910*/  UISETP.GT.AND UP4, UPT, UR23, 0x6c, UPT ;  /* 0x0000006c1700788c */ /* 0x000fc6000bf84270 */
[----:B------:R-:W-:Y:S04]  /*d7920*/  LDGSTS.E [R0+0x32100], desc[UR34][R244.64], P3 ;  /* 0x32100000f4007fae */ /* 0x000fe800099a1022 */
[----:B------:R-:W-:Y:S04]  /*d7930*/  LDGSTS.E [R0+0x32180], desc[UR34][R238.64], P3 ;  /* 0x32180000ee007fae */ /* 0x000fe800099a1022 */
[----:B------:R-:W-:Y:S04]  /*d7940*/  LDGSTS.E [R0+0x32200], desc[UR34][R236.64], P3 ;  /* 0x32200000ec007fae */ /* 0x000fe800099a1022 */
[----:B------:R-:W-:Y:S01]  /*d7950*/  LDGSTS.E [R0+0x32280], desc[UR34][R250.64], P3 ;  /* 0x32280000fa007fae */ /* 0x000fe200099a1022 */
[----:B------:R-:W-:-:S04]  /*d7960*/  USEL UR20, URZ, 0x4, !UP4 ;  /* 0x00000004ff147887 */ /* 0x000fc8000e000000 */
[----:B------:R-:W-:Y:S02]  /*d7970*/  USEL UR20, UR20, URZ, !UP0 ;  /* 0x000000ff14147287 */ /* 0x000fe4000c000000 */
[----:B------:R-:W-:-:S04]  /*d7980*/  UISETP.GT.AND UP5, UPT, UR23, 0x70, UPT ;  /* 0x000000701700788c */ /* 0x000fc8000bfa4270 */
[----:B------:R-:W-:Y:S01]  /*d7990*/  ISETP.NE.U32.AND P1, PT, RZ, UR20, PT ;  /* 0x00000014ff007c0c */ /* 0x000fe2000bf25070 */
        /* <DEDUP_REMOVED lines=11> */
[----:B------:R-:W-:-:S04]  /*d7a50*/  USEL UR13, URZ, 0x4, !UP2 ;  /* 0x00000004ff0d7887 */ /* 0x000fc8000d000000 */
[----:B------:R-:W-:Y:S01]  /*d7a60*/  USEL UR13, UR13, URZ, !UP0 ;  /* 0x000000ff0d0d7287 */ /* 0x000fe2000c000000 */
[----:B----4-:R-:W-:Y:S04]  /*d7a70*/  LDGSTS.E [R0+0x32300], desc[UR34][R14.64], P3 ;  /* 0x323000000e007fae */ /* 0x010fe800099a1022 */
[----:B---3--:R-:W-:Y:S04]  /*d7a80*/  LDGSTS.E [R0+0x32380], desc[UR34][R12.64], P3 ;  /* 0x323800000c007fae */ /* 0x008fe800099a1022 */
        /* <DEDUP_REMOVED lines=52> */
[----:B------:R-:W2:Y:S04]  /*d7dd0*/  LDL.LU.64 R14, [R1+0x7938] ;  /* 0x00793800010e7983 */ /* 0x000ea80000300a00 */
[----:B------:R-:W-:Y:S04]  /*d7de0*/  LDGSTS.E [R0+0x38600], desc[UR34][R130.64], P5 ;  /* 0x3860000082007fae */ /* 0x000fe8000a9a1022 */
[----:B------:R-:W3:Y:S04]  /*d7df0*/  LDL.LU R12, [R1+0x7930] ;  /* 0x00793000010c7983 */ /* 0x000ee80000300800 */
[----:B------:R-:W-:Y:S04]  /*d7e00*/  LDGSTS.E [R0+0x38680], desc[UR34][R128.64], P5 ;  /* 0x3868000080007fae */ /* 0x000fe8000a9a1022 */
[----:B------:R-:W4:Y:S04]  /*d7e10*/  LDL.LU R5, [R1+0x792c] ;  /* 0x00792c0001057983 */ /* 0x000f280000300800 */
[----:B------:R-:W-:Y:S04]  /*d7e20*/  LDGSTS.E [R0+0x38700], desc[UR34][R126.64], P5 ;  /* 0x387000007e007fae */ /* 0x000fe8000a9a1022 */
[----:B------:R-:W2:Y:S04]  /*d7e30*/  LDL.LU R8, [R1+0x7928] ;  /* 0x0079280001087983 */ /* 0x000ea80000300800 */
[----:B------:R-:W-:Y:S01]  /*d7e40*/  LDGSTS.E [R0+0x38780], desc[UR34][R124.64], P5 ;  /* 0x387800007c007fae */ /* 0x000fe2000a9a1022 */
[----:B------:R-:W-:-:S03]  /*d7e50*/  ISETP.NE.U32.AND P3, PT, RZ, UR15, PT ;  /* 0x0000000fff007c0c */ /* 0x000fc6000bf65070 */
[----:B------:R-:W2:Y:S04]  /*d7e60*/  LDL.LU.64 R206, [R1+0x7920] ;  /* 0x0079200001ce7983 */ /* 0x000ea80000300a00 */
[----:B------:R-:W-:Y:S04]  /*d7e70*/  LDGSTS.E [R0+0x3a000], desc[UR34][R122.64], P4 ;  /* 0x3a0000007a007fae */ /* 0x000fe8000a1a1022 */
        /* <DEDUP_REMOVED lines=8> */
[----:B------:R-:W3:Y:S04]  /*d7f00*/  LDL.LU.64 R190, [R1+0x78f8] ;  /* 0x0078f80001be7983 */ /* 0x000ee80000300a00 */
[----:B------:R-:W-:Y:S04]  /*d7f10*/  LDGSTS.E [R0+0x3a280], desc[UR34][R112.64], P4 ;  /* 0x3a28000070007fae */ /* 0x000fe8000a1a1022 */
[----:B------:R-:W4:Y:S04]  /*d7f20*/  LDL.LU.64 R192, [R1+0x78f0] ;  /* 0x0078f00001c07983 */ /* 0x000f280000300a00 */
        /* <DEDUP_REMOVED lines=28> */
[----:B------:R-:W-:Y:S01]  /*d80f0*/  LDGSTS.E [R0+0x3c200], desc[UR34][R66.64], P3 ;  /* 0x3c20000042007fae */ /* 0x000fe200099a1022 */
[----:B------:R-:W-:-:S03]  /*d8100*/  ISETP.NE.U32.AND P2, PT, RZ, UR13, PT ;  /* 0x0000000dff007c0c */ /* 0x000fc6000bf45070 */
        /* <DEDUP_REMOVED lines=14> */
[----:B-1----:R-:W4:Y:S04]  /*d81f0*/  LDL.LU R6, [R1+0x64f0] ;  /* 0x0064f00001067983 */ /* 0x002f280000300800 */
[----:B------:R-:W-:Y:S04]  /*d8200*/  LDGSTS.E [R0+0x3c600], desc[UR34][R10.64], P3 ;  /* 0x3c6000000a007fae */ /* 0x000fe800099a1022 */
[----:B------:R-:W-:Y:S04]  /*d8210*/  LDGSTS.E [R0+0x3c680], desc[UR34][R52.64], P3 ;  /* 0x3c68000034007fae */ /* 0x000fe800099a1022 */
[----:B------:R-:W-:Y:S04]  /*d8220*/  LDGSTS.E [R0+0x3c700], desc[UR34][R50.64], P3 ;  /* 0x3c70000032007fae */ /* 0x000fe800099a1022 */
[----:B------:R-:W4:Y:S04]  /*d8230*/  LDL.LU R10, [R1+0x64e4] ;  /* 0x0064e400010a7983 */ /* 0x000f280000300800 */
[----:B------:R-:W-:Y:S04]  /*d8240*/  LDGSTS.E [R0+0x3c780], desc[UR34][R48.64], P3 ;  /* 0x3c78000030007fae */ /* 0x000fe800099a1022 */
[----:B------:R-:W-:Y:S04]  /*d8250*/  LDGSTS.E [R0+0x3e000], desc[UR34][R46.64], P2 ;  /* 0x3e0000002e007fae */ /* 0x000fe800091a1022 */
[----:B------:R-:W-:Y:S04]  /*d8260*/  LDGSTS.E [R0+0x3e080], desc[UR34][R44.64], P2 ;  /* 0x3e0800002c007fae */ /* 0x000fe800091a1022 */
[----:B------:R-:W4:Y:S04]  /*d8270*/  LDL.LU R13, [R1+0x64f8] ;  /* 0x0064f800010d7983 */ /* 0x000f280000300800 */
[----:B------:R-:W-:Y:S04]  /*d8280*/  LDGSTS.E [R0+0x3e100], desc[UR34][R42.64], P2 ;  /* 0x3e1000002a007fae */ /* 0x000fe800091a1022 */
[----:B------:R-:W4:Y:S04]  /*d8290*/  LDL.LU R9, [R1+0x64ec] ;  /* 0x0064ec0001097983 */ /* 0x000f280000300800 */
[----:B------:R-:W-:Y:S04]  /*d82a0*/  LDGSTS.E [R0+0x3e180], desc[UR34][R38.64], P2 ;  /* 0x3e18000026007fae */ /* 0x000fe800091a1022 */
[----:B------:R2:W-:Y:S04]  /*d82b0*/  LDGSTS.E [R0+0x3e200], desc[UR34][R36.64], P2 ;  /* 0x3e20000024007fae */ /* 0x0005e800091a1022 */
[----:B------:R-:W-:Y:S04]  /*d82c0*/  LDGSTS.E [R0+0x3e280], desc[UR34][R34.64], P2 ;  /* 0x3e28000022007fae */ /* 0x000fe800091a1022 */
[----:B------:R-:W4:Y:S04]  /*d82d0*/  LDL.LU R3, [R1+0x64fc] ;  /* 0x0064fc0001037983 */ /* 0x000f280000300800 */
[----:B------:R-:W-:Y:S01]  /*d82e0*/  LDGSTS.E [R0+0x3e300], desc[UR34][R16.64], P2 ;  /* 0x3e30000010007fae */ /* 0x000fe200091a1022 */
[----:B------:R-:W-:-:S03]  /*d82f0*/  UISETP.GT.AND UP3, UPT, UR23, 0x1, UPT ;  /* 0x000000011700788c */ /* 0x000fc6000bf64270 */
[----:B------:R-:W-:Y:S04]  /*d8300*/  LDGSTS.E [R0+0x3e380], desc[UR34][R32.64], P2 ;  /* 0x3e38000020007fae */ /* 0x000fe800091a1022 */
[----:B------:R-:W4:Y:S01]  /*d8310*/  LDL.LU R17, [R1+0x64f4] ;  /* 0x0064f40001117983 */ /* 0x000f220000300800 */
[----:B------:R-:W-:-:S03]  /*d8320*/  USEL UR27, URZ, 0x4, !UP3 ;  /* 0x00000004ff1b7887 */ /* 0x000fc6000d800000 */
[----:B------:R-:W4:Y:S01]  /*d8330*/  LDL.LU R4, [R1+0x6458] ;  /* 0x0064580001047983 */ /* 0x000f220000300800 */
[----:B------:R-:W-:-:S03]  /*d8340*/  USEL UR27, UR27, URZ, !UP0 ;  /* 0x000000ff1b1b7287 */ /* 0x000fc6000c000000 */
[----:B------:R-:W4:Y:S04]  /*d8350*/  LDL.LU R11, [R1+0x6454] ;  /* 0x00645400010b7983 */ /* 0x000f280000300800 */
[----:B------:R-:W-:Y:S04]  /*d8360*/  LDGSTS.E [R0+0x3e400], desc[UR34][R30.64], P2 ;  /* 0x3e4000001e007fae */ /* 0x000fe800091a1022 */
[----:B------:R-:W4:Y:S04]  /*d8370*/  LDL.LU R7, [R1+0x6450] ;  /* 0x0064500001077983 */ /* 0x000f280000300800 */
[----:B------:R-:W-:Y:S04]  /*d8380*/  LDGSTS.E [R0+0x3e480], desc[UR34][R28.64], P2 ;  /* 0x3e4800001c007fae */ /* 0x000fe800091a1022 */
[----:B------:R-:W4:Y:S04]  /*d8390*/  LDL.LU R16, [R1+0x644c] ;  /* 0x00644c0001107983 */ /* 0x000f280000300800 */
[----:B------:R-:W-:Y:S01]  /*d83a0*/  LDGSTS.E [R0+0x3e500], desc[UR34][R26.64], P2 ;  /* 0x3e5000001a007fae */ /* 0x000fe200091a1022 */
[----:B------:R-:W-:-:S03]  /*d83b0*/  ISETP.NE.U32.AND P1, PT, RZ, UR27, PT ;  /* 0x0000001bff007c0c */ /* 0x000fc6000bf25070 */
[----:B------:R-:W-:Y:S04]  /*d83c0*/  LDGSTS.E [R0+0x3e580], desc[UR34][R24.64], P2 ;  /* 0x3e58000018007fae */ /* 0x000fe800091a1022 */
[----:B------:R-:W-:Y:S04]  /*d83d0*/  LDGSTS.E [R0+0x3e600], desc[UR34][R22.64], P2 ;  /* 0x3e60000016007fae */ /* 0x000fe800091a1022 */
[----:B------:R-:W-:Y:S01]  /*d83e0*/  LDGSTS.E [R0+0x3e680], desc[UR34][R20.64], P2 ;  /* 0x3e68000014007fae */ /* 0x000fe200091a1022 */
[----:B--2---:R-:W-:-:S03]  /*d83f0*/  IMAD.MOV.U32 R36, RZ, RZ, R8 ;  /* 0x000000ffff247224 */ /* 0x004fc600078e0008 */
[----:B------:R-:W-:Y:S01]  /*d8400*/  LDGSTS.E [R0+0x3e700], desc[UR34][R18.64], P2 ;  /* 0x3e70000012007fae */ /* 0x000fe200091a1022 */
[----:B------:R-:W-:-:S03]  /*d8410*/  LOP3.LUT R2, R40, 0x20, RZ, 0x3c, !PT ;  /* 0x0000002028027812 */ /* 0x000fc600078e3cff */
[----:B------:R-:W-:Y:S01]  /*d8420*/  LDGSTS.E [R0+0x3e780], desc[UR34][R14.64], P2 ;  /* 0x3e7800000e007fae */ /* 0x000fe200091a1022 */
[----:B------:R-:W-:Y:S01]  /*d8430*/  IADD3 R2, PT, PT, R2, UR25, RZ ;  /* 0x0000001902027c10 */ /* 0x000fe2000fffe0ff */
[----:B---3--:R-:W-:-:S05]  /*d8440*/  IMAD.MOV.U32 R37, RZ, RZ, R12 ;  /* 0x000000ffff257224 */ /* 0x008fca00078e000c */
[----:B------:R4:W-:Y:S04]  /*d8450*/  LDGSTS.E [R2+0x800], desc[UR34][R36.64], P1 ;  /* 0x0080000024027fae */ /* 0x0009e800089a1022 */
[----:B------:R-:W2:Y:S04]  /*d8460*/  LDL.LU R15, [R1+0x6448] ;  /* 0x00644800010f7983 */ /* 0x000ea80000300800 */
[----:B------:R-:W3:Y:S01]  /*d8470*/  LDL.LU R8, [R1+0x6444] ;  /* 0x0064440001087983 */ /* 0x000ee20000300800 */
[----:B----4-:R-:W-:Y:S01]  /*d8480*/  IMAD.MOV.U32 R36, RZ, RZ, R5 ;  /* 0x000000ffff247224 */ /* 0x010fe200078e0005 */
[----:B------:R-:W-:-:S05]  /*d8490*/  IADD3 R6, P2, PT, R6, UR18, RZ ;  /* 0x0000001206067c10 */ /* 0x000fca000ff5e0ff */
[----:B------:R-:W-:Y:S01]  /*d84a0*/  STL [R1+0x64f0], R6 ;  /* 0x0064f00601007387 */ /* 0x000fe20000100800 */
[----:B------:R-:W-:-:S05]  /*d84b0*/  IADD3.X R10, PT, PT, R10, UR7, RZ, P0, !PT ;  /* 0x000000070a0a7c10 */ /* 0x000fca00087fe4ff */
[----:B------:R-:W-:Y:S04]  /*d84c0*/  STL [R1+0x64e4], R10 ;  /* 0x0064e40a01007387 */ /* 0x000fe80000100800 */
[----:B------:R-:W4:Y:S04]  /*d84d0*/  LDL.LU R0, [R1+0x643c] ;  /* 0x00643c0001007983 */ /* 0x000f280000300800 */
[----:B------:R-:W4:Y:S01]  /*d84e0*/  LDL.LU R12, [R1+0x6440] ;  /* 0x00644000010c7983 */ /* 0x000f220000300800 */
[----:B------:R-:W-:Y:S02]  /*d84f0*/  MOV R37, R10 ;  /* 0x0000000a00257202 */ /* 0x000fe40000000f00 */
[----:B------:R-:W-:Y:S01]  /*d8500*/  IADD3 R13, P0, PT, R13, UR18, RZ ;  /* 0x000000120d0d7c10 */ /* 0x000fe2000ff1e0ff */
[----:B------:R-:W4:Y:S01]  /*d8510*/  LDL.LU R14, [R1+0x6434] ;  /* 0x00643400010e7983 */ /* 0x000f220000300800 */
[----:B------:R-:W-:-:S03]  /*d8520*/  IADD3.X R9, PT, PT, R9, UR7, RZ, P2, !PT ;  /* 0x0000000709097c10 */ /* 0x000fc600097fe4ff */
[----:B------:R-:W-:Y:S04]  /*d8530*/  STL [R1+0x64f8], R13 ;  /* 0x0064f80d01007387 */ /* 0x000fe80000100800 */
[----:B------:R1:W-:Y:S04]  /*d8540*/  STL [R1+0x64ec], R9 ;  /* 0x0064ec0901007387 */ /* 0x0003e80000100800 */
[----:B------:R1:W-:Y:S04]  /*d8550*/  LDGSTS.E [R2+0x880], desc[UR34][R36.64], P1 ;  /* 0x0088000024027fae */ /* 0x0003e800089a1022 */
[----:B------:R-:W4:Y:S01]  /*d8560*/  LDL.LU R5, [R1+0x6438] ;  /* 0x0064380001057983 */ /* 0x000f220000300800 */
[----:B------:R-:W-:Y:S01]  /*d8570*/  IADD3 R3, P2, PT, R3, UR18, RZ ;  /* 0x0000001203037c10 */ /* 0x000fe2000ff5e0ff */
[----:B-1----:R-:W-:-:S02]  /*d8580*/  IMAD.MOV.U32 R37, RZ, RZ, R9 ;  /* 0x000000ffff257224 */ /* 0x002fc400078e0009 */
[----:B------:R-:W-:Y:S01]  /*d8590*/  IMAD.MOV.U32 R36, RZ, RZ, R6 ;  /* 0x000000ffff247224 */ /* 0x000fe200078e0006 */
[----:B------:R-:W4:Y:S04]  /*d85a0*/  LDL.LU R9, [R1+0x642c] ;  /* 0x00642c0001097983 */ /* 0x000f280000300800 */
[----:B------:R-:W-:Y:S01]  /*d85b0*/  STL [R1+0x64fc], R3 ;  /* 0x0064fc0301007387 */ /* 0x000fe20000100800 */
[----:B------:R-:W-:-:S03]  /*d85c0*/  IADD3.X R17, PT, PT, R17, UR7, RZ, P0, !PT ;  /* 0x0000000711117c10 */ /* 0x000fc600087fe4ff */
[----:B------:R1:W-:Y:S04]  /*d85d0*/  LDGSTS.E [R2+0x900], desc[UR34][R36.64], P1 ;  /* 0x0090000024027fae */ /* 0x0003e800089a1022 */
[----:B------:R-:W-:Y:S04]  /*d85e0*/  STL [R1+0x64f4], R17 ;  /* 0x0064f41101007387 */ /* 0x000fe80000100800 */
[----:B------:R-:W4:Y:S04]  /*d85f0*/  LDL.LU R6, [R1+0x6430] ;  /* 0x0064300001067983 */ /* 0x000f280000300800 */
[----:B------:R-:W4:Y:S01]  /*d8600*/  LDL.LU R10, [R1+0x6428] ;  /* 0x00642800010a7983 */ /* 0x000f220000300800 */
[----:B-1----:R-:W-:-:S03]  /*d8610*/  IMAD.MOV.U32 R36, RZ, RZ, R13 ;  /* 0x000000ffff247224 */ /* 0x002fc600078e000d */
[----:B------:R-:W4:Y:S01]  /*d8620*/  LDL.LU R13, [R1+0x6424] ;  /* 0x00642400010d7983 */ /* 0x000f220000300800 */
[----:B------:R-:W-:Y:S02]  /*d8630*/  IADD3 R4, P0, PT, R4, UR18, RZ ;  /* 0x0000001204047c10 */ /* 0x000fe4000ff1e0ff */
[----:B------:R-:W-:Y:S02]  /*d8640*/  MOV R37, R17 ;  /* 0x0000001100257202 */ /* 0x000fe40000000f00 */
[----:B------:R-:W-:Y:S02]  /*d8650*/  IADD3.X R11, PT, PT, R11, UR7, RZ, P2, !PT ;  /* 0x000000070b0b7c10 */ /* 0x000fe400097fe4ff */
[----:B------:R-:W-:Y:S01]  /*d8660*/  IADD3 R7, P2, PT, R7, UR18, RZ ;  /* 0x0000001207077c10 */ /* 0x000fe2000ff5e0ff */
[----:B------:R-:W-:Y:S01]  /*d8670*/  STL [R1+0x6458], R4 ;  /* 0x0064580401007387 */ /* 0x000fe20000100800 */
[----:B------:R-:W-:-:S03]  /*d8680*/  IADD3.X R16, PT, PT, R16, UR7, RZ, P0, !PT ;  /* 0x0000000710107c10 */ /* 0x000fc600087fe4ff */
[----:B------:R1:W-:Y:S04]  /*d8690*/  LDGSTS.E [R2+0x980], desc[UR34][R36.64], P1 ;  /* 0x0098000024027fae */ /* 0x0003e800089a1022 */
[----:B------:R1:W-:Y:S02]  /*d86a0*/  STL [R1+0x6454], R11 ;  /* 0x0064540b01007387 */ /* 0x0003e40000100800 */
[----:B-1----:R-:W-:Y:S02]  /*d86b0*/  IMAD.MOV.U32 R36, RZ, RZ, R3 ;  /* 0x000000ffff247224 */ /* 0x002fe400078e0003 */
[----:B------:R-:W-:Y:S02]  /*d86c0*/  IMAD.MOV.U32 R37, RZ, RZ, R11 ;  /* 0x000000ffff257224 */ /* 0x000fe400078e000b */
[----:B------:R-:W4:Y:S04]  /*d86d0*/  LDL.LU R11, [R1+0x641c] ;  /* 0x00641c00010b7983 */ /* 0x000f280000300800 */
[----:B------:R-:W-:Y:S04]  /*d86e0*/  STL [R1+0x6450], R7 ;  /* 0x0064500701007387 */ /* 0x000fe80000100800 */
[----:B------:R-:W-:Y:S04]  /*d86f0*/  STL [R1+0x644c], R16 ;  /* 0x00644c1001007387 */ /* 0x000fe80000100800 */
[----:B------:R-:W4:Y:S01]  /*d8700*/  LDL.LU R3, [R1+0x6420] ;  /* 0x0064200001037983 */ /* 0x000f220000300800 */
[----:B--2---:R-:W-:-:S03]  /*d8710*/  IADD3 R15, P0, PT, R15, UR18, RZ ;  /* 0x000000120f0f7c10 */ /* 0x004fc6000ff1e0ff */
[----:B------:R1:W-:Y:S01]  /*d8720*/  LDGSTS.E [R2+0xa00], desc[UR34][R36.64], P1 ;  /* 0x00a0000024027fae */ /* 0x0003e200089a1022 */
[----:B---3--:R-:W-:Y:S01]  /*d8730*/  IADD3.X R8, PT, PT, R8, UR7, RZ, P2, !PT ;  /* 0x0000000708087c10 */ /* 0x008fe200097fe4ff */
[----:B-1----:R-:W-:Y:S01]  /*d8740*/  IMAD.MOV.U32 R36, RZ, RZ, R4 ;  /* 0x000000ffff247224 */ /* 0x002fe200078e0004 */
[----:B------:R-:W-:Y:S01]  /*d8750*/  MOV R37, R16 ;  /* 0x0000001000257202 */ /* 0x000fe20000000f00 */
[----:B------:R-:W2:Y:S04]  /*d8760*/  LDL.LU R4, [R1+0x6418] ;  /* 0x0064180001047983 */ /* 0x000ea80000300800 */
[----:B------:R-:W-:Y:S04]  /*d8770*/  STL [R1+0x6448], R15 ;  /* 0x0064480f01007387 */ /* 0x000fe80000100800 */
[----:B------:R1:W-:Y:S04]  /*d8780*/  LDGSTS.E [R2+0xa80], desc[UR34][R36.64], P1 ;  /* 0x00a8000024027fae */ /* 0x0003e800089a1022 */
[----:B------:R3:W-:Y:S01]  /*d8790*/  STL [R1+0x6444], R8 ;  /* 0x0064440801007387 */ /* 0x0007e20000100800 */
[----:B-1----:R-:W-:-:S03]  /*d87a0*/  IMAD.MOV.U32 R37, RZ, RZ, R8 ;  /* 0x000000ffff257224 */ /* 0x002fc600078e0008 */
[----:B---3--:R-:W3:Y:S01]  /*d87b0*/  LDL.LU R8, [R1+0x6414] ;  /* 0x0064140001087983 */ /* 0x008ee20000300800 */
[----:B------:R-:W-:-:S05]  /*d87c0*/  IMAD.MOV.U32 R36, RZ, RZ, R7 ;  /* 0x000000ffff247224 */ /* 0x000fca00078e0007 */
[----:B------:R1:W-:Y:S02]  /*d87d0*/  LDGSTS.E [R2+0xb00], desc[UR34][R36.64], P1 ;  /* 0x00b0000024027fae */ /* 0x0003e400089a1022 */
[----:B-1----:R-:W-:Y:S01]  /*d87e0*/  IMAD.MOV.U32 R36, RZ, RZ, R15 ;  /* 0x000000ffff247224 */ /* 0x002fe200078e000f */
[----:B----4-:R-:W-:Y:S02]  /*d87f0*/  IADD3.X R0, PT, PT, R0, UR7, RZ, P0, !PT ;  /* 0x0000000700007c10 */ /* 0x010fe400087fe4ff */
[----:B------:R-:W-:-:S05]  /*d8800*/  IADD3 R12, P2, PT, R12, UR18, RZ ;  /* 0x000000120c0c7c10 */ /* 0x000fca000ff5e0ff */
[----:B------:R-:W-:Y:S04]  /*d8810*/  STL [R1+0x6440], R12 ;  /* 0x0064400c01007387 */ /* 0x000fe80000100800 */
[----:B------:R1:W-:Y:S04]  /*d8820*/  STL [R1+0x643c], R0 ;  /* 0x00643c0001007387 */ /* 0x0003e80000100800 */
[----:B------:R-:W4:Y:S01]  /*d8830*/  LDL.LU R7, [R1+0x6410] ;  /* 0x0064100001077983 */ /* 0x000f220000300800 */
[----:B------:R-:W-:-:S03]  /*d8840*/  IADD3.X R14, PT, PT, R14, UR7, RZ, P2, !PT ;  /* 0x000000070e0e7c10 */ /* 0x000fc600097fe4ff */
[----:B------:R-:W4:Y:S01]  /*d8850*/  LDL.LU R15, [R1+0x640c] ;  /* 0x00640c00010f7983 */ /* 0x000f220000300800 */
[----:B------:R-:W-:-:S05]  /*d8860*/  MOV R37, R0 ;  /* 0x0000000000257202 */ /* 0x000fca0000000f00 */
[----:B------:R1:W-:Y:S01]  /*d8870*/  LDGSTS.E [R2+0xb80], desc[UR34][R36.64], P1 ;  /* 0x00b8000024027fae */ /* 0x0003e200089a1022 */
[----:B------:R-:W-:-:S05]  /*d8880*/  IADD3 R5, P0, PT, R5, UR18, RZ ;  /* 0x0000001205057c10 */ /* 0x000fca000ff1e0ff */
[----:B------:R-:W-:Y:S04]  /*d8890*/  STL [R1+0x6438], R5 ;  /* 0x0064380501007387 */ /* 0x000fe80000100800 */
[----:B------:R1:W-:Y:S01]  /*d88a0*/  STL [R1+0x6434], R14 ;  /* 0x0064340e01007387 */ /* 0x0003e20000100800 */
[----:B------:R-:W-:Y:S01]  /*d88b0*/  IADD3.X R9, PT, PT, R9, UR7, RZ, P0, !PT ;  /* 0x0000000709097c10 */ /* 0x000fe200087fe4ff */
[----:B-1----:R-:W-:Y:S02]  /*d88c0*/  IMAD.MOV.U32 R36, RZ, RZ, R12 ;  /* 0x000000ffff247224 */ /* 0x002fe400078e000c */
[----:B------:R-:W4:Y:S01]  /*d88d0*/  LDL.LU R0, [R1+0x6408] ;  /* 0x0064080001007983 */ /* 0x000f220000300800 */
[----:B------:R-:W-:-:S03]  /*d88e0*/  IMAD.MOV.U32 R37, RZ, RZ, R14 ;  /* 0x000000ffff257224 */ /* 0x000fc600078e000e */
[----:B------:R-:W4:Y:S04]  /*d88f0*/  LDL.LU R12, [R1+0x6404] ;  /* 0x00640400010c7983 */ /* 0x000f280000300800 */
[----:B------:R1:W-:Y:S01]  /*d8900*/  LDGSTS.E [R2+0xc00], desc[UR34][R36.64], P1 ;  /* 0x00c0000024027fae */ /* 0x0003e200089a1022 */
[----:B------:R-:W-:Y:S02]  /*d8910*/  IADD3 R6, P2, PT, R6, UR18, RZ ;  /* 0x0000001206067c10 */ /* 0x000fe4000ff5e0ff */
[----:B------:R-:W-:-:S03]  /*d8920*/  IADD3 R10, P0, PT, R10, UR18, RZ ;  /* 0x000000120a0a7c10 */ /* 0x000fc6000ff1e0ff */
[----:B------:R-:W-:Y:S01]  /*d8930*/  STL [R1+0x6430], R6 ;  /* 0x0064300601007387 */ /* 0x000fe20000100800 */
[----:B------:R-:W-:-:S03]  /*d8940*/  IADD3.X R13, PT, PT, R13, UR7, RZ, P2, !PT ;  /* 0x000000070d0d7c10 */ /* 0x000fc600097fe4ff */
[----:B------:R1:W-:Y:S02]  /*d8950*/  STL [R1+0x642c], R9 ;  /* 0x00642c0901007387 */ /* 0x0003e40000100800 */
[----:B-1----:R-:W-:Y:S02]  /*d8960*/  MOV R37, R9 ;  /* 0x0000000900257202 */ /* 0x002fe40000000f00 */
[----:B------:R-:W4:Y:S04]  /*d8970*/  LDL.LU R14, [R1+0x63dc] ;  /* 0x0063dc00010e7983 */ /* 0x000f280000300800 */
[----:B------:R-:W-:Y:S04]  /*d8980*/  STL [R1+0x6428], R10 ;  /* 0x0064280a01007387 */ /* 0x000fe80000100800 */
[----:B------:R1:W-:Y:S04]  /*d8990*/  STL [R1+0x6424], R13 ;  /* 0x0064240d01007387 */ /* 0x0003e80000100800 */
[----:B------:R-:W4:Y:S01]  /*d89a0*/  LDL.LU R9, [R1+0x6264] ;  /* 0x0062640001097983 */ /* 0x000f220000300800 */
[----:B------:R-:W-:-:S03]  /*d89b0*/  IMAD.MOV.U32 R36, RZ, RZ, R5 ;  /* 0x000000ffff247224 */ /* 0x000fc600078e0005 */
[----:B------:R-:W4:Y:S04]  /*d89c0*/  LDL.LU R5, [R1+0x626c] ;  /* 0x00626c0001057983 */ /* 0x000f280000300800 */
[----:B------:R1:W-:Y:S01]  /*d89d0*/  LDGSTS.E [R2+0xc80], desc[UR34][R36.64], P1 ;  /* 0x00c8000024027fae */ /* 0x0003e200089a1022 */
[----:B------:R-:W-:Y:S02]  /*d89e0*/  IADD3.X R11, PT, PT, R11, UR7, RZ, P0, !PT ;  /* 0x000000070b0b7c10 */ /* 0x000fe400087fe4ff */
[----:B------:R-:W-:Y:S01]  /*d89f0*/  IADD3 R3, P2, PT, R3, UR18, RZ ;  /* 0x0000001203037c10 */ /* 0x000fe2000ff5e0ff */
[----:B-1----:R-:W-:-:S04]  /*d8a00*/  IMAD.MOV.U32 R37, RZ, RZ, R13 ;  /* 0x000000ffff257224 */ /* 0x002fc800078e000d */
[----:B------:R-:W-:Y:S01]  /*d8a10*/  STL [R1+0x6420], R3 ;  /* 0x0064200301007387 */ /* 0x000fe20000100800 */
[----:B------:R-:W-:-:S03]  /*d8a20*/  IMAD.MOV.U32 R36, RZ, RZ, R6 ;  /* 0x000000ffff247224 */ /* 0x000fc600078e0006 */
[----:B------:R1:W-:Y:S04]  /*d8a30*/  STL [R1+0x641c], R11 ;  /* 0x00641c0b01007387 */ /* 0x0003e80000100800 */
[----:B------:R-:W4:Y:S04]  /*d8a40*/  LDL.LU R13, [R1+0x6260] ;  /* 0x00626000010d7983 */ /* 0x000f280000300800 */
[----:B------:R-:W4:Y:S01]  /*d8a50*/  LDL.LU R6, [R1+0x6274] ;  /* 0x0062740001067983 */ /* 0x000f220000300800 */
[----:B--2---:R-:W-:-:S03]  /*d8a60*/  IADD3 R4, P0, PT, R4, UR18, RZ ;  /* 0x0000001204047c10 */ /* 0x004fc6000ff1e0ff */
[----:B------:R2:W-:Y:S04]  /*d8a70*/  LDGSTS.E [R2+0xd00], desc[UR34][R36.64], P1 ;  /* 0x00d0000024027fae */ /* 0x0005e800089a1022 */
[----:B------:R-:W-:Y:S01]  /*d8a80*/  STL [R1+0x6418], R4 ;  /* 0x0064180401007387 */ /* 0x000fe20000100800 */
[----:B--2---:R-:W-:Y:S01]  /*d8a90*/  IMAD.MOV.U32 R36, RZ, RZ, R10 ;  /* 0x000000ffff247224 */ /* 0x004fe200078e000a */
[----:B---3--:R-:W-:Y:S02]  /*d8aa0*/  IADD3.X R8, PT, PT, R8, UR7, RZ, P2, !PT ;  /* 0x0000000708087c10 */ /* 0x008fe400097fe4ff */
[----:B------:R-:W-:-:S03]  /*d8ab0*/  MOV R37, R11 ;  /* 0x0000000b00257202 */ /* 0x000fc60000000f00 */
[----:B------:R2:W-:Y:S04]  /*d8ac0*/  STL [R1+0x6414], R8 ;  /* 0x0064140801007387 */ /* 0x0005e80000100800 */
[----:B------:R-:W3:Y:S04]  /*d8ad0*/  LDL.LU R10, [R1+0x6268] ;  /* 0x00626800010a7983 */ /* 0x000ee80000300800 */
[----:B-1----:R-:W3:Y:S04]  /*d8ae0*/  LDL.LU R11, [R1+0x627c] ;  /* 0x00627c00010b7983 */ /* 0x002ee80000300800 */
[----:B------:R1:W-:Y:S02]  /*d8af0*/  LDGSTS.E [R2+0xd80], desc[UR34][R36.64], P1 ;  /* 0x00d8000024027fae */ /* 0x0003e400089a1022 */
[----:B-1----:R-:W-:-:S02]  /*d8b00*/  IMAD.MOV.U32 R37, RZ, RZ, R8 ;  /* 0x000000ffff257224 */ /* 0x002fc400078e0008 */
[----:B------:R-:W-:-:S05]  /*d8b10*/  IMAD.MOV.U32 R36, RZ, RZ, R3 ;  /* 0x000000ffff247224 */ /* 0x000fca00078e0003 */
[----:B------:R1:W-:Y:S02]  /*d8b20*/  LDGSTS.E [R2+0xe00], desc[UR34][R36.64], P1 ;  /* 0x00e0000024027fae */ /* 0x0003e400089a1022 */
[----:B-1----:R-:W-:Y:S01]  /*d8b30*/  IMAD.MOV.U32 R36, RZ, RZ, R4 ;  /* 0x000000ffff247224 */ /* 0x002fe200078e0004 */
[----:B----4-:R-:W-:Y:S02]  /*d8b40*/  IADD3 R7, P2, PT, R7, UR18, RZ ;  /* 0x0000001207077c10 */ /* 0x010fe4000ff5e0ff */
[----:B------:R-:W-:-:S03]  /*d8b50*/  IADD3.X R15, PT, PT, R15, UR7, RZ, P0, !PT ;  /* 0x000000070f0f7c10 */ /* 0x000fc600087fe4ff */
[----:B------:R-:W-:Y:S04]  /*d8b60*/  STL [R1+0x6410], R7 ;  /* 0x0064100701007387 */ /* 0x000fe80000100800 */
[----:B------:R-:W-:Y:S04]  /*d8b70*/  STL [R1+0x640c], R15 ;  /* 0x00640c0f01007387 */ /* 0x000fe80000100800 */
[----:B--2---:R-:W2:Y:S04]  /*d8b80*/  LDL.LU R8, [R1+0x6270] ;  /* 0x0062700001087983 */ /* 0x004ea80000300800 */
[----:B------:R-:W4:Y:S01]  /*d8b90*/  LDL.LU R3, [R1+0x6280] ;  /* 0x0062800001037983 */ /* 0x000f220000300800 */
[----:B------:R-:W-:-:S03]  /*d8ba0*/  MOV R37, R15 ;  /* 0x0000000f00257202 */ /* 0x000fc60000000f00 */
[----:B------:R-:W4:Y:S01]  /*d8bb0*/  LDL.LU R17, [R1+0x6278] ;  /* 0x0062780001117983 */ /* 0x000f220000300800 */
[----:B------:R-:W-:-:S03]  /*d8bc0*/  IADD3 R0, P3, PT, R0, UR18, RZ ;  /* 0x0000001200007c10 */ /* 0x000fc6000ff7e0ff */
[----:B------:R1:W-:Y:S01]  /*d8bd0*/  LDGSTS.E [R2+0xe80], desc[UR34][R36.64], P1 ;  /* 0x00e8000024027fae */ /* 0x0003e200089a1022 */
[----:B------:R-:W-:-:S03]  /*d8be0*/  IADD3.X R12, PT, PT, R12, UR7, RZ, P2, !PT ;  /* 0x000000070c0c7c10 */ /* 0x000fc600097fe4ff */
[----:B------:R-:W-:Y:S04]  /*d8bf0*/  STL [R1+0x6408], R0 ;  /* 0x0064080001007387 */ /* 0x000fe80000100800 */
[----:B------:R1:W-:Y:S04]  /*d8c00*/  STL [R1+0x6404], R12 ;  /* 0x0064040c01007387 */ /* 0x0003e80000100800 */
[----:B------:R-:W4:Y:S01]  /*d8c10*/  LDL.LU R4, [R1+0x6258] ;  /* 0x0062580001047983 */ /* 0x000f220000300800 */
[----:B-1----:R-:W-:Y:S02]  /*d8c20*/  IMAD.MOV.U32 R37, RZ, RZ, R12 ;  /* 0x000000ffff257224 */ /* 0x002fe400078e000c */
[----:B------:R-:W-:Y:S01]  /*d8c30*/  IMAD.MOV.U32 R36, RZ, RZ, R7 ;  /* 0x000000ffff247224 */ /* 0x000fe200078e0007 */
[----:B------:R-:W4:Y:S01]  /*d8c40*/  LDL.LU R12, [R1+0x6254] ;  /* 0x00625400010c7983 */ /* 0x000f220000300800 */
[----:B------:R-:W-:-:S03]  /*d8c50*/  UISETP.GT.AND UP1, UPT, UR23, 0x5, UPT ;  /* 0x000000051700788c */ /* 0x000fc6000bf24270 */
[----:B------:R1:W-:Y:S01]  /*d8c60*/  LDGSTS.E [R2+0xf00], desc[UR34][R36.64], P1 ;  /* 0x00f0000024027fae */ /* 0x0003e200089a1022 */
[----:B------:R-:W-:Y:S02]  /*d8c70*/  IADD3.X R14, PT, PT, R14, UR7, RZ, P3, !PT ;  /* 0x000000070e0e7c10 */ /* 0x000fe40009ffe4ff */
[----:B------:R-:W-:-:S05]  /*d8c80*/  IADD3 R9, P2, PT, R9, UR18, RZ ;  /* 0x0000001209097c10 */ /* 0x000fca000ff5e0ff */
[----:B------:R1:W-:Y:S04]  /*d8c90*/  STL [R1+0x6264], R9 ;  /* 0x0062640901007387 */ /* 0x0003e80000100800 */
[----:B------:R-:W-:Y:S04]  /*d8ca0*/  STL [R1+0x63dc], R14 ;  /* 0x0063dc0e01007387 */ /* 0x000fe80000100800 */
[----:B------:R-:W4:Y:S04]  /*d8cb0*/  LDL.LU R7, [R1+0x6250] ;  /* 0x0062500001077983 */ /* 0x000f280000300800 */
[----:B------:R-:W4:Y:S01]  /*d8cc0*/  LDL.LU R16, [R1+0x624c] ;  /* 0x00624c0001107983 */ /* 0x000f220000300800 */
[----:B------:R-:W-:Y:S01]  /*d8cd0*/  USEL UR12, URZ, 0x4, !UP1 ;  /* 0x00000004ff0c7887 */ /* 0x000fe2000c800000 */
[----:B------:R-:W-:-:S03]  /*d8ce0*/  IADD3 R5, P3, PT, R5, UR18, RZ ;  /* 0x0000001205057c10 */ /* 0x000fc6000ff7e0ff */
[----:B------:R-:W-:Y:S01]  /*d8cf0*/  USEL UR12, UR12, URZ, !UP0 ;  /* 0x000000ff0c0c7287 */ /* 0x000fe2000c000000 */
[----:B-1----:R-:W-:Y:S01]  /*d8d00*/  IMAD.MOV.U32 R36, RZ, RZ, R0 ;  /* 0x000000ffff247224 */ /* 0x002fe200078e0000 */
[----:B------:R-:W-:Y:S01]  /*d8d10*/  MOV R37, R14 ;  /* 0x0000000e00257202 */ /* 0x000fe20000000f00 */
[----:B------:R-:W-:Y:S03]  /*d8d20*/  STL [R1+0x626c], R5 ;  /* 0x00626c0501007387 */ /* 0x000fe60000100800 */
[----:B------:R-:W-:Y:S01]  /*d8d30*/  ISETP.NE.U32.AND P0, PT, RZ, UR12, PT ;  /* 0x0000000cff007c0c */ /* 0x000fe2000bf05070 */
[----:B------:R1:W-:Y:S01]  /*d8d40*/  LDGSTS.E [R2+0xf80], desc[UR34][R36.64], P1 ;  /* 0x00f8000024027fae */ /* 0x0003e200089a1022 */
[----:B------:R-:W-:-:S05]  /*d8d50*/  IADD3.X R13, PT, PT, R13, UR7, RZ, P2, !PT ;  /* 0x000000070d0d7c10 */ /* 0x000fca00097fe4ff */
[----:B------:R3:W-:Y:S01]  /*d8d60*/  STL [R1+0x6260], R13 ;  /* 0x0062600d01007387 */ /* 0x0007e20000100800 */
[----:B-1----:R-:W-:Y:S01]  /*d8d70*/  IMAD.MOV.U32 R36, RZ, RZ, R9 ;  /* 0x000000ffff247224 */ /* 0x002fe200078e0009 */
[----:B------:R-:W-:Y:S02]  /*d8d80*/  IADD3 R6, P1, PT, R6, UR18, RZ ;  /* 0x0000001206067c10 */ /* 0x000fe4000ff3e0ff */
[----:B------:R-:W4:Y:S01]  /*d8d90*/  LDL.LU R0, [R1+0x6248] ;  /* 0x0062480001007983 */ /* 0x000f220000300800 */
[----:B------:R-:W-:-:S03]  /*d8da0*/  IMAD.MOV.U32 R37, RZ, RZ, R13 ;  /* 0x000000ffff257224 */ /* 0x000fc600078e000d */
[----:B------:R-:W4:Y:S04]  /*d8db0*/  LDL.LU R9, [R1+0x6244] ;  /* 0x0062440001097983 */ /* 0x000f280000300800 */
[----:B------:R-:W-:Y:S04]  /*d8dc0*/  STL [R1+0x6274], R6 ;  /* 0x0062740601007387 */ /* 0x000fe80000100800 */
[----:B------:R1:W-:Y:S01]  /*d8dd0*/  LDGSTS.E [R2+0x2800], desc[UR34][R36.64], P0 ;  /* 0x0280000024027fae */ /* 0x0003e200081a1022 */
[----:B---3--:R-:W-:Y:S01]  /*d8de0*/  IADD3.X R10, PT, PT, R10, UR7, RZ, P3, !PT ;  /* 0x000000070a0a7c10 */ /* 0x008fe20009ffe4ff */
[----:B-1----:R-:W-:-:S04]  /*d8df0*/  IMAD.MOV.U32 R36, RZ, RZ, R5 ;  /* 0x000000ffff247224 */ /* 0x002fc800078e0005 */
[----:B------:R-:W-:Y:S01]  /*d8e00*/  STL [R1+0x6268], R10 ;  /* 0x0062680a01007387 */ /* 0x000fe20000100800 */
[----:B------:R-:W-:-:S03]  /*d8e10*/  IADD3 R11, P2, PT, R11, UR18, RZ ;  /* 0x000000120b0b7c10 */ /* 0x000fc6000ff5e0ff */
[----:B------:R-:W3:Y:S01]  /*d8e20*/  LDL.LU R15, [R1+0x623c] ;  /* 0x00623c00010f7983 */ /* 0x000ee20000300800 */
[----:B------:R-:W-:-:S03]  /*d8e30*/  MOV R37, R10 ;  /* 0x0000000a00257202 */ /* 0x000fc60000000f00 */
[----:B------:R-:W3:Y:S04]  /*d8e40*/  LDL.LU R13, [R1+0x6240] ;  /* 0x00624000010d7983 */ /* 0x000ee80000300800 */
[----:B------:R-:W3:Y:S04]  /*d8e50*/  LDL.LU R14, [R1+0x6234] ;  /* 0x00623400010e7983 */ /* 0x000ee80000300800 */
[----:B------:R-:W-:Y:S04]  /*d8e60*/  STL [R1+0x627c], R11 ;  /* 0x00627c0b01007387 */ /* 0x000fe80000100800 */
[----:B------:R1:W-:Y:S02]  /*d8e70*/  LDGSTS.E [R2+0x2880], desc[UR34][R36.64], P0 ;  /* 0x0288000024027fae */ /* 0x0003e400081a1022 */
[----:B-1----:R-:W-:Y:S01]  /*d8e80*/  IMAD.MOV.U32 R36, RZ, RZ, R6 ;  /* 0x000000ffff247224 */ /* 0x002fe200078e0006 */
[----:B--2---:R-:W-:-:S02]  /*d8e90*/  IADD3.X R8, PT, PT, R8, UR7, RZ, P1, !PT ;  /* 0x0000000708087c10 */ /* 0x004fc40008ffe4ff */
[----:B----4-:R-:W-:-:S03]  /*d8ea0*/  IADD3 R3, P1, PT, R3, UR18, RZ ;  /* 0x0000001203037c10 */ /* 0x010fc6000ff3e0ff */
[----:B------:R1:W-:Y:S01]  /*d8eb0*/  STL [R1+0x6270], R8 ;  /* 0x0062700801007387 */ /* 0x0003e20000100800 */
[----:B------:R-:W-:Y:S01]  /*d8ec0*/  IMAD.MOV.U32 R37, RZ, RZ, R8 ;  /* 0x000000ffff257224 */ /* 0x000fe200078e0008 */
[----:B------:R-:W-:Y:S02]  /*d8ed0*/  IADD3.X R17, PT, PT, R17, UR7, RZ, P2, !PT ;  /* 0x0000000711117c10 */ /* 0x000fe400097fe4ff */
[----:B------:R-:W2:Y:S04]  /*d8ee0*/  LDL.LU R5, [R1+0x6238] ;  /* 0x0062380001057983 */ /* 0x000ea80000300800 */
[----:B------:R4:W-:Y:S04]  /*d8ef0*/  LDGSTS.E [R2+0x2900], desc[UR34][R36.64], P0 ;  /* 0x0290000024027fae */ /* 0x0009e800081a1022 */
[----:B-1----:R-:W2:Y:S04]  /*d8f00*/  LDL.LU R8, [R1+0x622c] ;  /* 0x00622c0001087983 */ /* 0x002ea80000300800 */
[----:B------:R-:W-:Y:S04]  /*d8f10*/  STL [R1+0x6280], R3 ;  /* 0x0062800301007387 */ /* 0x000fe80000100800 */
[----:B------:R-:W-:Y:S01]  /*d8f20*/  STL [R1+0x6278], R17 ;  /* 0x0062781101007387 */ /* 0x000fe20000100800 */
[----:B----4-:R-:W-:-:S03]  /*d8f30*/  IMAD.MOV.U32 R36, RZ, RZ, R11 ;  /* 0x000000ffff247224 */ /* 0x010fc600078e000b */
[----:B------:R-:W4:Y:S01]  /*d8f40*/  LDL.LU R6, [R1+0x6230] ;  /* 0x0062300001067983 */ /* 0x000f220000300800 */
[----:B------:R-:W-:Y:S02]  /*d8f50*/  IADD3 R4, P2, PT, R4, UR18, RZ ;  /* 0x0000001204047c10 */ /* 0x000fe4000ff5e0ff */
[----:B------:R-:W-:Y:S01]  /*d8f60*/  MOV R37, R17 ;  /* 0x0000001100257202 */ /* 0x000fe20000000f00 */
[----:B------:R-:W4:Y:S01]  /*d8f70*/  LDL.LU R10, [R1+0x6228] ;  /* 0x00622800010a7983 */ /* 0x000f220000300800 */
[----:B------:R-:W-:-:S03]  /*d8f80*/  IADD3.X R12, PT, PT, R12, UR7, RZ, P1, !PT ;  /* 0x000000070c0c7c10 */ /* 0x000fc60008ffe4ff */
[----:B------:R-:W4:Y:S04]  /*d8f90*/  LDL.LU R11, [R1+0x6224] ;  /* 0x00622400010b7983 */ /* 0x000f280000300800 */
[----:B------:R-:W-:Y:S04]  /*d8fa0*/  STL [R1+0x6258], R4 ;  /* 0x0062580401007387 */ /* 0x000fe80000100800 */
[----:B------:R1:W-:Y:S04]  /*d8fb0*/  LDGSTS.E [R2+0x2980], desc[UR34][R36.64], P0 ;  /* 0x0298000024027fae */ /* 0x0003e800081a1022 */
[----:B------:R1:W-:Y:S02]  /*d8fc0*/  STL [R1+0x6254], R12 ;  /* 0x0062540c01007387 */ /* 0x0003e40000100800 */
[----:B-1----:R-:W-:-:S02]  /*d8fd0*/  IMAD.MOV.U32 R37, RZ, RZ, R12 ;  /* 0x000000ffff257224 */ /* 0x002fc400078e000c */
[----:B------:R-:W4:Y:S01]  /*d8fe0*/  LDL.LU R12, [R1+0x621c] ;  /* 0x00621c00010c7983 */ /* 0x000f220000300800 */
[----:B------:R-:W-:Y:S02]  /*d8ff0*/  IADD3 R7, P1, PT, R7, UR18, RZ ;  /* 0x0000001207077c10 */ /* 0x000fe4000ff3e0ff */
[----:B------:R-:W-:-:S03]  /*d9000*/  IADD3.X R16, PT, PT, R16, UR7, RZ, P2, !PT ;  /* 0x0000000710107c10 */ /* 0x000fc600097fe4ff */
[----:B------:R-:W-:Y:S01]  /*d9010*/  STL [R1+0x6250], R7 ;  /* 0x0062500701007387 */ /* 0x000fe20000100800 */
[----:B------:R-:W-:-:S03]  /*d9020*/  IMAD.MOV.U32 R36, RZ, RZ, R3 ;  /* 0x000000ffff247224 */ /* 0x000fc600078e0003 */
[----:B------:R-:W-:Y:S04]  /*d9030*/  STL [R1+0x624c], R16 ;  /* 0x00624c1001007387 */ /* 0x000fe80000100800 */
[----:B------:R-:W4:Y:S04]  /*d9040*/  LDL.LU R3, [R1+0x6220] ;  /* 0x0062200001037983 */ /* 0x000f280000300800 */
[----:B------:R1:W-:Y:S02]  /*d9050*/  LDGSTS.E [R2+0x2a00], desc[UR34][R36.64], P0 ;  /* 0x02a0000024027fae */ /* 0x0003e400081a1022 */
[----:B-1----:R-:W-:Y:S01]  /*d9060*/  IMAD.MOV.U32 R36, RZ, RZ, R4 ;  /* 0x000000ffff247224 */ /* 0x002fe200078e0004 */
[----:B------:R-:W-:Y:S01]  /*d9070*/  MOV R37, R16 ;  /* 0x0000001000257202 */ /* 0x000fe20000000f00 */
[----:B------:R-:W4:Y:S01]  /*d9080*/  LDL.LU R4, [R1+0x6218] ;  /* 0x0062180001047983 */ /* 0x000f220000300800 */
[----:B------:R-:W-:-:S03]  /*d9090*/  IADD3 R0, P2, PT, R0, UR18, RZ ;  /* 0x0000001200007c10 */ /* 0x000fc6000ff5e0ff */
[----:B------:R1:W-:Y:S01]  /*d90a0*/  LDGSTS.E [R2+0x2a80], desc[UR34][R36.64], P0 ;  /* 0x02a8000024027fae */ /* 0x0003e200081a1022 */
[----:B------:R-:W-:-:S03]  /*d90b0*/  IADD3.X R9, PT, PT, R9, UR7, RZ, P1, !PT ;  /* 0x0000000709097c10 */ /* 0x000fc60008ffe4ff */
[----:B------:R-:W-:Y:S04]  /*d90c0*/  STL [R1+0x6248], R0 ;  /* 0x0062480001007387 */ /* 0x000fe80000100800 */
[----:B------:R1:W-:Y:S02]  /*d90d0*/  STL [R1+0x6244], R9 ;  /* 0x0062440901007387 */ /* 0x0003e40000100800 */
[----:B-1----:R-:W-:Y:S02]  /*d90e0*/  IMAD.MOV.U32 R37, RZ, RZ, R9 ;  /* 0x000000ffff257224 */ /* 0x002fe400078e0009 */
[----:B------:R-:W-:Y:S01]  /*d90f0*/  IMAD.MOV.U32 R36, RZ, RZ, R7 ;  /* 0x000000ffff247224 */ /* 0x000fe200078e0007 */
[----:B------:R-:W4:Y:S04]  /*d9100*/  LDL.LU R9, [R1+0x6214] ;  /* 0x0062140001097983 */ /* 0x000f280000300800 */
[----:B------:R1:W-:Y:S01]  /*d9110*/  LDGSTS.E [R2+0x2b00], desc[UR34][R36.64], P0 ;  /* 0x02b0000024027fae */ /* 0x0003e200081a1022 */
[----:B---3--:R-:W-:-:S02]  /*d9120*/  IADD3.X R15, PT, PT, R15, UR7, RZ, P2, !PT ;  /* 0x000000070f0f7c10 */ /* 0x008fc400097fe4ff */
[----:B------:R-:W-:Y:S01]  /*d9130*/  IADD3 R13, P1, PT, R13, UR18, RZ ;  /* 0x000000120d0d7c10 */ /* 0x000fe2000ff3e0ff */
[----:B-1----:R-:W-:Y:S01]  /*d9140*/  IMAD.MOV.U32 R36, RZ, RZ, R0 ;  /* 0x000000ffff247224 */ /* 0x002fe200078e0000 */
[----:B------:R-:W-:-:S03]  /*d9150*/  MOV R37, R15 ;  /* 0x0000000f00257202 */ /* 0x000fc60000000f00 */
[----:B------:R-:W-:Y:S01]  /*d9160*/  STL [R1+0x6240], R13 ;  /* 0x0062400d01007387 */ /* 0x000fe20000100800 */
[----:B------:R-:W-:-:S03]  /*d9170*/  IADD3.X R14, PT, PT, R14, UR7, RZ, P1, !PT ;  /* 0x000000070e0e7c10 */ /* 0x000fc60008ffe4ff */
[----:B------:R1:W-:Y:S04]  /*d9180*/  STL [R1+0x623c], R15 ;  /* 0x00623c0f01007387 */ /* 0x0003e80000100800 */
[----:B------:R-:W3:Y:S04]  /*d9190*/  LDL.LU R7, [R1+0x6210] ;  /* 0x0062100001077983 */ /* 0x000ee80000300800 */
[----:B------:R1:W-:Y:S04]  /*d91a0*/  LDGSTS.E [R2+0x2b80], desc[UR34][R36.64], P0 ;  /* 0x02b8000024027fae */ /* 0x0003e800081a1022 */
[----:B-1----:R-:W3:Y:S01]  /*d91b0*/  LDL.LU R15, [R1+0x620c] ;  /* 0x00620c00010f7983 */ /* 0x002ee20000300800 */
[----:B------:R-:W-:-:S02]  /*d91c0*/  IMAD.MOV.U32 R36, RZ, RZ, R13 ;  /* 0x000000ffff247224 */ /* 0x000fc400078e000d */
[----:B------:R-:W-:-:S05]  /*d91d0*/  IMAD.MOV.U32 R37, RZ, RZ, R14 ;  /* 0x000000ffff257224 */ /* 0x000fca00078e000e */
[----:B------:R1:W-:Y:S01]  /*d91e0*/  LDGSTS.E [R2+0x2c00], desc[UR34][R36.64], P0 ;  /* 0x02c0000024027fae */ /* 0x0003e200081a1022 */
[----:B--2---:R-:W-:-:S05]  /*d91f0*/  IADD3 R5, P2, PT, R5, UR18, RZ ;  /* 0x0000001205057c10 */ /* 0x004fca000ff5e0ff */
[----:B------:R-:W-:Y:S01]  /*d9200*/  STL [R1+0x6238], R5 ;  /* 0x0062380501007387 */ /* 0x000fe20000100800 */
[----:B------:R-:W-:-:S03]  /*d9210*/  IADD3.X R8, PT, PT, R8, UR7, RZ, P2, !PT ;  /* 0x0000000708087c10 */ /* 0x000fc600097fe4ff */
[----:B------:R2:W-:Y:S04]  /*d9220*/  STL [R1+0x6234], R14 ;  /* 0x0062340e01007387 */ /* 0x0005e80000100800 */
[----:B------:R-:W3:Y:S04]  /*d9230*/  LDL.LU R0, [R1+0x6208] ;  /* 0x0062080001007983 */ /* 0x000ee80000300800 */
[----:B------:R-:W3:Y:S01]  /*d9240*/  LDL.LU R13, [R1+0x6204] ;  /* 0x00620400010d7983 */ /* 0x000ee20000300800 */
[----:B----4-:R-:W-:Y:S02]  /*d9250*/  IADD3 R6, P1, PT, R6, UR18, RZ ;  /* 0x0000001206067c10 */ /* 0x010fe4000ff3e0ff */
[----:B------:R-:W-:-:S03]  /*d9260*/  IADD3 R10, P2, PT, R10, UR18, RZ ;  /* 0x000000120a0a7c10 */ /* 0x000fc6000ff5e0ff */
[----:B------:R-:W-:Y:S01]  /*d9270*/  STL [R1+0x6230], R6 ;  /* 0x0062300601007387 */ /* 0x000fe20000100800 */
[----:B------:R-:W-:-:S03]  /*d9280*/  IADD3.X R11, PT, PT, R11, UR7, RZ, P1, !PT ;  /* 0x000000070b0b7c10 */ /* 0x000fc60008ffe4ff */
[----:B------:R4:W-:Y:S01]  /*d9290*/  STL [R1+0x622c], R8 ;  /* 0x00622c0801007387 */ /* 0x0009e20000100800 */
[----:B-1----:R-:W-:-:S03]  /*d92a0*/  MOV R37, R8 ;  /* 0x0000000800257202 */ /* 0x002fc60000000f00 */
[----:B--2---:R-:W2:Y:S04]  /*d92b0*/  LDL.LU R14, [R1+0x61dc] ;  /* 0x0061dc00010e7983 */ /* 0x004ea80000300800 */
[----:B------:R-:W-:Y:S04]  /*d92c0*/  STL [R1+0x6228], R10 ;  /* 0x0062280a01007387 */ /* 0x000fe80000100800 */
[----:B------:R1:W-:Y:S04]  /*d92d0*/  STL [R1+0x6224], R11 ;  /* 0x0062240b01007387 */ /* 0x0003e80000100800 */
[----:B----4-:R-:W4:Y:S01]  /*d92e0*/  LDL.LU R8, [R1+0x6064] ;  /* 0x0060640001087983 */ /* 0x010f220000300800 */
[----:B------:R-:W-:-:S03]  /*d92f0*/  IMAD.MOV.U32 R36, RZ, RZ, R5 ;  /* 0x000000ffff247224 */ /* 0x000fc600078e0005 */
[----:B------:R-:W4:Y:S01]  /*d9300*/  LDL.LU R5, [R1+0x606c] ;  /* 0x00606c0001057983 */ /* 0x000f220000300800 */
[----:B------:R-:W-:-:S03]  /*d9310*/  IADD3.X R12, PT, PT, R12, UR7, RZ, P2, !PT ;  /* 0x000000070c0c7c10 */ /* 0x000fc600097fe4ff */
[----:B------:R1:W-:Y:S01]  /*d9320*/  LDGSTS.E [R2+0x2c80], desc[UR34][R36.64], P0 ;  /* 0x02c8000024027fae */ /* 0x0003e200081a1022 */
[----:B------:R-:W-:Y:S01]  /*d9330*/  IADD3 R3, P1, PT, R3, UR18, RZ ;  /* 0x0000001203037c10 */ /* 0x000fe2000ff3e0ff */
[----:B-1----:R-:W-:-:S04]  /*d9340*/  IMAD.MOV.U32 R37, RZ, RZ, R11 ;  /* 0x000000ffff257224 */ /* 0x002fc800078e000b */
[----:B------:R-:W-:Y:S04]  /*d9350*/  STL [R1+0x6220], R3 ;  /* 0x0062200301007387 */ /* 0x000fe80000100800 */
[----:B------:R1:W-:Y:S04]  /*d9360*/  STL [R1+0x621c], R12 ;  /* 0x00621c0c01007387 */ /* 0x0003e80000100800 */
[----:B------:R-:W4:Y:S01]  /*d9370*/  LDL.LU R11, [R1+0x6060] ;  /* 0x00606000010b7983 */ /* 0x000f220000300800 */
[----:B------:R-:W-:-:S03]  /*d9380*/  IMAD.MOV.U32 R36, RZ, RZ, R6 ;  /* 0x000000ffff247224 */ /* 0x000fc600078e0006 */
[----:B------:R-:W4:Y:S01]  /*d9390*/  LDL.LU R6, [R1+0x6074] ;  /* 0x0060740001067983 */ /* 0x000f220000300800 */
[----:B------:R-:W-:-:S03]  /*d93a0*/  IADD3 R4, P2, PT, R4, UR18, RZ ;  /* 0x0000001204047c10 */ /* 0x000fc6000ff5e0ff */
[----:B------:R1:W-:Y:S04]  /*d93b0*/  LDGSTS.E [R2+0x2d00], desc[UR34][R36.64], P0 ;  /* 0x02d0000024027fae */ /* 0x0003e800081a1022 */
[----:B------:R-:W-:Y:S01]  /*d93c0*/  STL [R1+0x6218], R4 ;  /* 0x0062180401007387 */ /* 0x000fe20000100800 */
[----:B-1----:R-:W-:Y:S01]  /*d93d0*/  IMAD.MOV.U32 R36, RZ, RZ, R10 ;  /* 0x000000ffff247224 */ /* 0x002fe200078e000a */
[----:B------:R-:W-:Y:S02]  /*d93e0*/  IADD3.X R9, PT, PT, R9, UR7, RZ, P1, !PT ;  /* 0x0000000709097c10 */ /* 0x000fe40008ffe4ff */
[----:B------:R-:W-:-:S03]  /*d93f0*/  MOV R37, R12 ;  /* 0x0000000c00257202 */ /* 0x000fc60000000f00 */
[----:B------:R1:W-:Y:S04]  /*d9400*/  STL [R1+0x6214], R9 ;  /* 0x0062140901007387 */ /* 0x0003e80000100800 */
[----:B------:R-:W4:Y:S04]  /*d9410*/  LDL.LU R10, [R1+0x6068] ;  /* 0x00606800010a7983 */ /* 0x000f280000300800 */
[----:B------:R-:W4:Y:S04]  /*d9420*/  LDL.LU R12, [R1+0x607c] ;  /* 0x00607c00010c7983 */ /* 0x000f280000300800 */
[----:B------:R1:W-:Y:S01]  /*d9430*/  LDGSTS.E [R2+0x2d80], desc[UR34][R36.64], P0 ;  /* 0x02d8000024027fae */ /* 0x0003e200081a1022 */
[----:B---3--:R-:W-:Y:S01]  /*d9440*/  IADD3 R7, P1, PT, R7, UR18, RZ ;  /* 0x0000001207077c10 */ /* 0x008fe2000ff3e0ff */
[----:B-1----:R-:W-:-:S02]  /*d9450*/  IMAD.MOV.U32 R36, RZ, RZ, R3 ;  /* 0x000000ffff247224 */ /* 0x002fc400078e0003 */
[----:B------:R-:W-:Y:S01]  /*d9460*/  IMAD.MOV.U32 R37, RZ, RZ, R9 ;  /* 0x000000ffff257224 */ /* 0x000fe200078e0009 */
[----:B------:R-:W-:Y:S01]  /*d9470*/  IADD3.X R15, PT, PT, R15, UR7, RZ, P2, !PT ;  /* 0x000000070f0f7c10 */ /* 0x000fe200097fe4ff */
[----:B------:R-:W-:Y:S04]  /*d9480*/  STL [R1+0x6210], R7 ;  /* 0x0062100701007387 */ /* 0x000fe80000100800 */
[----:B------:R-:W-:Y:S04]  /*d9490*/  STL [R1+0x620c], R15 ;  /* 0x00620c0f01007387 */ /* 0x000fe80000100800 */
[----:B------:R-:W3:Y:S04]  /*d94a0*/  LDL.LU R9, [R1+0x6070] ;  /* 0x0060700001097983 */ /* 0x000ee80000300800 */
[----:B------:R-:W3:Y:S04]  /*d94b0*/  LDL.LU R3, [R1+0x6080] ;  /* 0x0060800001037983 */ /* 0x000ee80000300800 */
[----:B------:R1:W-:Y:S04]  /*d94c0*/  LDGSTS.E [R2+0x2e00], desc[UR34][R36.64], P0 ;  /* 0x02e0000024027fae */ /* 0x0003e800081a1022 */
[----:B------:R-:W3:Y:S01]  /*d94d0*/  LDL.LU R17, [R1+0x6078] ;  /* 0x0060780001117983 */ /* 0x000ee20000300800 */
[----:B-1----:R-:W-:Y:S01]  /*d94e0*/  IMAD.MOV.U32 R36, RZ, RZ, R4 ;  /* 0x000000ffff247224 */ /* 0x002fe200078e0004 */
[----:B------:R-:W-:-:S05]  /*d94f0*/  MOV R37, R15 ;  /* 0x0000000f00257202 */ /* 0x000fca0000000f00 */
[----:B------:R1:W-:Y:S02]  /*d9500*/  LDGSTS.E [R2+0x2e80], desc[UR34][R36.64], P0 ;  /* 0x02e8000024027fae */ /* 0x0003e400081a1022 */
[----:B-1----:R-:W-:Y:S01]  /*d9510*/  IMAD.MOV.U32 R36, RZ, RZ, R7 ;  /* 0x000000ffff247224 */ /* 0x002fe200078e0007 */
[----:B------:R-:W-:Y:S02]  /*d9520*/  IADD3 R0, P2, PT, R0, UR18, RZ ;  /* 0x0000001200007c10 */ /* 0x000fe4000ff5e0ff */
[----:B------:R-:W-:-:S03]  /*d9530*/  IADD3.X R13, PT, PT, R13, UR7, RZ, P1, !PT ;  /* 0x000000070d0d7c10 */ /* 0x000fc60008ffe4ff */
[----:B------:R-:W-:Y:S04]  /*d9540*/  STL [R1+0x6208], R0 ;  /* 0x0062080001007387 */ /* 0x000fe80000100800 */
[----:B------:R1:W-:Y:S01]  /*d9550*/  STL [R1+0x6204], R13 ;  /* 0x0062040d01007387 */ /* 0x0003e20000100800 */
[----:B------:R-:W-:-:S03]  /*d9560*/  IMAD.MOV.U32 R37, RZ, RZ, R13 ;  /* 0x000000ffff257224 */ /* 0x000fc600078e000d */
[----:B------:R-:W3:Y:S04]  /*d9570*/  LDL.LU R4, [R1+0x6058] ;  /* 0x0060580001047983 */ /* 0x000ee80000300800 */
[----:B------:R4:W-:Y:S01]  /*d9580*/  LDGSTS.E [R2+0x2f00], desc[UR34][R36.64], P0 ;  /* 0x02f0000024027fae */ /* 0x0009e200081a1022 */
[----:B--2---:R-:W-:-:S03]  /*d9590*/  IADD3.X R14, PT, PT, R14, UR7, RZ, P2, !PT ;  /* 0x000000070e0e7c10 */ /* 0x004fc600097fe4ff */
[----:B-1----:R-:W2:Y:S01]  /*d95a0*/  LDL.LU R13, [R1+0x6054] ;  /* 0x00605400010d7983 */ /* 0x002ea20000300800 */
[----:B----4-:R-:W-:-:S05]  /*d95b0*/  IADD3 R8, P3, PT, R8, UR18, RZ ;  /* 0x0000001208087c10 */ /* 0x010fca000ff7e0ff */
[----:B------:R1:W-:Y:S04]  /*d95c0*/  STL [R1+0x6064], R8 ;  /* 0x0060640801007387 */ /* 0x0003e80000100800 */
[----:B------:R-:W-:Y:S01]  /*d95d0*/  STL [R1+0x61dc], R14 ;  /* 0x0061dc0e01007387 */ /* 0x000fe20000100800 */
[----:B------:R-:W-:-:S03]  /*d95e0*/  IADD3 R5, P2, PT, R5, UR18, RZ ;  /* 0x0000001205057c10 */ /* 0x000fc6000ff5e0ff */
[----:B------:R-:W4:Y:S01]  /*d95f0*/  LDL.LU R7, [R1+0x6050] ;  /* 0x0060500001077983 */ /* 0x000f220000300800 */
[----:B------:R-:W-:-:S03]  /*d9600*/  IMAD.MOV.U32 R36, RZ, RZ, R0 ;  /* 0x000000ffff247224 */ /* 0x000fc600078e0000 */
[----:B------:R-:W4:Y:S01]  /*d9610*/  LDL.LU R16, [R1+0x604c] ;  /* 0x00604c0001107983 */ /* 0x000f220000300800 */
[----:B------:R-:W-:-:S03]  /*d9620*/  MOV R37, R14 ;  /* 0x0000000e00257202 */ /* 0x000fc60000000f00 */
[----:B------:R-:W-:Y:S04]  /*d9630*/  STL [R1+0x606c], R5 ;  /* 0x00606c0501007387 */ /* 0x000fe80000100800 */
[----:B------:R1:W-:Y:S01]  /*d9640*/  LDGSTS.E [R2+0x2f80], desc[UR34][R36.64], P0 ;  /* 0x02f8000024027fae */ /* 0x0003e200081a1022 */
[----:B------:R-:W-:Y:S01]  /*d9650*/  IADD3.X R11, PT, PT, R11, UR7, RZ, P3, !PT ;  /* 0x000000070b0b7c10 */ /* 0x000fe20009ffe4ff */
[----:B-1----:R-:W-:-:S04]  /*d9660*/  IMAD.MOV.U32 R36, RZ, RZ, R8 ;  /* 0x000000ffff247224 */ /* 0x002fc800078e0008 */
[----:B------:R1:W-:Y:S04]  /*d9670*/  STL [R1+0x6060], R11 ;  /* 0x0060600b01007387 */ /* 0x0003e80000100800 */
[----:B------:R-:W4:Y:S04]  /*d9680*/  LDL.LU R0, [R1+0x6048] ;  /* 0x0060480001007983 */ /* 0x000f280000300800 */
[----:B------:R-:W4:Y:S01]  /*d9690*/  LDL.LU R8, [R1+0x6044] ;  /* 0x0060440001087983 */ /* 0x000f220000300800 */
[----:B------:R-:W-:-:S04]  /*d96a0*/  UISETP.GT.AND UP1, UPT, UR23, 0x9, UPT ;  /* 0x000000091700788c */ /* 0x000fc8000bf24270 */
[----:B------:R-:W-:-:S04]  /*d96b0*/  USEL UR12, URZ, 0x4, !UP1 ;  /* 0x00000004ff0c7887 */ /* 0x000fc8000c800000 */
[----:B------:R-:W-:Y:S01]  /*d96c0*/  USEL UR12, UR12, URZ, !UP0 ;  /* 0x000000ff0c0c7287 */ /* 0x000fe2000c000000 */
[----:B------:R-:W-:-:S05]  /*d96d0*/  IADD3 R6, P0, PT, R6, UR18, RZ ;  /* 0x0000001206067c10 */ /* 0x000fca000ff1e0ff */
[----:B------:R-:W-:Y:S01]  /*d96e0*/  ISETP.NE.U32.AND P1, PT, RZ, UR12, PT ;  /* 0x0000000cff007c0c */ /* 0x000fe2000bf25070 */
[----:B------:R-:W-:Y:S01]  /*d96f0*/  IMAD.MOV.U32 R37, RZ, RZ, R11 ;  /* 0x000000ffff257224 */ /* 0x000fe200078e000b */
[----:B------:R-:W-:Y:S01]  /*d9700*/  STL [R1+0x6074], R6 ;  /* 0x0060740601007387 */ /* 0x000fe20000100800 */
[----:B------:R-:W-:-:S05]  /*d9710*/  IADD3.X R10, PT, PT, R10, UR7, RZ, P2, !PT ;  /* 0x000000070a0a7c10 */ /* 0x000fca00097fe4ff */
[----:B------:R-:W-:Y:S01]  /*d9720*/  STL [R1+0x6068], R10 ;  /* 0x0060680a01007387 */ /* 0x000fe20000100800 */
[----:B------:R-:W-:-:S03]  /*d9730*/  IADD3 R12, P2, PT, R12, UR18, RZ ;  /* 0x000000120c0c7c10 */ /* 0x000fc6000ff5e0ff */
[----:B------:R-:W4:Y:S04]  /*d9740*/  LDL.LU R15, [R1+0x603c] ;  /* 0x00603c00010f7983 */ /* 0x000f280000300800 */
[----:B-1----:R-:W4:Y:S04]  /*d9750*/  LDL.LU R11, [R1+0x6040] ;  /* 0x00604000010b7983 */ /* 0x002f280000300800 */
[----:B------:R1:W-:Y:S04]  /*d9760*/  LDGSTS.E [R2+0x4800], desc[UR34][R36.64], P1 ;  /* 0x0480000024027fae */ /* 0x0003e800089a1022 */
[----:B------:R-:W4:Y:S01]  /*d9770*/  LDL.LU R14, [R1+0x6034] ;  /* 0x00603400010e7983 */ /* 0x000f220000300800 */
[----:B-1----:R-:W-:Y:S01]  /*d9780*/  IMAD.MOV.U32 R36, RZ, RZ, R5 ;  /* 0x000000ffff247224 */ /* 0x002fe200078e0005 */
[----:B------:R-:W-:-:S02]  /*d9790*/  MOV R37, R10 ;  /* 0x0000000a00257202 */ /* 0x000fc40000000f00 */
[----:B------:R-:W-:Y:S04]  /*d97a0*/  STL [R1+0x607c], R12 ;  /* 0x00607c0c01007387 */ /* 0x000fe80000100800 */
[----:B------:R1:W-:Y:S01]  /*d97b0*/  LDGSTS.E [R2+0x4880], desc[UR34][R36.64], P1 ;  /* 0x0488000024027fae */ /* 0x0003e200089a1022 */
[----:B---3--:R-:W-:Y:S02]  /*d97c0*/  IADD3.X R9, PT, PT, R9, UR7, RZ, P0, !PT ;  /* 0x0000000709097c10 */ /* 0x008fe400087fe4ff */
[----:B------:R-:W-:-:S03]  /*d97d0*/  IADD3 R3, P0, PT, R3, UR18, RZ ;  /* 0x0000001203037c10 */ /* 0x000fc6000ff1e0ff */
[----:B------:R3:W-:Y:S01]  /*d97e0*/  STL [R1+0x6070], R9 ;  /* 0x0060700901007387 */ /* 0x0007e20000100800 */
[----:B-1----:R-:W-:Y:S02]  /*d97f0*/  IMAD.MOV.U32 R36, RZ, RZ, R6 ;  /* 0x000000ffff247224 */ /* 0x002fe400078e0006 */
[----:B------:R-:W-:Y:S01]  /*d9800*/  IMAD.MOV.U32 R37, RZ, RZ, R9 ;  /* 0x000000ffff257224 */ /* 0x000fe200078e0009 */
[----:B------:R-:W4:Y:S01]  /*d9810*/  LDL.LU R5, [R1+0x6038] ;  /* 0x0060380001057983 */ /* 0x000f220000300800 */
[----:B------:R-:W-:-:S03]  /*d9820*/  IADD3.X R17, PT, PT, R17, UR7, RZ, P2, !PT ;  /* 0x0000000711117c10 */ /* 0x000fc600097fe4ff */
[----:B------:R1:W-:Y:S04]  /*d9830*/  LDGSTS.E [R2+0x4900], desc[UR34][R36.64], P1 ;  /* 0x0490000024027fae */ /* 0x0003e800089a1022 */
[----:B---3--:R-:W3:Y:S04]  /*d9840*/  LDL.LU R9, [R1+0x602c] ;  /* 0x00602c0001097983 */ /* 0x008ee80000300800 */
[----:B------:R-:W-:Y:S04]  /*d9850*/  STL [R1+0x6080], R3 ;  /* 0x0060800301007387 */ /* 0x000fe80000100800 */
[----:B------:R-:W-:Y:S01]  /*d9860*/  STL [R1+0x6078], R17 ;  /* 0x0060781101007387 */ /* 0x000fe20000100800 */
[----:B-1----:R-:W-:Y:S01]  /*d9870*/  IMAD.MOV.U32 R36, RZ, RZ, R12 ;  /* 0x000000ffff247224 */ /* 0x002fe200078e000c */
[----:B------:R-:W-:-:S02]  /*d9880*/  MOV R37, R17 ;  /* 0x0000001100257202 */ /* 0x000fc40000000f00 */
[----:B------:R-:W3:Y:S04]  /*d9890*/  LDL.LU R6, [R1+0x6030] ;  /* 0x0060300001067983 */ /* 0x000ee80000300800 */
[----:B------:R-:W3:Y:S04]  /*d98a0*/  LDL.LU R10, [R1+0x6028] ;  /* 0x00602800010a7983 */ /* 0x000ee80000300800 */
[----:B------:R-:W3:Y:S04]  /*d98b0*/  LDL.LU R12, [R1+0x6024] ;  /* 0x00602400010c7983 */ /* 0x000ee80000300800 */
[----:B------:R1:W-:Y:S02]  /*d98c0*/  LDGSTS.E [R2+0x4980], desc[UR34][R36.64], P1 ;  /* 0x0498000024027fae */ /* 0x0003e400089a1022 */
[----:B-1----:R-:W-:Y:S01]  /*d98d0*/  IMAD.MOV.U32 R36, RZ, RZ, R3 ;  /* 0x000000ffff247224 */ /* 0x002fe200078e0003 */
[----:B------:R-:W-:-:S02]  /*d98e0*/  IADD3 R4, P2, PT, R4, UR18, RZ ;  /* 0x0000001204047c10 */ /* 0x000fc4000ff5e0ff */
[----:B--2---:R-:W-:-:S03]  /*d98f0*/  IADD3.X R13, PT, PT, R13, UR7, RZ, P0, !PT ;  /* 0x000000070d0d7c10 */ /* 0x004fc600087fe4ff */
[----:B------:R-:W-:Y:S04]  /*d9900*/  STL [R1+0x6058], R4 ;  /* 0x0060580401007387 */ /* 0x000fe80000100800 */
[----:B------:R1:W-:Y:S01]  /*d9910*/  STL [R1+0x6054], R13 ;  /* 0x0060540d01007387 */ /* 0x0003e20000100800 */
[----:B------:R-:W-:-:S05]  /*d9920*/  IMAD.MOV.U32 R37, RZ, RZ, R13 ;  /* 0x000000ffff257224 */ /* 0x000fca00078e000d */
[----:B------:R2:W-:Y:S04]  /*d9930*/  LDGSTS.E [R2+0x4a00], desc[UR34][R36.64], P1 ;  /* 0x04a0000024027fae */ /* 0x0005e800089a1022 */
[----:B-1----:R-:W3:Y:S01]  /*d9940*/  LDL.LU R13, [R1+0x601c] ;  /* 0x00601c00010d7983 */ /* 0x002ee20000300800 */
[----:B----4-:R-:W-:Y:S02]  /*d9950*/  IADD3 R7, P0, PT, R7, UR18, RZ ;  /* 0x0000001207077c10 */ /* 0x010fe4000ff1e0ff */
[----:B------:R-:W-:-:S03]  /*d9960*/  IADD3.X R16, PT, PT, R16, UR7, RZ, P2, !PT ;  /* 0x0000000710107c10 */ /* 0x000fc600097fe4ff */
[----:B------:R-:W-:Y:S04]  /*d9970*/  STL [R1+0x6050], R7 ;  /* 0x0060500701007387 */ /* 0x000fe80000100800 */
[----:B------:R-:W-:Y:S01]  /*d9980*/  STL [R1+0x604c], R16 ;  /* 0x00604c1001007387 */ /* 0x000fe20000100800 */
[----:B--2---:R-:W-:-:S03]  /*d9990*/  IMAD.MOV.U32 R36, RZ, RZ, R4 ;  /* 0x000000ffff247224 */ /* 0x004fc600078e0004 */
[----:B------:R-:W2:Y:S01]  /*d99a0*/  LDL.LU R3, [R1+0x6020] ;  /* 0x0060200001037983 */ /* 0x000ea20000300800 */
[----:B------:R-:W-:-:S03]  /*d99b0*/  MOV R37, R16 ;  /* 0x0000001000257202 */ /* 0x000fc60000000f00 */
[----:B------:R-:W4:Y:S04]  /*d99c0*/  LDL.LU R4, [R1+0x6018] ;  /* 0x0060180001047983 */ /* 0x000f280000300800 */
[----:B------:R1:W-:Y:S01]  /*d99d0*/  LDGSTS.E [R2+0x4a80], desc[UR34][R36.64], P1 ;  /* 0x04a8000024027fae */ /* 0x0003e200089a1022 */
[----:B------:R-:W-:Y:S02]  /*d99e0*/  IADD3 R0, P2, PT, R0, UR18, RZ ;  /* 0x0000001200007c10 */ /* 0x000fe4000ff5e0ff */
[----:B------:R-:W-:-:S03]  /*d99f0*/  IADD3.X R8, PT, PT, R8, UR7, RZ, P0, !PT ;  /* 0x0000000708087c10 */ /* 0x000fc600087fe4ff */
[----:B------:R-:W-:Y:S04]  /*d9a00*/  STL [R1+0x6048], R0 ;  /* 0x0060480001007387 */ /* 0x000fe80000100800 */
[----:B------:R1:W-:Y:S02]  /*d9a10*/  STL [R1+0x6044], R8 ;  /* 0x0060440801007387 */ /* 0x0003e40000100800 */
[----:B-1----:R-:W-:Y:S02]  /*d9a20*/  IMAD.MOV.U32 R37, RZ, RZ, R8 ;  /* 0x000000ffff257224 */ /* 0x002fe400078e0008 */
[----:B------:R-:W4:Y:S01]  /*d9a30*/  LDL.LU R8, [R1+0x6014] ;  /* 0x0060140001087983 */ /* 0x000f220000300800 */
[----:B------:R-:W-:-:S05]  /*d9a40*/  IMAD.MOV.U32 R36, RZ, RZ, R7 ;  /* 0x000000ffff247224 */ /* 0x000fca00078e0007 */
[----:B------:R1:W-:Y:S01]  /*d9a50*/  LDGSTS.E [R2+0x4b00], desc[UR34][R36.64], P1 ;  /* 0x04b0000024027fae */ /* 0x0003e200089a1022 */
[----:B------:R-:W-:Y:S02]  /*d9a60*/  IADD3.X R15, PT, PT, R15, UR7, RZ, P2, !PT ;  /* 0x000000070f0f7c10 */ /* 0x000fe400097fe4ff */
[----:B------:R-:W-:Y:S02]  /*d9a70*/  IADD3 R11, P0, PT, R11, UR18, RZ ;  /* 0x000000120b0b7c10 */ /* 0x000fe4000ff1e0ff */
[----:B-1----:R-:W-:-:S03]  /*d9a80*/  MOV R37, R15 ;  /* 0x0000000f00257202 */ /* 0x002fc60000000f00 */
[----:B------:R-:W-:Y:S04]  /*d9a90*/  STL [R1+0x6040], R11 ;  /* 0x0060400b01007387 */ /* 0x000fe80000100800 */
[----:B------:R1:W-:Y:S01]  /*d9aa0*/  STL [R1+0x603c], R15 ;  /* 0x00603c0f01007387 */ /* 0x0003e20000100800 */
[----:B------:R-:W-:-:S03]  /*d9ab0*/  IADD3.X R14, PT, PT, R14, UR7, RZ, P0, !PT ;  /* 0x000000070e0e7c10 */ /* 0x000fc600087fe4ff */
[----:B------:R-:W4:Y:S01]  /*d9ac0*/  LDL.LU R7, [R1+0x6010] ;  /* 0x0060100001077983 */ /* 0x000f220000300800 */
[----:B------:R-:W-:-:S03]  /*d9ad0*/  IMAD.MOV.U32 R36, RZ, RZ, R0 ;  /* 0x000000ffff247224 */ /* 0x000fc600078e0000 */
[----:B-1----:R-:W4:Y:S04]  /*d9ae0*/  LDL.LU R15, [R1+0x600c] ;  /* 0x00600c00010f7983 */ /* 0x002f280000300800 */
[----:B------:R1:W-:Y:S01]  /*d9af0*/  LDGSTS.E [R2+0x4b80], desc[UR34][R36.64], P1 ;  /* 0x04b8000024027fae */ /* 0x0003e200089a1022 */
[----:B------:R-:W-:Y:S01]  /*d9b00*/  IADD3 R5, P2, PT, R5, UR18, RZ ;  /* 0x0000001205057c10 */ /* 0x000fe2000ff5e0ff */
[----:B-1----:R-:W-:Y:S02]  /*d9b10*/  IMAD.MOV.U32 R36, RZ, RZ, R11 ;  /* 0x000000ffff247224 */ /* 0x002fe400078e000b */
[----:B------:R-:W-:Y:S02]  /*d9b20*/  IMAD.MOV.U32 R37, RZ, RZ, R14 ;  /* 0x000000ffff257224 */ /* 0x000fe400078e000e */
[----:B------:R-:W-:Y:S01]  /*d9b30*/  STL [R1+0x6038], R5 ;  /* 0x0060380501007387 */ /* 0x000fe20000100800 */
[----:B---3--:R-:W-:-:S03]  /*d9b40*/  IADD3.X R9, PT, PT, R9, UR7, RZ, P2, !PT ;  /* 0x0000000709097c10 */ /* 0x008fc600097fe4ff */
[----:B------:R1:W-:Y:S04]  /*d9b50*/  STL [R1+0x6034], R14 ;  /* 0x0060340e01007387 */ /* 0x0003e80000100800 */
[----:B------:R-:W3:Y:S04]  /*d9b60*/  LDL.LU R0, [R1+0x6008] ;  /* 0x0060080001007983 */ /* 0x000ee80000300800 */
[----:B------:R-:W3:Y:S01]  /*d9b70*/  LDL.LU R11, [R1+0x6004] ;  /* 0x00600400010b7983 */ /* 0x000ee20000300800 */
[----:B------:R-:W-:-:S03]  /*d9b80*/  IADD3 R6, P0, PT, R6, UR18, RZ ;  /* 0x0000001206067c10 */ /* 0x000fc6000ff1e0ff */
[----:B------:R1:W-:Y:S01]  /*d9b90*/  LDGSTS.E [R2+0x4c00], desc[UR34][R36.64], P1 ;  /* 0x04c0000024027fae */ /* 0x0003e200089a1022 */
[----:B------:R-:W-:-:S03]  /*d9ba0*/  IADD3 R10, P2, PT, R10, UR18, RZ ;  /* 0x000000120a0a7c10 */ /* 0x000fc6000ff5e0ff */
[----:B------:R-:W-:Y:S01]  /*d9bb0*/  STL [R1+0x6030], R6 ;  /* 0x0060300601007387 */ /* 0x000fe20000100800 */
[----:B------:R-:W-:-:S03]  /*d9bc0*/  IADD3.X R12, PT, PT, R12, UR7, RZ, P0, !PT ;  /* 0x000000070c0c7c10 */ /* 0x000fc600087fe4ff */
[----:B------:R1:W-:Y:S04]  /*d9bd0*/  STL [R1+0x602c], R9 ;  /* 0x00602c0901007387 */ /* 0x0003e80000100800 */
[----:B-1----:R-:W3:Y:S01]  /*d9be0*/  LDL.LU R14, [R1+0x5fdc] ;  /* 0x005fdc00010e7983 */ /* 0x002ee20000300800 */
[----:B------:R-:W-:-:S03]  /*d9bf0*/  MOV R37, R9 ;  /* 0x0000000900257202 */ /* 0x000fc60000000f00 */
[----:B------:R-:W-:Y:S01]  /*d9c00*/  STL [R1+0x6028], R10 ;  /* 0x0060280a01007387 */ /* 0x000fe20000100800 */
[----:B------:R-:W-:-:S03]  /*d9c10*/  IMAD.MOV.U32 R36, RZ, RZ, R5 ;  /* 0x000000ffff247224 */ /* 0x000fc600078e0005 */
[----:B------:R1:W-:Y:S04]  /*d9c20*/  STL [R1+0x6024], R12 ;  /* 0x0060240c01007387 */ /* 0x0003e80000100800 */
[----:B------:R-:W3:Y:S04]  /*d9c30*/  LDL.LU R9, [R1+0x3d60] ;  /* 0x003d600001097983 */ /* 0x000ee80000300800 */
[----:B------:R-:W3:Y:S04]  /*d9c40*/  LDL.LU R5, [R1+0x3d68] ;  /* 0x003d680001057983 */ /* 0x000ee80000300800 */
[----:B------:R1:W-:Y:S02]  /*d9c50*/  LDGSTS.E [R2+0x4c80], desc[UR34][R36.64], P1 ;  /* 0x04c8000024027fae */ /* 0x0003e400089a1022 */
[----:B-1----:R-:W-:-:S02]  /*d9c60*/  IMAD.MOV.U32 R37, RZ, RZ, R12 ;  /* 0x000000ffff257224 */ /* 0x002fc400078e000c */
[----:B------:R-:W-:-:S05]  /*d9c70*/  IMAD.MOV.U32 R36, RZ, RZ, R6 ;  /* 0x000000ffff247224 */ /* 0x000fca00078e0006 */
[----:B------:R1:W-:Y:S02]  /*d9c80*/  LDGSTS.E [R2+0x4d00], desc[UR34][R36.64], P1 ;  /* 0x04d0000024027fae */ /* 0x0003e400089a1022 */
[----:B-1----:R-:W-:Y:S01]  /*d9c90*/  IMAD.MOV.U32 R36, RZ, RZ, R10 ;  /* 0x000000ffff247224 */ /* 0x002fe200078e000a */
[----:B------:R-:W-:Y:S02]  /*d9ca0*/  IADD3.X R13, PT, PT, R13, UR7, RZ, P2, !PT ;  /* 0x000000070d0d7c10 */ /* 0x000fe400097fe4ff */
[----:B--2---:R-:W-:-:S05]  /*d9cb0*/  IADD3 R3, P0, PT, R3, UR18, RZ ;  /* 0x0000001203037c10 */ /* 0x004fca000ff1e0ff */
[----:B------:R-:W-:Y:S01]  /*d9cc0*/  STL [R1+0x6020], R3 ;  /* 0x0060200301007387 */ /* 0x000fe20000100800 */
[----:B----4-:R-:W-:-:S03]  /*d9cd0*/  IADD3 R4, P2, PT, R4, UR18, RZ ;  /* 0x0000001204047c10 */ /* 0x010fc6000ff5e0ff */
[----:B------:R1:W-:Y:S04]  /*d9ce0*/  STL [R1+0x601c], R13 ;  /* 0x00601c0d01007387 */ /* 0x0003e80000100800 */
[----:B------:R-:W2:Y:S04]  /*d9cf0*/  LDL.LU R12, [R1+0x3d5c] ;  /* 0x003d5c00010c7983 */ /* 0x000ea80000300800 */
[----:B------:R-:W4:Y:S04]  /*d9d00*/  LDL.LU R6, [R1+0x3d70] ;  /* 0x003d700001067983 */ /* 0x000f280000300800 */
[----:B------:R-:W-:Y:S01]  /*d9d10*/  STL [R1+0x6018], R4 ;  /* 0x0060180401007387 */ /* 0x000fe20000100800 */
[----:B------:R-:W-:-:S05]  /*d9d20*/  IADD3.X R8, PT, PT, R8, UR7, RZ, P0, !PT ;  /* 0x0000000708087c10 */ /* 0x000fca00087fe4ff */
[----:B------:R1:W-:Y:S04]  /*d9d30*/  STL [R1+0x6014], R8 ;  /* 0x0060140801007387 */ /* 0x0003e80000100800 */
[----:B------:R-:W4:Y:S01]  /*d9d40*/  LDL.LU R10, [R1+0x3d64] ;  /* 0x003d6400010a7983 */ /* 0x000f220000300800 */
[----:B------:R-:W-:-:S03]  /*d9d50*/  MOV R37, R13 ;  /* 0x0000000d00257202 */ /* 0x000fc60000000f00 */
[----:B-1----:R-:W4:Y:S04]  /*d9d60*/  LDL.LU R13, [R1+0x3d78] ;  /* 0x003d7800010d7983 */ /* 0x002f280000300800 */
[----:B------:R1:W-:Y:S01]  /*d9d70*/  LDGSTS.E [R2+0x4d80], desc[UR34][R36.64], P1 ;  /* 0x04d8000024027fae */ /* 0x0003e200089a1022 */
[----:B------:R-:W-:Y:S01]  /*d9d80*/  IADD3 R7, P0, PT, R7, UR18, RZ ;  /* 0x0000001207077c10 */ /* 0x000fe2000ff1e0ff */
[----:B-1----:R-:W-:Y:S01]  /*d9d90*/  IMAD.MOV.U32 R36, RZ, RZ, R3 ;  /* 0x000000ffff247224 */ /* 0x002fe200078e0003 */
[----:B------:R-:W-:-:S03]  /*d9da0*/  IADD3.X R15, PT, PT, R15, UR7, RZ, P2, !PT ;  /* 0x000000070f0f7c10 */ /* 0x000fc600097fe4ff */
[----:B------:R-:W-:Y:S01]  /*d9db0*/  STL [R1+0x6010], R7 ;  /* 0x0060100701007387 */ /* 0x000fe20000100800 */
[----:B------:R-:W-:-:S03]  /*d9dc0*/  IMAD.MOV.U32 R37, RZ, RZ, R8 ;  /* 0x000000ffff257224 */ /* 0x000fc600078e0008 */
[----:B------:R-:W-:Y:S04]  /*d9dd0*/  STL [R1+0x600c], R15 ;  /* 0x00600c0f01007387 */ /* 0x000fe80000100800 */
[----:B------:R-:W4:Y:S04]  /*d9de0*/  LDL.LU R8, [R1+0x3d6c] ;  /* 0x003d6c0001087983 */ /* 0x000f280000300800 */
[----:B------:R-:W4:Y:S04]  /*d9df0*/  LDL.LU R3, [R1+0x3d80] ;  /* 0x003d800001037983 */ /* 0x000f280000300800 */
[----:B------:R1:W-:Y:S04]  /*d9e00*/  LDGSTS.E [R2+0x4e00], desc[UR34][R36.64], P1 ;  /* 0x04e0000024027fae */ /* 0x0003e800089a1022 */
[----:B------:R-:W4:Y:S01]  /*d9e10*/  LDL.LU R17, [R1+0x3d74] ;  /* 0x003d740001117983 */ /* 0x000f220000300800 */
[----:B-1----:R-:W-:Y:S01]  /*d9e20*/  IMAD.MOV.U32 R36, RZ, RZ, R4 ;  /* 0x000000ffff247224 */ /* 0x002fe200078e0004 */
[----:B------:R-:W-:-:S02]  /*d9e30*/  MOV R37, R15 ;  /* 0x0000000f00257202 */ /* 0x000fc40000000f00 */
[----:B---3--:R-:W-:Y:S02]  /*d9e40*/  IADD3 R0, P2, PT, R0, UR18, RZ ;  /* 0x0000001200007c10 */ /* 0x008fe4000ff5e0ff */
[----:B------:R-:W-:Y:S01]  /*d9e50*/  IADD3.X R11, PT, PT, R11, UR7, RZ, P0, !PT ;  /* 0x000000070b0b7c10 */ /* 0x000fe200087fe4ff */
[----:B------:R1:W-:Y:S04]  /*d9e60*/  LDGSTS.E [R2+0x4e80], desc[UR34][R36.64], P1 ;  /* 0x04e8000024027fae */ /* 0x0003e800089a1022 */
[----:B------:R-:W-:Y:S04]  /*d9e70*/  STL [R1+0x6008], R0 ;  /* 0x0060080001007387 */ /* 0x000fe80000100800 */
[----:B------:R3:W-:Y:S04]  /*d9e80*/  STL [R1+0x6004], R11 ;  /* 0x0060040b01007387 */ /* 0x0007e80000100800 */
[----:B------:R-:W4:Y:S01]  /*d9e90*/  LDL.LU R4, [R1+0x3d88] ;  /* 0x003d880001047983 */ /* 0x000f220000300800 */
[----:B-1----:R-:W-:Y:S01]  /*d9ea0*/  IMAD.MOV.U32 R36, RZ, RZ, R7 ;  /* 0x000000ffff247224 */ /* 0x002fe200078e0007 */
[----:B------:R-:W-:Y:S01]  /*d9eb0*/  IADD3.X R14, PT, PT, R14, UR7, RZ, P2, !PT ;  /* 0x000000070e0e7c10 */ /* 0x000fe200097fe4ff */
[----:B------:R-:W-:-:S02]  /*d9ec0*/  IMAD.MOV.U32 R37, RZ, RZ, R11 ;  /* 0x000000ffff257224 */ /* 0x000fc400078e000b */
[----:B---3--:R-:W3:Y:S04]  /*d9ed0*/  LDL.LU R11, [R1+0x3d7c] ;  /* 0x003d7c00010b7983 */ /* 0x008ee80000300800 */
[----:B------:R1:W-:Y:S01]  /*d9ee0*/  LDGSTS.E [R2+0x4f00], desc[UR34][R36.64], P1 ;  /* 0x04f0000024027fae */ /* 0x0003e200089a1022 */
[----:B------:R-:W-:-:S05]  /*d9ef0*/  IADD3 R9, P3, PT, R9, UR18, RZ ;  /* 0x0000001209097c10 */ /* 0x000fca000ff7e0ff */
[----:B------:R2:W-:Y:S01]  /*d9f00*/  STL [R1+0x3d60], R9 ;  /* 0x003d600901007387 */ /* 0x0005e20000100800 */
[----:B------:R-:W-:Y:S01]  /*d9f10*/  IADD3 R5, P2, PT, R5, UR18, RZ ;  /* 0x0000001205057c10 */ /* 0x000fe2000ff5e0ff */
[----:B-1----:R-:W-:Y:S02]  /*d9f20*/  IMAD.MOV.U32 R36, RZ, RZ, R0 ;  /* 0x000000ffff247224 */ /* 0x002fe400078e0000 */
[----:B------:R-:W-:Y:S01]  /*d9f30*/  STL [R1+0x5fdc], R14 ;  /* 0x005fdc0e01007387 */ /* 0x000fe20000100800 */
[----:B------:R-:W-:-:S03]  /*d9f40*/  MOV R37, R14 ;  /* 0x0000000e00257202 */ /* 0x000fc60000000f00 */
[----:B------:R-:W3:Y:S04]  /*d9f50*/  LDL.LU R7, [R1+0x3d90] ;  /* 0x003d900001077983 */ /* 0x000ee80000300800 */
[----:B------:R-:W3:Y:S04]  /*d9f60*/  LDL.LU R16, [R1+0x3d84] ;  /* 0x003d840001107983 */ /* 0x000ee80000300800 */
[----:B------:R-:W-:Y:S04]  /*d9f70*/  STL [R1+0x3d68], R5 ;  /* 0x003d680501007387 */ /* 0x000fe80000100800 */
[----:B------:R1:W-:Y:S02]  /*d9f80*/  LDGSTS.E [R2+0x4f80], desc[UR34][R36.64], P1 ;  /* 0x04f8000024027fae */ /* 0x0003e400089a1022 */
[----:B-1----:R-:W-:Y:S01]  /*d9f90*/  IMAD.MOV.U32 R36, RZ, RZ, R9 ;  /* 0x000000ffff247224 */ /* 0x002fe200078e0009 */
[----:B--2---:R-:W-:-:S05]  /*d9fa0*/  IADD3.X R12, PT, PT, R12, UR7, RZ, P3, !PT ;  /* 0x000000070c0c7c10 */ /* 0x004fca0009ffe4ff */
[----:B------:R1:W-:Y:S01]  /*d9fb0*/  STL [R1+0x3d5c], R12 ;  /* 0x003d5c0c01007387 */ /* 0x0003e20000100800 */
[----:B----4-:R-:W-:-:S03]  /*d9fc0*/  IADD3 R6, P1, PT, R6, UR18, RZ ;  /* 0x0000001206067c10 */ /* 0x010fc6000ff3e0ff */
[----:B------:R-:W2:Y:S04]  /*d9fd0*/  LDL.LU R0, [R1+0x3d98] ;  /* 0x003d980001007983 */ /* 0x000ea80000300800 */
[----:B------:R-:W4:Y:S01]  /*d9fe0*/  LDL.LU R9, [R1+0x3d8c] ;  /* 0x003d8c0001097983 */ /* 0x000f220000300800 */
[----:B------:R-:W-:-:S03]  /*d9ff0*/  IMAD.MOV.U32 R37, RZ, RZ, R12 ;  /* 0x000000ffff257224 */ /* 0x000fc600078e000c */
[----:B------:R-:W-:Y:S01]  /*da000*/  STL [R1+0x3d70], R6 ;  /* 0x003d700601007387 */ /* 0x000fe20000100800 */
[----:B------:R-:W-:-:S05]  /*da010*/  IADD3.X R10, PT, PT, R10, UR7, RZ, P2, !PT ;  /* 0x000000070a0a7c10 */ /* 0x000fca00097fe4ff */
[----:B------:R-:W-:Y:S04]  /*da020*/  STL [R1+0x3d64], R10 ;  /* 0x003d640a01007387 */ /* 0x000fe80000100800 */
[----:B------:R-:W4:Y:S04]  /*da030*/  LDL.LU R15, [R1+0x3d94] ;  /* 0x003d9400010f7983 */ /* 0x000f280000300800 */
[----:B-1----:R-:W4:Y:S01]  /*da040*/  LDL.LU R12, [R1+0x3da0] ;  /* 0x003da000010c7983 */ /* 0x002f220000300800 */
[----:B------:R-:W-:Y:S01]  /*da050*/  UISETP.GT.AND UP1, UPT, UR23, 0xd, UPT ;  /* 0x0000000d1700788c */ /* 0x000fe2000bf24270 */
[----:B------:R-:W-:-:S02]  /*da060*/  IADD3 R13, P2, PT, R13, UR18, RZ ;  /* 0x000000120d0d7c10 */ /* 0x000fc4000ff5e0ff */
[----:B------:R-:W4:Y:S01]  /*da070*/  LDL.LU R14, [R1+0x3d9c] ;  /* 0x003d9c00010e7983 */ /* 0x000f220000300800 */
[----:B------:R-:W-:-:S04]  /*da080*/  USEL UR12, URZ, 0x4, !UP1 ;  /* 0x00000004ff0c7887 */ /* 0x000fc8000c800000 */
[----:B------:R-:W-:-:S06]  /*da090*/  USEL UR12, UR12, URZ, !UP0 ;  /* 0x000000ff0c0c7287 */ /* 0x000fcc000c000000 */
[----:B------:R-:W-:Y:S01]  /*da0a0*/  ISETP.NE.U32.AND P0, PT, RZ, UR12, PT ;  /* 0x0000000cff007c0c */ /* 0x000fe2000bf05070 */
[----:B------:R-:W-:-:S12]  /*da0b0*/  STL [R1+0x3d78], R13 ;  /* 0x003d780d01007387 */ /* 0x000fd80000100800 */
[----:B------:R1:W-:Y:S01]  /*da0c0*/  LDGSTS.E [R2+0x6800], desc[UR34][R36.64], P0 ;  /* 0x0680000024027fae */ /* 0x0003e200081a1022 */
[----:B------:R-:W-:Y:S02]  /*da0d0*/  IADD3.X R8, PT, PT, R8, UR7, RZ, P1, !PT ;  /* 0x0000000708087c10 */ /* 0x000fe40008ffe4ff */
[----:B------:R-:W-:-:S03]  /*da0e0*/  IADD3 R3, P1, PT, R3, UR18, RZ ;  /* 0x0000001203037c10 */ /* 0x000fc6000ff3e0ff */
[----:B------:R1:W-:Y:S02]  /*da0f0*/  STL [R1+0x3d6c], R8 ;  /* 0x003d6c0801007387 */ /* 0x0003e40000100800 */
[----:B-1----:R-:W-:Y:S01]  /*da100*/  IMAD.MOV.U32 R36, RZ, RZ, R5 ;  /* 0x000000ffff247224 */ /* 0x002fe200078e0005 */
[----:B------:R-:W-:Y:S01]  /*da110*/  MOV R37, R10 ;  /* 0x0000000a00257202 */ /* 0x000fe20000000f00 */
[----:B------:R-:W4:Y:S01]  /*da120*/  LDL.LU R5, [R1+0x3da8] ;  /* 0x003da80001057983 */ /* 0x000f220000300800 */
[----:B------:R-:W-:-:S03]  /*da130*/  IADD3.X R17, PT, PT, R17, UR7, RZ, P2, !PT ;  /* 0x0000000711117c10 */ /* 0x000fc600097fe4ff */
[----:B------:R1:W-:Y:S02]  /*da140*/  LDGSTS.E [R2+0x6880], desc[UR34][R36.64], P0 ;  /* 0x0688000024027fae */ /* 0x0003e400081a1022 */
[----:B-1----:R-:W-:Y:S02]  /*da150*/  IMAD.MOV.U32 R36, RZ, RZ, R6 ;  /* 0x000000ffff247224 */ /* 0x002fe400078e0006 */
[----:B------:R-:W-:Y:S02]  /*da160*/  IMAD.MOV.U32 R37, RZ, RZ, R8 ;  /* 0x000000ffff257224 */ /* 0x000fe400078e0008 */
[----:B------:R-:W4:Y:S04]  /*da170*/  LDL.LU R8, [R1+0x3da4] ;  /* 0x003da40001087983 */ /* 0x000f280000300800 */
[----:B------:R-:W-:Y:S04]  /*da180*/  STL [R1+0x3d80], R3 ;  /* 0x003d800301007387 */ /* 0x000fe80000100800 */
[----:B------:R-:W-:Y:S01]  /*da190*/  STL [R1+0x3d74], R17 ;  /* 0x003d741101007387 */ /* 0x000fe20000100800 */
[----:B------:R-:W-:-:S03]  /*da1a0*/  IADD3 R4, P2, PT, R4, UR18, RZ ;  /* 0x0000001204047c10 */ /* 0x000fc6000ff5e0ff */
[----:B------:R-:W4:Y:S01]  /*da1b0*/  LDL.LU R6, [R1+0x3db0] ;  /* 0x003db00001067983 */ /* 0x000f220000300800 */
[----:B---3--:R-:W-:-:S03]  /*da1c0*/  IADD3.X R11, PT, PT, R11, UR7, RZ, P1, !PT ;  /* 0x000000070b0b7c10 */ /* 0x008fc60008ffe4ff */
[----:B------:R1:W-:Y:S04]  /*da1d0*/  LDGSTS.E [R2+0x6900], desc[UR34][R36.64], P0 ;  /* 0x0690000024027fae */ /* 0x0003e800081a1022 */
[----:B------:R-:W3:Y:S01]  /*da1e0*/  LDL.LU R10, [R1+0x3db8] ;  /* 0x003db800010a7983 */ /* 0x000ee20000300800 */
[----:B-1----:R-:W-:Y:S01]  /*da1f0*/  IMAD.MOV.U32 R36, RZ, RZ, R13 ;  /* 0x000000ffff247224 */ /* 0x002fe200078e000d */
[----:B------:R-:W-:Y:S02]  /*da200*/  MOV R37, R17 ;  /* 0x0000001100257202 */ /* 0x000fe40000000f00 */
[----:B------:R-:W3:Y:S01]  /*da210*/  LDL.LU R13, [R1+0x3dac] ;  /* 0x003dac00010d7983 */ /* 0x000ee20000300800 */
[----:B------:R-:W-:-:S03]  /*da220*/  IADD3 R7, P1, PT, R7, UR18, RZ ;  /* 0x0000001207077c10 */ /* 0x000fc6000ff3e0ff */
[----:B------:R1:W-:Y:S01]  /*da230*/  LDGSTS.E [R2+0x6980], desc[UR34][R36.64], P0 ;  /* 0x0698000024027fae */ /* 0x0003e200081a1022 */
[----:B------:R-:W-:-:S03]  /*da240*/  IADD3.X R16, PT, PT, R16, UR7, RZ, P2, !PT ;  /* 0x0000000710107c10 */ /* 0x000fc600097fe4ff */
[----:B------:R-:W-:Y:S04]  /*da250*/  STL [R1+0x3d88], R4 ;  /* 0x003d880401007387 */ /* 0x000fe80000100800 */
[----:B------:R1:W-:Y:S02]  /*da260*/  STL [R1+0x3d7c], R11 ;  /* 0x003d7c0b01007387 */ /* 0x0003e40000100800 */
[----:B-1----:R-:W-:Y:S02]  /*da270*/  IMAD.MOV.U32 R36, RZ, RZ, R3 ;  /* 0x000000ffff247224 */ /* 0x002fe400078e0003 */
[----:B------:R-:W-:Y:S02]  /*da280*/  IMAD.MOV.U32 R37, RZ, RZ, R11 ;  /* 0x000000ffff257224 */ /* 0x000fe400078e000b */
[----:B------:R-:W3:Y:S04]  /*da290*/  LDL.LU R11, [R1+0x3db4] ;  /* 0x003db400010b7983 */ /* 0x000ee80000300800 */
[----:B------:R-:W-:Y:S04]  /*da2a0*/  STL [R1+0x3d90], R7 ;  /* 0x003d900701007387 */ /* 0x000fe80000100800 */
[----:B------:R-:W-:Y:S04]  /*da2b0*/  STL [R1+0x3d84], R16 ;  /* 0x003d841001007387 */ /* 0x000fe80000100800 */
[----:B------:R1:W-:Y:S04]  /*da2c0*/  LDGSTS.E [R2+0x6a00], desc[UR34][R36.64], P0 ;  /* 0x06a0000024027fae */ /* 0x0003e800081a1022 */
[----:B------:R-:W3:Y:S01]  /*da2d0*/  LDL.LU R3, [R1+0x3dc0] ;  /* 0x003dc00001037983 */ /* 0x000ee20000300800 */
[----:B-1----:R-:W-:Y:S01]  /*da2e0*/  IMAD.MOV.U32 R36, RZ, RZ, R4 ;  /* 0x000000ffff247224 */ /* 0x002fe200078e0004 */
[----:B------:R-:W-:-:S02]  /*da2f0*/  MOV R37, R16 ;  /* 0x0000001000257202 */ /* 0x000fc40000000f00 */
[----:B------:R-:W3:Y:S04]  /*da300*/  LDL.LU R4, [R1+0x3dc8] ;  /* 0x003dc80001047983 */ /* 0x000ee80000300800 */
[----:B------:R1:W-:Y:S02]  /*da310*/  LDGSTS.E [R2+0x6a80], desc[UR34][R36.64], P0 ;  /* 0x06a8000024027fae */ /* 0x0003e400081a1022 */
[----:B-1----:R-:W-:Y:S01]  /*da320*/  IMAD.MOV.U32 R36, RZ, RZ, R7 ;  /* 0x000000ffff247224 */ /* 0x002fe200078e0007 */
[----:B--2---:R-:W-:Y:S02]  /*da330*/  IADD3 R0, P2, PT, R0, UR18, RZ ;  /* 0x0000001200007c10 */ /* 0x004fe4000ff5e0ff */
[----:B----4-:R-:W-:-:S03]  /*da340*/  IADD3.X R9, PT, PT, R9, UR7, RZ, P1, !PT ;  /* 0x0000000709097c10 */ /* 0x010fc60008ffe4ff */
[----:B------:R-:W-:Y:S04]  /*da350*/  STL [R1+0x3d98], R0 ;  /* 0x003d980001007387 */ /* 0x000fe80000100800 */
[----:B------:R1:W-:Y:S01]  /*da360*/  STL [R1+0x3d8c], R9 ;  /* 0x003d8c0901007387 */ /* 0x0003e20000100800 */
[----:B------:R-:W-:-:S05]  /*da370*/  IMAD.MOV.U32 R37, RZ, RZ, R9 ;  /* 0x000000ffff257224 */ /* 0x000fca00078e0009 */
[----:B------:R2:W-:Y:S04]  /*da380*/  LDGSTS.E [R2+0x6b00], desc[UR34][R36.64], P0 ;  /* 0x06b0000024027fae */ /* 0x0005e800081a1022 */
[----:B-1----:R-:W4:Y:S01]  /*da390*/  LDL.LU R9, [R1+0x3dbc] ;  /* 0x003dbc0001097983 */ /* 0x002f220000300800 */
[----:B------:R-:W-:Y:S02]  /*da3a0*/  IADD3.X R15, PT, PT, R15, UR7, RZ, P2, !PT ;  /* 0x000000070f0f7c10 */ /* 0x000fe400097fe4ff */
[----:B------:R-:W-:Y:S02]  /*da3b0*/  IADD3 R12, P1, PT, R12, UR18, RZ ;  /* 0x000000120c0c7c10 */ /* 0x000fe4000ff3e0ff */
[----:B--2---:R-:W-:-:S03]  /*da3c0*/  MOV R37, R15 ;  /* 0x0000000f00257202 */ /* 0x004fc60000000f00 */
[----:B------:R-:W-:Y:S04]  /*da3d0*/  STL [R1+0x3da0], R12 ;  /* 0x003da00c01007387 */ /* 0x000fe80000100800 */
[----:B------:R1:W-:Y:S04]  /*da3e0*/  STL [R1+0x3d94], R15 ;  /* 0x003d940f01007387 */ /* 0x0003e80000100800 */
[----:B------:R-:W2:Y:S04]  /*da3f0*/  LDL.LU R7, [R1+0x3dd0] ;  /* 0x003dd00001077983 */ /* 0x000ea80000300800 */
[----:B-1----:R-:W2:Y:S01]  /*da400*/  LDL.LU R15, [R1+0x3dc4] ;  /* 0x003dc400010f7983 */ /* 0x002ea20000300800 */
[----:B------:R-:W-:Y:S01]  /*da410*/  IADD3.X R14, PT, PT, R14, UR7, RZ, P1, !PT ;  /* 0x000000070e0e7c10 */ /* 0x000fe20008ffe4ff */
[----:B------:R-:W-:-:S05]  /*da420*/  IMAD.MOV.U32 R36, RZ, RZ, R0 ;  /* 0x000000ffff247224 */ /* 0x000fca00078e0000 */
[----:B------:R1:W-:Y:S01]  /*da430*/  LDGSTS.E [R2+0x6b80], desc[UR34][R36.64], P0 ;  /* 0x06b8000024027fae */ /* 0x0003e200081a1022 */
[----:B------:R-:W-:Y:S01]  /*da440*/  IADD3 R5, P2, PT, R5, UR18, RZ ;  /* 0x0000001205057c10 */ /* 0x000fe2000ff5e0ff */
[----:B-1----:R-:W-:Y:S02]  /*da450*/  IMAD.MOV.U32 R36, RZ, RZ, R12 ;  /* 0x000000ffff247224 */ /* 0x002fe400078e000c */
[----:B------:R-:W-:Y:S02]  /*da460*/  IMAD.MOV.U32 R37, RZ, RZ, R14 ;  /* 0x000000ffff257224 */ /* 0x000fe400078e000e */
[----:B------:R-:W-:Y:S04]  /*da470*/  STL [R1+0x3da8], R5 ;  /* 0x003da80501007387 */ /* 0x000fe80000100800 */
[----:B------:R1:W-:Y:S04]  /*da480*/  STL [R1+0x3d9c], R14 ;  /* 0x003d9c0e01007387 */ /* 0x0003e80000100800 */
[----:B------:R-:W2:Y:S04]  /*da490*/  LDL.LU R0, [R1+0x3dd8] ;  /* 0x003dd80001007983 */ /* 0x000ea80000300800 */
[----:B------:R-:W2:Y:S01]  /*da4a0*/  LDL.LU R12, [R1+0x3dcc] ;  /* 0x003dcc00010c7983 */ /* 0x000ea20000300800 */
[----:B------:R-:W-:-:S03]  /*da4b0*/  IADD3.X R8, PT, PT, R8, UR7, RZ, P2, !PT ;  /* 0x0000000708087c10 */ /* 0x000fc600097fe4ff */
[----:B------:R1:W-:Y:S01]  /*da4c0*/  LDGSTS.E [R2+0x6c00], desc[UR34][R36.64], P0 ;  /* 0x06c0000024027fae */ /* 0x0003e200081a1022 */
[----:B------:R-:W-:-:S05]  /*da4d0*/  IADD3 R6, P1, PT, R6, UR18, RZ ;  /* 0x0000001206067c10 */ /* 0x000fca000ff3e0ff */
[----:B------:R-:W-:Y:S01]  /*da4e0*/  STL [R1+0x3db0], R6 ;  /* 0x003db00601007387 */ /* 0x000fe20000100800 */
[----:B---3--:R-:W-:-:S03]  /*da4f0*/  IADD3 R10, P2, PT, R10, UR18, RZ ;  /* 0x000000120a0a7c10 */ /* 0x008fc6000ff5e0ff */
[----:B------:R3:W-:Y:S01]  /*da500*/  STL [R1+0x3da4], R8 ;  /* 0x003da40801007387 */ /* 0x0007e20000100800 */
[----:B-1----:R-:W-:-:S03]  /*da510*/  MOV R37, R8 ;  /* 0x0000000800257202 */ /* 0x002fc60000000f00 */
[----:B------:R-:W2:Y:S01]  /*da520*/  LDL.LU R14, [R1+0x3dd4] ;  /* 0x003dd400010e7983 */ /* 0x000ea20000300800 */
[----:B------:R-:W-:-:S03]  /*da530*/  IADD3.X R13, PT, PT, R13, UR7, RZ, P1, !PT ;  /* 0x000000070d0d7c10 */ /* 0x000fc60008ffe4ff */
[----:B------:R-:W-:Y:S04]  /*da540*/  STL [R1+0x3db8], R10 ;  /* 0x003db80a01007387 */ /* 0x000fe80000100800 */
[----:B------:R1:W-:Y:S01]  /*da550*/  STL [R1+0x3dac], R13 ;  /* 0x003dac0d01007387 */ /* 0x0003e20000100800 */
[----:B------:R-:W-:-:S03]  /*da560*/  IMAD.MOV.U32 R36, RZ, RZ, R5 ;  /* 0x000000ffff247224 */ /* 0x000fc600078e0005 */
[----:B---3--:R-:W3:Y:S04]  /*da570*/  LDL.LU R8, [R1+0x3f60] ;  /* 0x003f600001087983 */ /* 0x008ee80000300800 */
[----:B------:R-:W3:Y:S04]  /*da580*/  LDL.LU R5, [R1+0x3f68] ;  /* 0x003f680001057983 */ /* 0x000ee80000300800 */
[----:B------:R1:W-:Y:S01]  /*da590*/  LDGSTS.E [R2+0x6c80], desc[UR34][R36.64], P0 ;  /* 0x06c8000024027fae */ /* 0x0003e200081a1022 */
[----:B------:R-:W-:Y:S01]  /*da5a0*/  IADD3.X R11, PT, PT, R11, UR7, RZ, P2, !PT ;  /* 0x000000070b0b7c10 */ /* 0x000fe200097fe4ff */
[----:B-1----:R-:W-:-:S02]  /*da5b0*/  IMAD.MOV.U32 R36, RZ, RZ, R6 ;  /* 0x000000ffff247224 */ /* 0x002fc400078e0006 */
[----:B------:R-:W-:-:S05]  /*da5c0*/  IMAD.MOV.U32 R37, RZ, RZ, R13 ;  /* 0x000000ffff257224 */ /* 0x000fca00078e000d */
[----:B------:R1:W-:Y:S01]  /*da5d0*/  LDGSTS.E [R2+0x6d00], desc[UR34][R36.64], P0 ;  /* 0x06d0000024027fae */ /* 0x0003e200081a1022 */
[----:B------:R-:W-:-:S05]  /*da5e0*/  IADD3 R3, P1, PT, R3, UR18, RZ ;  /* 0x0000001203037c10 */ /* 0x000fca000ff3e0ff */
[----:B------:R-:W-:Y:S04]  /*da5f0*/  STL [R1+0x3dc0], R3 ;  /* 0x003dc00301007387 */ /* 0x000fe80000100800 */
[----:B------:R4:W-:Y:S01]  /*da600*/  STL [R1+0x3db4], R11 ;  /* 0x003db40b01007387 */ /* 0x0009e20000100800 */
[----:B------:R-:W-:-:S03]  /*da610*/  IADD3 R4, P2, PT, R4, UR18, RZ ;  /* 0x0000001204047c10 */ /* 0x000fc6000ff5e0ff */
[----:B------:R-:W3:Y:S01]  /*da620*/  LDL.LU R13, [R1+0x3f5c] ;  /* 0x003f5c00010d7983 */ /* 0x000ee20000300800 */
[----:B-1----:R-:W-:-:S03]  /*da630*/  IMAD.MOV.U32 R36, RZ, RZ, R10 ;  /* 0x000000ffff247224 */ /* 0x002fc600078e000a */
[----:B------:R-:W3:Y:S04]  /*da640*/  LDL.LU R6, [R1+0x3f70] ;  /* 0x003f700001067983 */ /* 0x000ee80000300800 */
[----:B------:R-:W-:Y:S01]  /*da650*/  STL [R1+0x3dc8], R4 ;  /* 0x003dc80401007387 */ /* 0x000fe20000100800 */
[----:B------:R-:W-:-:S05]  /*da660*/  MOV R37, R11 ;  /* 0x0000000b00257202 */ /* 0x000fca0000000f00 */
[----:B------:R1:W-:Y:S02]  /*da670*/  LDGSTS.E [R2+0x6d80], desc[UR34][R36.64], P0 ;  /* 0x06d8000024027fae */ /* 0x0003e400081a1022 */
[----:B-1----:R-:W-:Y:S01]  /*da680*/  IMAD.MOV.U32 R36, RZ, RZ, R3 ;  /* 0x000000ffff247224 */ /* 0x002fe200078e0003 */
[----:B----4-:R-:W-:-:S05]  /*da690*/  IADD3.X R9, PT, PT, R9, UR7, RZ, P1, !PT ;  /* 0x0000000709097c10 */ /* 0x010fca0008ffe4ff */
[----:B------:R1:W-:Y:S04]  /*da6a0*/  STL [R1+0x3dbc], R9 ;  /* 0x003dbc0901007387 */ /* 0x0003e80000100800 */
[----:B------:R-:W4:Y:S01]  /*da6b0*/  LDL.LU R10, [R1+0x3f64] ;  /* 0x003f6400010a7983 */ /* 0x000f220000300800 */
[----:B------:R-:W-:-:S03]  /*da6c0*/  IMAD.MOV.U32 R37, RZ, RZ, R9 ;  /* 0x000000ffff257224 */ /* 0x000fc600078e0009 */
[----:B------:R-:W4:Y:S01]  /*da6d0*/  LDL.LU R11, [R1+0x3f78] ;  /* 0x003f7800010b7983 */ /* 0x000f220000300800 */
        /* <DEDUP_REMOVED lines=9> */
[----:B------:R-:W-:Y:S01]  /*da770*/  IMAD.MOV.U32 R36, RZ, RZ, R4 ;  /* 0x000000ffff247224 */ /* 0x000fe200078e0004 */
[----:B------:R-:W-:Y:S01]  /*da780*/  MOV R37, R15 ;  /* 0x0000000f00257202 */ /* 0x000fe20000000f00 */
[----:B------:R-:W-:-:S04]  /*da790*/  USEL UR12, URZ, 0x4, !UP1 ;  /* 0x00000004ff0c7887 */ /* 0x000fc8000c800000 */
[----:B------:R1:W-:Y:S01]  /*da7a0*/  LDGSTS.E [R2+0x6e80], desc[UR34][R36.64], P0 ;  /* 0x06e8000024027fae */ /* 0x0003e200081a1022 */
[----:B------:R-:W-:Y:S01]  /*da7b0*/  USEL UR12, UR12, URZ, !UP0 ;  /* 0x000000ff0c0c7287 */ /* 0x000fe2000c000000 */
[----:B------:R-:W-:Y:S02]  /*da7c0*/  IADD3 R0, P2, PT, R0, UR18, RZ ;  /* 0x0000001200007c10 */ /* 0x000fe4000ff5e0ff */
[----:B------:R-:W-:-:S03]  /*da7d0*/  IADD3.X R12, PT, PT, R12, UR7, RZ, P1, !PT ;  /* 0x000000070c0c7c10 */ /* 0x000fc60008ffe4ff */
[----:B------:R-:W-:Y:S01]  /*da7e0*/  STL [R1+0x3dd8], R0 ;  /* 0x003dd80001007387 */ /* 0x000fe20000100800 */
[----:B-1----:R-:W-:-:S03]  /*da7f0*/  IMAD.MOV.U32 R36, RZ, RZ, R7 ;  /* 0x000000ffff247224 */ /* 0x002fc600078e0007 */
[----:B------:R1:W-:Y:S01]  /*da800*/  STL [R1+0x3dcc], R12 ;  /* 0x003dcc0c01007387 */ /* 0x0003e20000100800 */
[----:B------:R-:W-:-:S03]  /*da810*/  IMAD.MOV.U32 R37, RZ, RZ, R12 ;  /* 0x000000ffff257224 */ /* 0x000fc600078e000c */
[----:B------:R-:W2:Y:S04]  /*da820*/  LDL.LU R4, [R1+0x3f88] ;  /* 0x003f880001047983 */ /* 0x000ea80000300800 */
[----:B------:R1:W-:Y:S04]  /*da830*/  LDGSTS.E [R2+0x6f00], desc[UR34][R36.64], P0 ;  /* 0x06f0000024027fae */ /* 0x0003e800081a1022 */
[----:B-1----:R-:W2:Y:S01]  /*da840*/  LDL.LU R12, [R1+0x3f7c] ;  /* 0x003f7c00010c7983 */ /* 0x002ea20000300800 */
[----:B------:R-:W-:Y:S01]  /*da850*/  IADD3.X R14, PT, PT, R14, UR7, RZ, P2, !PT ;  /* 0x000000070e0e7c10 */ /* 0x000fe200097fe4ff */
[----:B------:R-:W-:-:S03]  /*da860*/  IMAD.MOV.U32 R36, RZ, RZ, R0 ;  /* 0x000000ffff247224 */ /* 0x000fc600078e0000 */
[----:B------:R-:W-:Y:S02]  /*da870*/  MOV R37, R14 ;  /* 0x0000000e00257202 */ /* 0x000fe40000000f00 */
[----:B---3--:R-:W-:-:S03]  /*da880*/  IADD3 R8, P3, PT, R8, UR18, RZ ;  /* 0x0000001208087c10 */ /* 0x008fc6000ff7e0ff */
[----:B------:R1:W-:Y:S04]  /*da890*/  LDGSTS.E [R2+0x6f80], desc[UR34][R36.64], P0 ;  /* 0x06f8000024027fae */ /* 0x0003e800081a1022 */
[----:B------:R3:W-:Y:S01]  /*da8a0*/  STL [R1+0x3f60], R8 ;  /* 0x003f600801007387 */ /* 0x0007e20000100800 */
[----:B------:R-:W-:-:S03]  /*da8b0*/  IADD3 R5, P2, PT, R5, UR18, RZ ;  /* 0x0000001205057c10 */ /* 0x000fc6000ff5e0ff */
[----:B------:R-:W-:Y:S04]  /*da8c0*/  STL [R1+0x3dd4], R14 ;  /* 0x003dd40e01007387 */ /* 0x000fe80000100800 */
[----:B------:R-:W2:Y:S04]  /*da8d0*/  LDL.LU R7, [R1+0x3f90] ;  /* 0x003f900001077983 */ /* 0x000ea80000300800 */
[----:B------:R-:W2:Y:S01]  /*da8e0*/  LDL.LU R16, [R1+0x3f84] ;  /* 0x003f840001107983 */ /* 0x000ea20000300800 */
[----:B------:R-:W-:Y:S01]  /*da8f0*/  ISETP.NE.U32.AND P1, PT, RZ, UR12, PT ;  /* 0x0000000cff007c0c */ /* 0x000fe2000bf25070 */
[----:B-1----:R-:W-:-:S02]  /*da900*/  IMAD.MOV.U32 R36, RZ, RZ, R8 ;  /* 0x000000ffff247224 */ /* 0x002fc400078e0008 */
[----:B------:R-:W-:Y:S01]  /*da910*/  STL [R1+0x3f68], R5 ;  /* 0x003f680501007387 */ /* 0x000fe20000100800 */
[----:B------:R-:W-:Y:S02]  /*da920*/  IADD3.X R13, PT, PT, R13, UR7, RZ, P3, !PT ;  /* 0x000000070d0d7c10 */ /* 0x000fe40009ffe4ff */
[----:B------:R-:W-:-:S03]  /*da930*/  IADD3 R6, P0, PT, R6, UR18, RZ ;  /* 0x0000001206067c10 */ /* 0x000fc6000ff1e0ff */
[----:B------:R1:W-:Y:S04]  /*da940*/  STL [R1+0x3f5c], R13 ;  /* 0x003f5c0d01007387 */ /* 0x0003e80000100800 */
[----:B------:R-:W2:Y:S04]  /*da950*/  LDL.LU R0, [R1+0x3f98] ;  /* 0x003f980001007983 */ /* 0x000ea80000300800 */
[----:B---3--:R-:W3:Y:S01]  /*da960*/  LDL.LU R8, [R1+0x3f8c] ;  /* 0x003f8c0001087983 */ /* 0x008ee20000300800 */
[----:B------:R-:W-:-:S03]  /*da970*/  IMAD.MOV.U32 R37, RZ, RZ, R13 ;  /* 0x000000ffff257224 */ /* 0x000fc600078e000d */
[----:B------:R-:W-:Y:S04]  /*da980*/  STL [R1+0x3f70], R6 ;  /* 0x003f700601007387 */ /* 0x000fe80000100800 */
[----:B------:R1:W-:Y:S02]  /*da990*/  LDGSTS.E [R2+0x8800], desc[UR34][R36.64], P1 ;  /* 0x0880000024027fae */ /* 0x0003e400089a1022 */
[----:B-1----:R-:W-:Y:S01]  /*da9a0*/  IMAD.MOV.U32 R36, RZ, RZ, R5 ;  /* 0x000000ffff247224 */ /* 0x002fe200078e0005 */
[----:B----4-:R-:W-:-:S05]  /*da9b0*/  IADD3.X R10, PT, PT, R10, UR7, RZ, P2, !PT ;  /* 0x000000070a0a7c10 */ /* 0x010fca00097fe4ff */
[----:B------:R-:W-:Y:S04]  /*da9c0*/  STL [R1+0x3f64], R10 ;  /* 0x003f640a01007387 */ /* 0x000fe80000100800 */
[----:B------:R-:W4:Y:S01]  /*da9d0*/  LDL.LU R15, [R1+0x3f94] ;  /* 0x003f9400010f7983 */ /* 0x000f220000300800 */
[----:B------:R-:W-:-:S03]  /*da9e0*/  IADD3 R11, P2, PT, R11, UR18, RZ ;  /* 0x000000120b0b7c10 */ /* 0x000fc6000ff5e0ff */
[----:B------:R-:W4:Y:S01]  /*da9f0*/  LDL.LU R13, [R1+0x3fa0] ;  /* 0x003fa000010d7983 */ /* 0x000f220000300800 */
[----:B------:R-:W-:-:S03]  /*daa00*/  MOV R37, R10 ;  /* 0x0000000a00257202 */ /* 0x000fc60000000f00 */
[----:B------:R-:W4:Y:S04]  /*daa10*/  LDL.LU R14, [R1+0x3f9c] ;  /* 0x003f9c00010e7983 */ /* 0x000f280000300800 */
[----:B------:R-:W-:Y:S04]  /*daa20*/  STL [R1+0x3f78], R11 ;  /* 0x003f780b01007387 */ /* 0x000fe80000100800 */
[----:B------:R1:W-:Y:S01]  /*daa30*/  LDGSTS.E [R2+0x8880], desc[UR34][R36.64], P1 ;  /* 0x0888000024027fae */ /* 0x0003e200089a1022 */
[----:B--2---:R-:W-:Y:S02]  /*daa40*/  IADD3.X R9, PT, PT, R9, UR7, RZ, P0, !PT ;  /* 0x0000000709097c10 */ /* 0x004fe400087fe4ff */
[----:B------:R-:W-:-:S03]  /*daa50*/  IADD3 R3, P0, PT, R3, UR18, RZ ;  /* 0x0000001203037c10 */ /* 0x000fc6000ff1e0ff */
[----:B------:R2:W-:Y:S01]  /*daa60*/  STL [R1+0x3f6c], R9 ;  /* 0x003f6c0901007387 */ /* 0x0005e20000100800 */
[----:B-1----:R-:W-:Y:S01]  /*daa70*/  IMAD.MOV.U32 R37, RZ, RZ, R9 ;  /* 0x000000ffff257224 */ /* 0x002fe200078e0009 */
[----:B------:R-:W-:Y:S02]  /*daa80*/  IADD3.X R17, PT, PT, R17, UR7, RZ, P2, !PT ;  /* 0x0000000711117c10 */ /* 0x000fe400097fe4ff */
[----:B------:R-:W4:Y:S01]  /*daa90*/  LDL.LU R5, [R1+0x3fa8] ;  /* 0x003fa80001057983 */ /* 0x000f220000300800 */
        /* <DEDUP_REMOVED lines=9> */
[----:B------:R-:W-:Y:S02]  /*dab30*/  IADD3 R4, P2, PT, R4, UR18, RZ ;  /* 0x0000001204047c10 */ /* 0x000fe4000ff5e0ff */
[----:B------:R-:W-:Y:S02]  /*dab40*/  MOV R37, R17 ;  /* 0x0000001100257202 */ /* 0x000fe40000000f00 */
[----:B------:R-:W-:Y:S01]  /*dab50*/  IADD3.X R12, PT, PT, R12, UR7, RZ, P0, !PT ;  /* 0x000000070c0c7c10 */ /* 0x000fe200087fe4ff */
[----:B------:R-:W-:Y:S04]  /*dab60*/  STL [R1+0x3f88], R4 ;  /* 0x003f880401007387 */ /* 0x000fe80000100800 */
[----:B------:R1:W-:Y:S04]  /*dab70*/  LDGSTS.E [R2+0x8980], desc[UR34][R36.64], P1 ;  /* 0x0898000024027fae */ /* 0x0003e800089a1022 */
[----:B------:R1:W-:Y:S02]  /*dab80*/  STL [R1+0x3f7c], R12 ;  /* 0x003f7c0c01007387 */ /* 0x0003e40000100800 */
[----:B-1----:R-:W-:-:S02]  /*dab90*/  IMAD.MOV.U32 R36, RZ, RZ, R3 ;  /* 0x000000ffff247224 */ /* 0x002fc400078e0003 */
[----:B------:R-:W-:Y:S02]  /*daba0*/  IMAD.MOV.U32 R37, RZ, RZ, R12 ;  /* 0x000000ffff257224 */ /* 0x000fe400078e000c */
[----:B------:R-:W2:Y:S04]  /*dabb0*/  LDL.LU R12, [R1+0x3fb4] ;  /* 0x003fb400010c7983 */ /* 0x000ea80000300800 */
[----:B------:R1:W-:Y:S01]  /*dabc0*/  LDGSTS.E [R2+0x8a00], desc[UR34][R36.64], P1 ;  /* 0x08a0000024027fae */ /* 0x0003e200089a1022 */
[----:B------:R-:W-:Y:S02]  /*dabd0*/  IADD3 R7, P0, PT, R7, UR18, RZ ;  /* 0x0000001207077c10 */ /* 0x000fe4000ff1e0ff */
[----:B------:R-:W-:-:S03]  /*dabe0*/  IADD3.X R16, PT, PT, R16, UR7, RZ, P2, !PT ;  /* 0x0000000710107c10 */ /* 0x000fc600097fe4ff */
[----:B------:R-:W-:Y:S01]  /*dabf0*/  STL [R1+0x3f90], R7 ;  /* 0x003f900701007387 */ /* 0x000fe20000100800 */
[----:B-1----:R-:W-:-:S03]  /*dac00*/  IMAD.MOV.U32 R36, RZ, RZ, R4 ;  /* 0x000000ffff247224 */ /* 0x002fc600078e0004 */
[----:B------:R-:W-:Y:S01]  /*dac10*/  STL [R1+0x3f84], R16 ;  /* 0x003f841001007387 */ /* 0x000fe20000100800 */
[----:B------:R-:W-:-:S03]  /*dac20*/  MOV R37, R16 ;  /* 0x0000001000257202 */ /* 0x000fc60000000f00 */
[----:B------:R-:W2:Y:S04]  /*dac30*/  LDL.LU R3, [R1+0x3fc0] ;  /* 0x003fc00001037983 */ /* 0x000ea80000300800 */
[----:B------:R-:W2:Y:S04]  /*dac40*/  LDL.LU R4, [R1+0x3fc8] ;  /* 0x003fc80001047983 */ /* 0x000ea80000300800 */
[----:B------:R1:W-:Y:S01]  /*dac50*/  LDGSTS.E [R2+0x8a80], desc[UR34][R36.64], P1 ;  /* 0x08a8000024027fae */ /* 0x0003e200089a1022 */
[----:B------:R-:W-:Y:S02]  /*dac60*/  IADD3 R0, P2, PT, R0, UR18, RZ ;  /* 0x0000001200007c10 */ /* 0x000fe4000ff5e0ff */
[----:B---3--:R-:W-:-:S03]  /*dac70*/  IADD3.X R8, PT, PT, R8, UR7, RZ, P0, !PT ;  /* 0x0000000708087c10 */ /* 0x008fc600087fe4ff */
[----:B------:R-:W-:Y:S01]  /*dac80*/  STL [R1+0x3f98], R0 ;  /* 0x003f980001007387 */ /* 0x000fe20000100800 */
[----:B-1----:R-:W-:-:S03]  /*dac90*/  IMAD.MOV.U32 R36, RZ, RZ, R7 ;  /* 0x000000ffff247224 */ /* 0x002fc600078e0007 */
[----:B------:R1:W-:Y:S01]  /*daca0*/  STL [R1+0x3f8c], R8 ;  /* 0x003f8c0801007387 */ /* 0x0003e20000100800 */
[----:B------:R-:W-:-:S05]  /*dacb0*/  IMAD.MOV.U32 R37, RZ, RZ, R8 ;  /* 0x000000ffff257224 */ /* 0x000fca00078e0008 */
[----:B------:R3:W-:Y:S04]  /*dacc0*/  LDGSTS.E [R2+0x8b00], desc[UR34][R36.64], P1 ;  /* 0x08b0000024027fae */ /* 0x0007e800089a1022 */
[----:B-1----:R-:W2:Y:S01]  /*dacd0*/  LDL.LU R8, [R1+0x3fbc] ;  /* 0x003fbc0001087983 */ /* 0x002ea20000300800 */
[----:B---3--:R-:W-:Y:S01]  /*dace0*/  IMAD.MOV.U32 R36, RZ, RZ, R0 ;  /* 0x000000ffff247224 */ /* 0x008fe200078e0000 */
[----:B----4-:R-:W-:Y:S02]  /*dacf0*/  IADD3.X R15, PT, PT, R15, UR7, RZ, P2, !PT ;  /* 0x000000070f0f7c10 */ /* 0x010fe400097fe4ff */
[----:B------:R-:W-:Y:S02]  /*dad00*/  IADD3 R13, P0, PT, R13, UR18, RZ ;  /* 0x000000120d0d7c10 */ /* 0x000fe4000ff1e0ff */
[----:B------:R-:W-:-:S03]  /*dad10*/  MOV R37, R15 ;  /* 0x0000000f00257202 */ /* 0x000fc60000000f00 */
[----:B------:R-:W-:Y:S04]  /*dad20*/  STL [R1+0x3fa0], R13 ;  /* 0x003fa00d01007387 */ /* 0x000fe80000100800 */
[----:B------:R1:W-:Y:S04]  /*dad30*/  STL [R1+0x3f94], R15 ;  /* 0x003f940f01007387 */ /* 0x0003e80000100800 */
[----:B------:R-:W3:Y:S01]  /*dad40*/  LDL.LU R7, [R1+0x3fd0] ;  /* 0x003fd00001077983 */ /* 0x000ee20000300800 */
[----:B------:R-:W-:-:S03]  /*dad50*/  IADD3.X R14, PT, PT, R14, UR7, RZ, P0, !PT ;  /* 0x000000070e0e7c10 */ /* 0x000fc600087fe4ff */
[----:B------:R4:W-:Y:S04]  /*dad60*/  LDGSTS.E [R2+0x8b80], desc[UR34][R36.64], P1 ;  /* 0x08b8000024027fae */ /* 0x0009e800089a1022 */
[----:B-1----:R-:W3:Y:S01]  /*dad70*/  LDL.LU R15, [R1+0x3fc4] ;  /* 0x003fc400010f7983 */ /* 0x002ee20000300800 */
[----:B------:R-:W-:Y:S01]  /*dad80*/  IADD3 R5, P2, PT, R5, UR18, RZ ;  /* 0x0000001205057c10 */ /* 0x000fe2000ff5e0ff */
[----:B----4-:R-:W-:Y:S02]  /*dad90*/  IMAD.MOV.U32 R36, RZ, RZ, R13 ;  /* 0x000000ffff247224 */ /* 0x010fe400078e000d */
[----:B------:R-:W-:Y:S02]  /*dada0*/  IMAD.MOV.U32 R37, RZ, RZ, R14 ;  /* 0x000000ffff257224 */ /* 0x000fe400078e000e */
[----:B------:R-:W-:Y:S01]  /*dadb0*/  STL [R1+0x3fa8], R5 ;  /* 0x003fa80501007387 */ /* 0x000fe20000100800 */
[----:B--2---:R-:W-:-:S03]  /*dadc0*/  IADD3.X R9, PT, PT, R9, UR7, RZ, P2, !PT ;  /* 0x0000000709097c10 */ /* 0x004fc600097fe4ff */
[----:B------:R1:W-:Y:S04]  /*dadd0*/  STL [R1+0x3f9c], R14 ;  /* 0x003f9c0e01007387 */ /* 0x0003e80000100800 */
[----:B------:R-:W2:Y:S04]  /*dade0*/  LDL.LU R0, [R1+0x3fd8] ;  /* 0x003fd80001007983 */ /* 0x000ea80000300800 */
[----:B------:R-:W4:Y:S01]  /*dadf0*/  LDL.LU R13, [R1+0x3fcc] ;  /* 0x003fcc00010d7983 */ /* 0x000f220000300800 */
[----:B------:R-:W-:-:S03]  /*dae00*/  IADD3 R6, P0, PT, R6, UR18, RZ ;  /* 0x0000001206067c10 */ /* 0x000fc6000ff1e0ff */
[----:B------:R1:W-:Y:S01]  /*dae10*/  LDGSTS.E [R2+0x8c00], desc[UR34][R36.64], P1 ;  /* 0x08c0000024027fae */ /* 0x0003e200089a1022 */
[----:B------:R-:W-:-:S03]  /*dae20*/  IADD3 R10, P2, PT, R10, UR18, RZ ;  /* 0x000000120a0a7c10 */ /* 0x000fc6000ff5e0ff */
[----:B------:R-:W-:Y:S04]  /*dae30*/  STL [R1+0x3fb0], R6 ;  /* 0x003fb00601007387 */ /* 0x000fe80000100800 */
[----:B------:R1:W-:Y:S01]  /*dae40*/  STL [R1+0x3fa4], R9 ;  /* 0x003fa40901007387 */ /* 0x0003e20000100800 */
[----:B------:R-:W-:-:S03]  /*dae50*/  IADD3.X R11, PT, PT, R11, UR7, RZ, P0, !PT ;  /* 0x000000070b0b7c10 */ /* 0x000fc600087fe4ff */
[----:B-1----:R-:W4:Y:S01]  /*dae60*/  LDL.LU R14, [R1+0x3fd4] ;  /* 0x003fd400010e7983 */ /* 0x002f220000300800 */
[----:B------:R-:W-:-:S03]  /*dae70*/  MOV R37, R9 ;  /* 0x0000000900257202 */ /* 0x000fc60000000f00 */
[----:B------:R-:W-:Y:S04]  /*dae80*/  STL [R1+0x3fb8], R10 ;  /* 0x003fb80a01007387 */ /* 0x000fe80000100800 */
[----:B------:R1:W-:Y:S04]  /*dae90*/  STL [R1+0x3fac], R11 ;  /* 0x003fac0b01007387 */ /* 0x0003e80000100800 */
[----:B------:R-:W4:Y:S01]  /*daea0*/  LDL.LU R9, [R1+0x4160] ;  /* 0x0041600001097983 */ /* 0x000f220000300800 */
[----:B------:R-:W-:-:S03]  /*daeb0*/  IMAD.MOV.U32 R36, RZ, RZ, R5 ;  /* 0x000000ffff247224 */ /* 0x000fc600078e0005 */
[----:B------:R-:W4:Y:S04]  /*daec0*/  LDL.LU R5, [R1+0x4168] ;  /* 0x0041680001057983 */ /* 0x000f280000300800 */
[----:B------:R1:W-:Y:S01]  /*daed0*/  LDGSTS.E [R2+0x8c80], desc[UR34][R36.64], P1 ;  /* 0x08c8000024027fae */ /* 0x0003e200089a1022 */
[----:B------:R-:W-:Y:S01]  /*daee0*/  IADD3.X R12, PT, PT, R12, UR7, RZ, P2, !PT ;  /* 0x000000070c0c7c10 */ /* 0x000fe200097fe4ff */
[----:B-1----:R-:W-:Y:S02]  /*daef0*/  IMAD.MOV.U32 R37, RZ, RZ, R11 ;  /* 0x000000ffff257224 */ /* 0x002fe400078e000b */
[----:B------:R-:W-:-:S05]  /*daf00*/  IMAD.MOV.U32 R36, RZ, RZ, R6 ;  /* 0x000000ffff247224 */ /* 0x000fca00078e0006 */
[----:B------:R1:W-:Y:S01]  /*daf10*/  LDGSTS.E [R2+0x8d00], desc[UR34][R36.64], P1 ;  /* 0x08d0000024027fae */ /* 0x0003e200089a1022 */
[----:B------:R-:W-:-:S05]  /*daf20*/  IADD3 R3, P0, PT, R3, UR18, RZ ;  /* 0x0000001203037c10 */ /* 0x000fca000ff1e0ff */
[----:B------:R-:W-:Y:S01]  /*daf30*/  STL [R1+0x3fc0], R3 ;  /* 0x003fc00301007387 */ /* 0x000fe20000100800 */
[----:B------:R-:W-:-:S03]  /*daf40*/  IADD3 R4, P2, PT, R4, UR18, RZ ;  /* 0x0000001204047c10 */ /* 0x000fc6000ff5e0ff */
[----:B------:R1:W-:Y:S04]  /*daf50*/  STL [R1+0x3fb4], R12 ;  /* 0x003fb40c01007387 */ /* 0x0003e80000100800 */
[----:B------:R-:W4:Y:S01]  /*daf60*/  LDL.LU R11, [R1+0x415c] ;  /* 0x00415c00010b7983 */ /* 0x000f220000300800 */
[----:B-1----:R-:W-:-:S03]  /*daf70*/  IMAD.MOV.U32 R36, RZ, RZ, R10 ;  /* 0x000000ffff247224 */ /* 0x002fc600078e000a */
[----:B------:R-:W4:Y:S01]  /*daf80*/  LDL.LU R6, [R1+0x4170] ;  /* 0x0041700001067983 */ /* 0x000f220000300800 */
[----:B------:R-:W-:-:S03]  /*daf90*/  MOV R37, R12 ;  /* 0x0000000c00257202 */ /* 0x000fc60000000f00 */
[----:B------:R-:W-:Y:S04]  /*dafa0*/  STL [R1+0x3fc8], R4 ;  /* 0x003fc80401007387 */ /* 0x000fe80000100800 */
[----:B------:R1:W-:Y:S01]  /*dafb0*/  LDGSTS.E [R2+0x8d80], desc[UR34][R36.64], P1 ;  /* 0x08d8000024027fae */ /* 0x0003e200089a1022 */
[----:B------:R-:W-:-:S05]  /*dafc0*/  IADD3.X R8, PT, PT, R8, UR7, RZ, P0, !PT ;  /* 0x0000000708087c10 */ /* 0x000fca00087fe4ff */
[----:B------:R3:W-:Y:S04]  /*dafd0*/  STL [R1+0x3fbc], R8 ;  /* 0x003fbc0801007387 */ /* 0x0007e80000100800 */
[----:B------:R-:W4:Y:S01]  /*dafe0*/  LDL.LU R10, [R1+0x4164] ;  /* 0x00416400010a7983 */ /* 0x000f220000300800 */
[----:B-1----:R-:W-:-:S03]  /*daff0*/  IMAD.MOV.U32 R37, RZ, RZ, R8 ;  /* 0x000000ffff257224 */ /* 0x002fc600078e0008 */
[----:B------:R-:W4:Y:S01]  /*db000*/  LDL.LU R12, [R1+0x4178] ;  /* 0x00417800010c7983 */ /* 0x000f220000300800 */
[----:B------:R-:W-:-:S05]  /*db010*/  IMAD.MOV.U32 R36, RZ, RZ, R3 ;  /* 0x000000ffff247224 */ /* 0x000fca00078e0003 */
[----:B------:R1:W-:Y:S02]  /*db020*/  LDGSTS.E [R2+0x8e00], desc[UR34][R36.64], P1 ;  /* 0x08e0000024027fae */ /* 0x0003e400089a1022 */
[----:B-1----:R-:W-:Y:S01]  /*db030*/  IMAD.MOV.U32 R36, RZ, RZ, R4 ;  /* 0x000000ffff247224 */ /* 0x002fe200078e0004 */
[----:B---3--:R-:W-:Y:S02]  /*db040*/  IADD3 R7, P0, PT, R7, UR18, RZ ;  /* 0x0000001207077c10 */ /* 0x008fe4000ff1e0ff */
[----:B------:R-:W-:-:S03]  /*db050*/  IADD3.X R15, PT, PT, R15, UR7, RZ, P2, !PT ;  /* 0x000000070f0f7c10 */ /* 0x000fc600097fe4ff */
[----:B------:R-:W-:Y:S04]  /*db060*/  STL [R1+0x3fd0], R7 ;  /* 0x003fd00701007387 */ /* 0x000fe80000100800 */
[----:B------:R-:W-:Y:S04]  /*db070*/  STL [R1+0x3fc4], R15 ;  /* 0x003fc40f01007387 */ /* 0x000fe80000100800 */
[----:B------:R-:W3:Y:S04]  /*db080*/  LDL.LU R8, [R1+0x416c] ;  /* 0x00416c0001087983 */ /* 0x000ee80000300800 */
[----:B------:R-:W3:Y:S01]  /*db090*/  LDL.LU R3, [R1+0x4180] ;  /* 0x0041800001037983 */ /* 0x000ee20000300800 */
[----:B------:R-:W-:-:S03]  /*db0a0*/  MOV R37, R15 ;  /* 0x0000000f00257202 */ /* 0x000fc60000000f00 */
[----:B------:R-:W3:Y:S04]  /*db0b0*/  LDL.LU R17, [R1+0x4174] ;  /* 0x0041740001117983 */ /* 0x000ee80000300800 */
[----:B------:R1:W-:Y:S01]  /*db0c0*/  LDGSTS.E [R2+0x8e80], desc[UR34][R36.64], P1 ;  /* 0x08e8000024027fae */ /* 0x0003e200089a1022 */
[----:B--2---:R-:W-:Y:S02]  /*db0d0*/  IADD3 R0, P2, PT, R0, UR18, RZ ;  /* 0x0000001200007c10 */ /* 0x004fe4000ff5e0ff */
[----:B----4-:R-:W-:-:S03]  /*db0e0*/  IADD3.X R13, PT, PT, R13, UR7, RZ, P0, !PT ;  /* 0x000000070d0d7c10 */ /* 0x010fc600087fe4ff */
[----:B------:R-:W-:Y:S04]  /*db0f0*/  STL [R1+0x3fd8], R0 ;  /* 0x003fd80001007387 */ /* 0x000fe80000100800 */
[----:B------:R2:W-:Y:S01]  /*db100*/  STL [R1+0x3fcc], R13 ;  /* 0x003fcc0d01007387 */ /* 0x0005e20000100800 */
[----:B-1----:R-:W-:-:S03]  /*db110*/  IMAD.MOV.U32 R37, RZ, RZ, R13 ;  /* 0x000000ffff257224 */ /* 0x002fc600078e000d */
[----:B------:R-:W4:Y:S01]  /*db120*/  LDL.LU R4, [R1+0x4188] ;  /* 0x0041880001047983 */ /* 0x000f220000300800 */
        /* <DEDUP_REMOVED lines=10> */
[----:B------:R-:W-:Y:S01]  /*db1d0*/  USEL UR12, URZ, 0x4, !UP1 ;  /* 0x00000004ff0c7887 */ /* 0x000fe2000c800000 */
[----:B------:R-:W-:-:S03]  /*db1e0*/  IADD3 R5, P2, PT, R5, UR18, RZ ;  /* 0x0000001205057c10 */ /* 0x000fc6000ff5e0ff */
[----:B------:R-:W-:Y:S01]  /*db1f0*/  USEL UR12, UR12, URZ, !UP0 ;  /* 0x000000ff0c0c7287 */ /* 0x000fe2000c000000 */
[----:B-1----:R-:W-:Y:S01]  /*db200*/  IMAD.MOV.U32 R36, RZ, RZ, R0 ;  /* 0x000000ffff247224 */ /* 0x002fe200078e0000 */
[----:B------:R-:W-:Y:S01]  /*db210*/  MOV R37, R14 ;  /* 0x0000000e00257202 */ /* 0x000fe20000000f00 */
[----:B------:R-:W-:Y:S03]  /*db220*/  STL [R1+0x4168], R5 ;  /* 0x0041680501007387 */ /* 0x000fe60000100800 */
[----:B------:R-:W-:Y:S01]  /*db230*/  ISETP.NE.U32.AND P0, PT, RZ, UR12, PT ;  /* 0x0000000cff007c0c */ /* 0x000fe2000bf05070 */
[----:B------:R1:W-:Y:S02]  /*db240*/  LDGSTS.E [R2+0x8f80], desc[UR34][R36.64], P1 ;  /* 0x08f8000024027fae */ /* 0x0003e400089a1022 */
[----:B-1----:R-:W-:Y:S01]  /*db250*/  IMAD.MOV.U32 R36, RZ, RZ, R9 ;  /* 0x000000ffff247224 */ /* 0x002fe200078e0009 */
[----:B------:R-:W-:-:S05]  /*db260*/  IADD3.X R11, PT, PT, R11, UR7, RZ, P3, !PT ;  /* 0x000000070b0b7c10 */ /* 0x000fca0009ffe4ff */
[----:B------:R1:W-:Y:S01]  /*db270*/  STL [R1+0x415c], R11 ;  /* 0x00415c0b01007387 */ /* 0x0003e20000100800 */
[----:B------:R-:W-:-:S03]  /*db280*/  IADD3 R6, P1, PT, R6, UR18, RZ ;  /* 0x0000001206067c10 */ /* 0x000fc6000ff3e0ff */
[----:B------:R-:W2:Y:S01]  /*db290*/  LDL.LU R0, [R1+0x4198] ;  /* 0x0041980001007983 */ /* 0x000ea20000300800 */
[----:B------:R-:W-:-:S03]  /*db2a0*/  IMAD.MOV.U32 R37, RZ, RZ, R11 ;  /* 0x000000ffff257224 */ /* 0x000fc600078e000b */
[----:B------:R-:W2:Y:S04]  /*db2b0*/  LDL.LU R9, [R1+0x418c] ;  /* 0x00418c0001097983 */ /* 0x000ea80000300800 */
[----:B------:R-:W-:Y:S04]  /*db2c0*/  STL [R1+0x4170], R6 ;  /* 0x0041700601007387 */ /* 0x000fe80000100800 */
[----:B------:R1:W-:Y:S01]  /*db2d0*/  LDGSTS.E [R2+0xa800], desc[UR34][R36.64], P0 ;  /* 0x0a80000024027fae */ /* 0x0003e200081a1022 */
[----:B------:R-:W-:Y:S01]  /*db2e0*/  IADD3.X R10, PT, PT, R10, UR7, RZ, P2, !PT ;  /* 0x000000070a0a7c10 */ /* 0x000fe200097fe4ff */
[----:B-1----:R-:W-:-:S04]  /*db2f0*/  IMAD.MOV.U32 R36, RZ, RZ, R5 ;  /* 0x000000ffff247224 */ /* 0x002fc800078e0005 */
[----:B------:R-:W-:Y:S01]  /*db300*/  STL [R1+0x4164], R10 ;  /* 0x0041640a01007387 */ /* 0x000fe20000100800 */
[----:B------:R-:W-:-:S03]  /*db310*/  IADD3 R12, P2, PT, R12, UR18, RZ ;  /* 0x000000120c0c7c10 */ /* 0x000fc6000ff5e0ff */
[----:B------:R-:W2:Y:S01]  /*db320*/  LDL.LU R15, [R1+0x4194] ;  /* 0x00419400010f7983 */ /* 0x000ea20000300800 */
[----:B------:R-:W-:-:S03]  /*db330*/  MOV R37, R10 ;  /* 0x0000000a00257202 */ /* 0x000fc60000000f00 */
[----:B------:R-:W2:Y:S04]  /*db340*/  LDL.LU R11, [R1+0x41a0] ;  /* 0x0041a000010b7983 */ /* 0x000ea80000300800 */
[----:B------:R-:W2:Y:S04]  /*db350*/  LDL.LU R14, [R1+0x419c] ;  /* 0x00419c00010e7983 */ /* 0x000ea80000300800 */
[----:B------:R-:W-:Y:S04]  /*db360*/  STL [R1+0x4178], R12 ;  /* 0x0041780c01007387 */ /* 0x000fe80000100800 */
[----:B------:R1:W-:Y:S02]  /*db370*/  LDGSTS.E [R2+0xa880], desc[UR34][R36.64], P0 ;  /* 0x0a88000024027fae */ /* 0x0003e400081a1022 */
[----:B-1----:R-:W-:Y:S01]  /*db380*/  IMAD.MOV.U32 R36, RZ, RZ, R6 ;  /* 0x000000ffff247224 */ /* 0x002fe200078e0006 */
[----:B---3--:R-:W-:-:S02]  /*db390*/  IADD3.X R8, PT, PT, R8, UR7, RZ, P1, !PT ;  /* 0x0000000708087c10 */ /* 0x008fc40008ffe4ff */
[----:B------:R-:W-:-:S03]  /*db3a0*/  IADD3 R3, P1, PT, R3, UR18, RZ ;  /* 0x0000001203037c10 */ /* 0x000fc6000ff3e0ff */
[----:B------:R1:W-:Y:S01]  /*db3b0*/  STL [R1+0x416c], R8 ;  /* 0x00416c0801007387 */ /* 0x0003e20000100800 */
[----:B------:R-:W-:Y:S01]  /*db3c0*/  IMAD.MOV.U32 R37, RZ, RZ, R8 ;  /* 0x000000ffff257224 */ /* 0x000fe200078e0008 */
[----:B------:R-:W-:Y:S02]  /*db3d0*/  IADD3.X R17, PT, PT, R17, UR7, RZ, P2, !PT ;  /* 0x0000000711117c10 */ /* 0x000fe400097fe4ff */
[----:B------:R-:W3:Y:S04]  /*db3e0*/  LDL.LU R5, [R1+0x41a8] ;  /* 0x0041a80001057983 */ /* 0x000ee80000300800 */
[----:B------:R4:W-:Y:S04]  /*db3f0*/  LDGSTS.E [R2+0xa900], desc[UR34][R36.64], P0 ;  /* 0x0a90000024027fae */ /* 0x0009e800081a1022 */
[----:B-1----:R-:W3:Y:S04]  /*db400*/  LDL.LU R8, [R1+0x41a4] ;  /* 0x0041a40001087983 */ /* 0x002ee80000300800 */
[----:B------:R-:W-:Y:S04]  /*db410*/  STL [R1+0x4180], R3 ;  /* 0x0041800301007387 */ /* 0x000fe80000100800 */
[----:B------:R-:W-:Y:S01]  /*db420*/  STL [R1+0x4174], R17 ;  /* 0x0041741101007387 */ /* 0x000fe20000100800 */
[----:B----4-:R-:W-:-:S03]  /*db430*/  IMAD.MOV.U32 R36, RZ, RZ, R12 ;  /* 0x000000ffff247224 */ /* 0x010fc600078e000c */
[----:B------:R-:W4:Y:S01]  /*db440*/  LDL.LU R6, [R1+0x41b0] ;  /* 0x0041b00001067983 */ /* 0x000f220000300800 */
[----:B------:R-:W-:Y:S02]  /*db450*/  IADD3 R4, P2, PT, R4, UR18, RZ ;  /* 0x0000001204047c10 */ /* 0x000fe4000ff5e0ff */
[----:B------:R-:W-:Y:S01]  /*db460*/  MOV R37, R17 ;  /* 0x0000001100257202 */ /* 0x000fe20000000f00 */
[----:B------:R-:W4:Y:S01]  /*db470*/  LDL.LU R10, [R1+0x41b8] ;  /* 0x0041b800010a7983 */ /* 0x000f220000300800 */
[----:B--2---:R-:W-:-:S03]  /*db480*/  IADD3.X R13, PT, PT, R13, UR7, RZ, P1, !PT ;  /* 0x000000070d0d7c10 */ /* 0x004fc60008ffe4ff */
[----:B------:R-:W2:Y:S04]  /*db490*/  LDL.LU R12, [R1+0x41ac] ;  /* 0x0041ac00010c7983 */ /* 0x000ea80000300800 */
[----:B------:R-:W-:Y:S04]  /*db4a0*/  STL [R1+0x4188], R4 ;  /* 0x0041880401007387 */ /* 0x000fe80000100800 */
[----:B------:R1:W-:Y:S04]  /*db4b0*/  LDGSTS.E [R2+0xa980], desc[UR34][R36.64], P0 ;  /* 0x0a98000024027fae */ /* 0x0003e800081a1022 */
[----:B------:R1:W-:Y:S02]  /*db4c0*/  STL [R1+0x417c], R13 ;  /* 0x00417c0d01007387 */ /* 0x0003e40000100800 */
[----:B-1----:R-:W-:-:S02]  /*db4d0*/  IMAD.MOV.U32 R37, RZ, RZ, R13 ;  /* 0x000000ffff257224 */ /* 0x002fc400078e000d */
        /* <DEDUP_REMOVED lines=8> */
[----:B-1----:R-:W-:Y:S01]  /*db560*/  IMAD.MOV.U32 R36, RZ, RZ, R4 ;  /* 0x000000ffff247224 */ /* 0x002fe200078e0004 */
[----:B------:R-:W-:-:S02]  /*db570*/  MOV R37, R16 ;  /* 0x0000001000257202 */ /* 0x000fc40000000f00 */
[----:B------:R-:W2:Y:S04]  /*db580*/  LDL.LU R4, [R1+0x41c8] ;  /* 0x0041c80001047983 */ /* 0x000ea80000300800 */
[----:B------:R1:W-:Y:S02]  /*db590*/  LDGSTS.E [R2+0xaa80], desc[UR34][R36.64], P0 ;  /* 0x0aa8000024027fae */ /* 0x0003e400081a1022 */
[----:B-1----:R-:W-:Y:S01]  /*db5a0*/  IMAD.MOV.U32 R36, RZ, RZ, R7 ;  /* 0x000000ffff247224 */ /* 0x002fe200078e0007 */
[----:B------:R-:W-:Y:S02]  /*db5b0*/  IADD3 R0, P2, PT, R0, UR18, RZ ;  /* 0x0000001200007c10 */ /* 0x000fe4000ff5e0ff */
[----:B------:R-:W-:-:S03]  /*db5c0*/  IADD3.X R9, PT, PT, R9, UR7, RZ, P1, !PT ;  /* 0x0000000709097c10 */ /* 0x000fc60008ffe4ff */
[----:B------:R-:W-:Y:S04]  /*db5d0*/  STL [R1+0x4198], R0 ;  /* 0x0041980001007387 */ /* 0x000fe80000100800 */
[----:B------:R1:W-:Y:S01]  /*db5e0*/  STL [R1+0x418c], R9 ;  /* 0x00418c0901007387 */ /* 0x0003e20000100800 */
[----:B------:R-:W-:-:S05]  /*db5f0*/  IMAD.MOV.U32 R37, RZ, RZ, R9 ;  /* 0x000000ffff257224 */ /* 0x000fca00078e0009 */
[----:B------:R1:W-:Y:S04]  /*db600*/  LDGSTS.E [R2+0xab00], desc[UR34][R36.64], P0 ;  /* 0x0ab0000024027fae */ /* 0x0003e800081a1022 */
[----:B-1----:R-:W2:Y:S01]  /*db610*/  LDL.LU R9, [R1+0x41bc] ;  /* 0x0041bc0001097983 */ /* 0x002ea20000300800 */
[----:B------:R-:W-:Y:S01]  /*db620*/  IMAD.MOV.U32 R36, RZ, RZ, R0 ;  /* 0x000000ffff247224 */ /* 0x000fe200078e0000 */
[----:B------:R-:W-:Y:S02]  /*db630*/  IADD3.X R15, PT, PT, R15, UR7, RZ, P2, !PT ;  /* 0x000000070f0f7c10 */ /* 0x000fe400097fe4ff */
[----:B------:R-:W-:Y:S02]  /*db640*/  IADD3 R11, P1, PT, R11, UR18, RZ ;  /* 0x000000120b0b7c10 */ /* 0x000fe4000ff3e0ff */
[----:B------:R-:W-:-:S03]  /*db650*/  MOV R37, R15 ;  /* 0x0000000f00257202 */ /* 0x000fc60000000f00 */
[----:B------:R-:W-:Y:S01]  /*db660*/  STL [R1+0x41a0], R11 ;  /* 0x0041a00b01007387 */ /* 0x000fe20000100800 */
[----:B------:R-:W-:-:S03]  /*db670*/  IADD3.X R14, PT, PT, R14, UR7, RZ, P1, !PT ;  /* 0x000000070e0e7c10 */ /* 0x000fc60008ffe4ff */
[----:B------:R1:W-:Y:S04]  /*db680*/  STL [R1+0x4194], R15 ;  /* 0x0041940f01007387 */ /* 0x0003e80000100800 */
[----:B------:R-:W2:Y:S04]  /*db690*/  LDL.LU R7, [R1+0x41d0] ;  /* 0x0041d00001077983 */ /* 0x000ea80000300800 */
[----:B------:R1:W-:Y:S04]  /*db6a0*/  LDGSTS.E [R2+0xab80], desc[UR34][R36.64], P0 ;  /* 0x0ab8000024027fae */ /* 0x0003e800081a1022 */
[----:B-1----:R-:W2:Y:S01]  /*db6b0*/  LDL.LU R15, [R1+0x41c4] ;  /* 0x0041c400010f7983 */ /* 0x002ea20000300800 */
[----:B------:R-:W-:-:S02]  /*db6c0*/  IMAD.MOV.U32 R36, RZ, RZ, R11 ;  /* 0x000000ffff247224 */ /* 0x000fc400078e000b */
[----:B------:R-:W-:-:S05]  /*db6d0*/  IMAD.MOV.U32 R37, RZ, RZ, R14 ;  /* 0x000000ffff257224 */ /* 0x000fca00078e000e */
[----:B------:R1:W-:Y:S01]  /*db6e0*/  LDGSTS.E [R2+0xac00], desc[UR34][R36.64], P0 ;  /* 0x0ac0000024027fae */ /* 0x0003e200081a1022 */
[----:B---3--:R-:W-:-:S05]  /*db6f0*/  IADD3 R5, P2, PT, R5, UR18, RZ ;  /* 0x0000001205057c10 */ /* 0x008fca000ff5e0ff */
[----:B------:R-:W-:Y:S01]  /*db700*/  STL [R1+0x41a8], R5 ;  /* 0x0041a80501007387 */ /* 0x000fe20000100800 */
[----:B------:R-:W-:-:S03]  /*db710*/  IADD3.X R8, PT, PT, R8, UR7, RZ, P2, !PT ;  /* 0x0000000708087c10 */ /* 0x000fc600097fe4ff */
[----:B------:R3:W-:Y:S04]  /*db720*/  STL [R1+0x419c], R14 ;  /* 0x00419c0e01007387 */ /* 0x0007e80000100800 */
[----:B------:R-:W2:Y:S04]  /*db730*/  LDL.LU R0, [R1+0x41d8] ;  /* 0x0041d80001007983 */ /* 0x000ea80000300800 */
[----:B------:R-:W2:Y:S01]  /*db740*/  LDL.LU R11, [R1+0x41cc] ;  /* 0x0041cc00010b7983 */ /* 0x000ea20000300800 */
[----:B----4-:R-:W-:Y:S02]  /*db750*/  IADD3 R6, P1, PT, R6, UR18, RZ ;  /* 0x0000001206067c10 */ /* 0x010fe4000ff3e0ff */
[----:B------:R-:W-:-:S03]  /*db760*/  IADD3 R10, P2, PT, R10, UR18, RZ ;  /* 0x000000120a0a7c10 */ /* 0x000fc6000ff5e0ff */
[----:B------:R-:W-:Y:S01]  /*db770*/  STL [R1+0x41b0], R6 ;  /* 0x0041b00601007387 */ /* 0x000fe20000100800 */
[----:B--2---:R-:W-:-:S03]  /*db780*/  IADD3.X R12, PT, PT, R12, UR7, RZ, P1, !PT ;  /* 0x000000070c0c7c10 */ /* 0x004fc60008ffe4ff */
[----:B------:R2:W-:Y:S01]  /*db790*/  STL [R1+0x41a4], R8 ;  /* 0x0041a40801007387 */ /* 0x0005e20000100800 */
[----:B-1----:R-:W-:-:S03]  /*db7a0*/  MOV R37, R8 ;  /* 0x0000000800257202 */ /* 0x002fc60000000f00 */
[----:B---3--:R-:W3:Y:S04]  /*db7b0*/  LDL.LU R14, [R1+0x41d4] ;  /* 0x0041d400010e7983 */ /* 0x008ee80000300800 */
[----:B------:R-:W-:Y:S04]  /*db7c0*/  STL [R1+0x41b8], R10 ;  /* 0x0041b80a01007387 */ /* 0x000fe80000100800 */
[----:B------:R1:W-:Y:S04]  /*db7d0*/  STL [R1+0x41ac], R12 ;  /* 0x0041ac0c01007387 */ /* 0x0003e80000100800 */
[----:B--2---:R-:W2:Y:S01]  /*db7e0*/  LDL.LU R8, [R1+0x4360] ;  /* 0x0043600001087983 */ /* 0x004ea20000300800 */
        /* <DEDUP_REMOVED lines=9> */
[----:B------:R-:W-:Y:S01]  /*db880*/  IMAD.MOV.U32 R36, RZ, RZ, R6 ;  /* 0x000000ffff247224 */ /* 0x000fe200078e0006 */
[----:B------:R-:W-:-:S02]  /*db890*/  IADD3 R4, P2, PT, R4, UR18, RZ ;  /* 0x0000001204047c10 */ /* 0x000fc4000ff5e0ff */
[----:B------:R-:W4:Y:S04]  /*db8a0*/  LDL.LU R6, [R1+0x4370] ;  /* 0x0043700001067983 */ /* 0x000f280000300800 */
[----:B------:R1:W-:Y:S04]  /*db8b0*/  LDGSTS.E [R2+0xad00], desc[UR34][R36.64], P0 ;  /* 0x0ad0000024027fae */ /* 0x0003e800081a1022 */
[----:B------:R-:W-:Y:S01]  /*db8c0*/  STL [R1+0x41c8], R4 ;  /* 0x0041c80401007387 */ /* 0x000fe20000100800 */
[----:B-1----:R-:W-:Y:S01]  /*db8d0*/  IMAD.MOV.U32 R36, RZ, RZ, R10 ;  /* 0x000000ffff247224 */ /* 0x002fe200078e000a */
[----:B------:R-:W-:-:S05]  /*db8e0*/  MOV R37, R13 ;  /* 0x0000000d00257202 */ /* 0x000fca0000000f00 */
[----:B------:R1:W-:Y:S01]  /*db8f0*/  LDGSTS.E [R2+0xad80], desc[UR34][R36.64], P0 ;  /* 0x0ad8000024027fae */ /* 0x0003e200081a1022 */
[----:B------:R-:W-:-:S05]  /*db900*/  IADD3.X R9, PT, PT, R9, UR7, RZ, P1, !PT ;  /* 0x0000000709097c10 */ /* 0x000fca0008ffe4ff */
[----:B------:R1:W-:Y:S04]  /*db910*/  STL [R1+0x41bc], R9 ;  /* 0x0041bc0901007387 */ /* 0x0003e80000100800 */
[----:B------:R-:W4:Y:S01]  /*db920*/  LDL.LU R10, [R1+0x4364] ;  /* 0x00436400010a7983 */ /* 0x000f220000300800 */
[----:B-1----:R-:W-:Y:S02]  /*db930*/  IMAD.MOV.U32 R36, RZ, RZ, R3 ;  /* 0x000000ffff247224 */ /* 0x002fe400078e0003 */
[----:B------:R-:W-:Y:S01]  /*db940*/  IMAD.MOV.U32 R37, RZ, RZ, R9 ;  /* 0x000000ffff257224 */ /* 0x000fe200078e0009 */
[----:B------:R-:W4:Y:S04]  /*db950*/  LDL.LU R13, [R1+0x4378] ;  /* 0x00437800010d7983 */ /* 0x000f280000300800 */
[----:B------:R1:W-:Y:S01]  /*db960*/  LDGSTS.E [R2+0xae00], desc[UR34][R36.64], P0 ;  /* 0x0ae0000024027fae */ /* 0x0003e200081a1022 */
[----:B------:R-:W-:-:S02]  /*db970*/  IADD3 R7, P1, PT, R7, UR18, RZ ;  /* 0x0000001207077c10 */ /* 0x000fc4000ff3e0ff */
[----:B------:R-:W-:-:S03]  /*db980*/  IADD3.X R15, PT, PT, R15, UR7, RZ, P2, !PT ;  /* 0x000000070f0f7c10 */ /* 0x000fc600097fe4ff */
[----:B------:R-:W-:Y:S04]  /*db990*/  STL [R1+0x41d0], R7 ;  /* 0x0041d00701007387 */ /* 0x000fe80000100800 */
[----:B------:R-:W-:Y:S04]  /*db9a0*/  STL [R1+0x41c4], R15 ;  /* 0x0041c40f01007387 */ /* 0x000fe80000100800 */
[----:B------:R-:W4:Y:S01]  /*db9b0*/  LDL.LU R9, [R1+0x436c] ;  /* 0x00436c0001097983 */ /* 0x000f220000300800 */
[----:B-1----:R-:W-:Y:S01]  /*db9c0*/  IMAD.MOV.U32 R36, RZ, RZ, R4 ;  /* 0x000000ffff247224 */ /* 0x002fe200078e0004 */
[----:B------:R-:W-:-:S02]  /*db9d0*/  MOV R37, R15 ;  /* 0x0000000f00257202 */ /* 0x000fc40000000f00 */
[----:B------:R-:W4:Y:S04]  /*db9e0*/  LDL.LU R3, [R1+0x4380] ;  /* 0x0043800001037983 */ /* 0x000f280000300800 */
[----:B------:R-:W4:Y:S04]  /*db9f0*/  LDL.LU R17, [R1+0x4374] ;  /* 0x0043740001117983 */ /* 0x000f280000300800 */
[----:B------:R1:W-:Y:S02]  /*dba00*/  LDGSTS.E [R2+0xae80], desc[UR34][R36.64], P0 ;  /* 0x0ae8000024027fae */ /* 0x0003e400081a1022 */
[----:B-1----:R-:W-:Y:S01]  /*dba10*/  IMAD.MOV.U32 R36, RZ, RZ, R7 ;  /* 0x000000ffff247224 */ /* 0x002fe200078e0007 */
[----:B------:R-:W-:-:S02]  /*dba20*/  IADD3 R0, P2, PT, R0, UR18, RZ ;  /* 0x0000001200007c10 */ /* 0x000fc4000ff5e0ff */
[----:B------:R-:W-:-:S03]  /*dba30*/  IADD3.X R11, PT, PT, R11, UR7, RZ, P1, !PT ;  /* 0x000000070b0b7c10 */ /* 0x000fc60008ffe4ff */
[----:B------:R-:W-:Y:S04]  /*dba40*/  STL [R1+0x41d8], R0 ;  /* 0x0041d80001007387 */ /* 0x000fe80000100800 */
[----:B------:R1:W-:Y:S01]  /*dba50*/  STL [R1+0x41cc], R11 ;  /* 0x0041cc0b01007387 */ /* 0x0003e20000100800 */
[----:B------:R-:W-:-:S03]  /*dba60*/  IMAD.MOV.U32 R37, RZ, RZ, R11 ;  /* 0x000000ffff257224 */ /* 0x000fc600078e000b */
[----:B------:R-:W4:Y:S04]  /*dba70*/  LDL.LU R4, [R1+0x4388] ;  /* 0x0043880001047983 */ /* 0x000f280000300800 */
[----:B------:R2:W-:Y:S01]  /*dba80*/  LDGSTS.E [R2+0xaf00], desc[UR34][R36.64], P0 ;  /* 0x0af0000024027fae */ /* 0x0005e200081a1022 */
[----:B---3--:R-:W-:-:S03]  /*dba90*/  IADD3.X R14, PT, PT, R14, UR7, RZ, P2, !PT ;  /* 0x000000070e0e7c10 */ /* 0x008fc600097fe4ff */
[----:B-1----:R-:W3:Y:S01]  /*dbaa0*/  LDL.LU R11, [R1+0x437c] ;  /* 0x00437c00010b7983 */ /* 0x002ee20000300800 */
[----:B--2---:R-:W-:-:S05]  /*dbab0*/  IADD3 R8, P3, PT, R8, UR18, RZ ;  /* 0x0000001208087c10 */ /* 0x004fca000ff7e0ff */
[----:B------:R1:W-:Y:S04]  /*dbac0*/  STL [R1+0x4360], R8 ;  /* 0x0043600801007387 */ /* 0x0003e80000100800 */
[----:B------:R-:W-:Y:S01]  /*dbad0*/  STL [R1+0x41d4], R14 ;  /* 0x0041d40e01007387 */ /* 0x000fe20000100800 */
[----:B----4-:R-:W-:-:S03]  /*dbae0*/  IADD3 R5, P2, PT, R5, UR18, RZ ;  /* 0x0000001205057c10 */ /* 0x010fc6000ff5e0ff */
[----:B------:R-:W2:Y:S01]  /*dbaf0*/  LDL.LU R7, [R1+0x4390] ;  /* 0x0043900001077983 */ /* 0x000ea20000300800 */
        /* <DEDUP_REMOVED lines=16> */
[----:B------:R-:W-:Y:S11]  /*dbc00*/  STL [R1+0x4370], R6 ;  /* 0x0043700601007387 */ /* 0x000ff60000100800 */
[----:B------:R1:W-:Y:S01]  /*dbc10*/  LDGSTS.E [R2+0xc800], desc[UR34][R36.64], P1 ;  /* 0x0c80000024027fae */ /* 0x0003e200089a1022 */
[----:B------:R-:W-:Y:S01]  /*dbc20*/  IADD3.X R10, PT, PT, R10, UR7, RZ, P2, !PT ;  /* 0x000000070a0a7c10 */ /* 0x000fe200097fe4ff */
[----:B-1----:R-:W-:-:S04]  /*dbc30*/  IMAD.MOV.U32 R36, RZ, RZ, R5 ;  /* 0x000000ffff247224 */ /* 0x002fc800078e0005 */
[----:B------:R-:W-:Y:S01]  /*dbc40*/  STL [R1+0x4364], R10 ;  /* 0x0043640a01007387 */ /* 0x000fe20000100800 */
[----:B------:R-:W-:-:S03]  /*dbc50*/  IADD3 R13, P2, PT, R13, UR18, RZ ;  /* 0x000000120d0d7c10 */ /* 0x000fc6000ff5e0ff */
[----:B------:R-:W4:Y:S01]  /*dbc60*/  LDL.LU R15, [R1+0x4394] ;  /* 0x00439400010f7983 */ /* 0x000f220000300800 */
[----:B------:R-:W-:-:S03]  /*dbc70*/  MOV R37, R10 ;  /* 0x0000000a00257202 */ /* 0x000fc60000000f00 */
[----:B------:R-:W4:Y:S04]  /*dbc80*/  LDL.LU R12, [R1+0x43a0] ;  /* 0x0043a000010c7983 */ /* 0x000f280000300800 */
[----:B------:R-:W4:Y:S04]  /*dbc90*/  LDL.LU R14, [R1+0x439c] ;  /* 0x00439c00010e7983 */ /* 0x000f280000300800 */
[----:B------:R-:W-:Y:S04]  /*dbca0*/  STL [R1+0x4378], R13 ;  /* 0x0043780d01007387 */ /* 0x000fe80000100800 */
[----:B------:R1:W-:Y:S02]  /*dbcb0*/  LDGSTS.E [R2+0xc880], desc[UR34][R36.64], P1 ;  /* 0x0c88000024027fae */ /* 0x0003e400089a1022 */
[----:B-1----:R-:W-:Y:S01]  /*dbcc0*/  IMAD.MOV.U32 R36, RZ, RZ, R6 ;  /* 0x000000ffff247224 */ /* 0x002fe200078e0006 */
[----:B------:R-:W-:-:S02]  /*dbcd0*/  IADD3.X R9, PT, PT, R9, UR7, RZ, P0, !PT ;  /* 0x0000000709097c10 */ /* 0x000fc400087fe4ff */
[----:B------:R-:W-:-:S03]  /*dbce0*/  IADD3 R3, P0, PT, R3, UR18, RZ ;  /* 0x0000001203037c10 */ /* 0x000fc6000ff1e0ff */
[----:B------:R1:W-:Y:S01]  /*dbcf0*/  STL [R1+0x436c], R9 ;  /* 0x00436c0901007387 */ /* 0x0003e20000100800 */
[----:B------:R-:W-:Y:S01]  /*dbd00*/  IMAD.MOV.U32 R37, RZ, RZ, R9 ;  /* 0x000000ffff257224 */ /* 0x000fe200078e0009 */
[----:B------:R-:W-:Y:S02]  /*dbd10*/  IADD3.X R17, PT, PT, R17, UR7, RZ, P2, !PT ;  /* 0x0000000711117c10 */ /* 0x000fe400097fe4ff */
[----:B------:R-:W4:Y:S04]  /*dbd20*/  LDL.LU R5, [R1+0x43a8] ;  /* 0x0043a80001057983 */ /* 0x000f280000300800 */
[----:B------:R1:W-:Y:S04]  /*dbd30*/  LDGSTS.E [R2+0xc900], desc[UR34][R36.64], P1 ;  /* 0x0c90000024027fae */ /* 0x0003e800089a1022 */
[----:B-1----:R-:W4:Y:S04]  /*dbd40*/  LDL.LU R9, [R1+0x43a4] ;  /* 0x0043a40001097983 */ /* 0x002f280000300800 */
[----:B------:R-:W-:Y:S04]  /*dbd50*/  STL [R1+0x4380], R3 ;  /* 0x0043800301007387 */ /* 0x000fe80000100800 */
[----:B------:R-:W-:Y:S01]  /*dbd60*/  STL [R1+0x4374], R17 ;  /* 0x0043741101007387 */ /* 0x000fe20000100800 */
[----:B------:R-:W-:Y:S01]  /*dbd70*/  IMAD.MOV.U32 R36, RZ, RZ, R13 ;  /* 0x000000ffff247224 */ /* 0x000fe200078e000d */
[----:B------:R-:W-:-:S02]  /*dbd80*/  MOV R37, R17 ;  /* 0x0000001100257202 */ /* 0x000fc40000000f00 */
[----:B------:R-:W4:Y:S04]  /*dbd90*/  LDL.LU R6, [R1+0x43b0] ;  /* 0x0043b00001067983 */ /* 0x000f280000300800 */
[----:B------:R-:W4:Y:S04]  /*dbda0*/  LDL.LU R10, [R1+0x43b8] ;  /* 0x0043b800010a7983 */ /* 0x000f280000300800 */
[----:B------:R-:W4:Y:S04]  /*dbdb0*/  LDL.LU R13, [R1+0x43ac] ;  /* 0x0043ac00010d7983 */ /* 0x000f280000300800 */
[----:B------:R1:W-:Y:S02]  /*dbdc0*/  LDGSTS.E [R2+0xc980], desc[UR34][R36.64], P1 ;  /* 0x0c98000024027fae */ /* 0x0003e400089a1022 */
[----:B-1----:R-:W-:Y:S01]  /*dbdd0*/  IMAD.MOV.U32 R36, RZ, RZ, R3 ;  /* 0x000000ffff247224 */ /* 0x002fe200078e0003 */
[----:B------:R-:W-:-:S02]  /*dbde0*/  IADD3 R4, P2, PT, R4, UR18, RZ ;  /* 0x0000001204047c10 */ /* 0x000fc4000ff5e0ff */
[----:B---3--:R-:W-:-:S03]  /*dbdf0*/  IADD3.X R11, PT, PT, R11, UR7, RZ, P0, !PT ;  /* 0x000000070b0b7c10 */ /* 0x008fc600087fe4ff */
[----:B------:R-:W-:Y:S04]  /*dbe00*/  STL [R1+0x4388], R4 ;  /* 0x0043880401007387 */ /* 0x000fe80000100800 */
[----:B------:R1:W-:Y:S01]  /*dbe10*/  STL [R1+0x437c], R11 ;  /* 0x00437c0b01007387 */ /* 0x0003e20000100800 */
[----:B------:R-:W-:-:S05]  /*dbe20*/  IMAD.MOV.U32 R37, RZ, RZ, R11 ;  /* 0x000000ffff257224 */ /* 0x000fca00078e000b */
[----:B------:R3:W-:Y:S04]  /*dbe30*/  LDGSTS.E [R2+0xca00], desc[UR34][R36.64], P1 ;  /* 0x0ca0000024027fae */ /* 0x0007e800089a1022 */
[----:B-1----:R-:W4:Y:S01]  /*dbe40*/  LDL.LU R11, [R1+0x43b4] ;  /* 0x0043b400010b7983 */ /* 0x002f220000300800 */
[----:B--2---:R-:W-:Y:S02]  /*dbe50*/  IADD3 R7, P0, PT, R7, UR18, RZ ;  /* 0x0000001207077c10 */ /* 0x004fe4000ff1e0ff */
[----:B----4-:R-:W-:-:S03]  /*dbe60*/  IADD3.X R16, PT, PT, R16, UR7, RZ, P2, !PT ;  /* 0x0000000710107c10 */ /* 0x010fc600097fe4ff */
[----:B------:R-:W-:Y:S04]  /*dbe70*/  STL [R1+0x4390], R7 ;  /* 0x0043900701007387 */ /* 0x000fe80000100800 */
[----:B------:R-:W-:Y:S01]  /*dbe80*/  STL [R1+0x4384], R16 ;  /* 0x0043841001007387 */ /* 0x000fe20000100800 */
[----:B---3--:R-:W-:-:S03]  /*dbe90*/  IMAD.MOV.U32 R36, RZ, RZ, R4 ;  /* 0x000000ffff247224 */ /* 0x008fc600078e0004 */
[----:B------:R-:W2:Y:S01]  /*dbea0*/  LDL.LU R3, [R1+0x43c0] ;  /* 0x0043c00001037983 */ /* 0x000ea20000300800 */
[----:B------:R-:W-:-:S03]  /*dbeb0*/  MOV R37, R16 ;  /* 0x0000001000257202 */ /* 0x000fc60000000f00 */
[----:B------:R-:W3:Y:S04]  /*dbec0*/  LDL.LU R4, [R1+0x43c8] ;  /* 0x0043c80001047983 */ /* 0x000ee80000300800 */
[----:B------:R1:W-:Y:S01]  /*dbed0*/  LDGSTS.E [R2+0xca80], desc[UR34][R36.64], P1 ;  /* 0x0ca8000024027fae */ /* 0x0003e200089a1022 */
[----:B------:R-:W-:Y:S02]  /*dbee0*/  IADD3 R0, P2, PT, R0, UR18, RZ ;  /* 0x0000001200007c10 */ /* 0x000fe4000ff5e0ff */
[----:B------:R-:W-:-:S03]  /*dbef0*/  IADD3.X R8, PT, PT, R8, UR7, RZ, P0, !PT ;  /* 0x0000000708087c10 */ /* 0x000fc600087fe4ff */
[----:B------:R-:W-:Y:S04]  /*dbf00*/  STL [R1+0x4398], R0 ;  /* 0x0043980001007387 */ /* 0x000fe80000100800 */
[----:B------:R4:W-:Y:S01]  /*dbf10*/  STL [R1+0x438c], R8 ;  /* 0x00438c0801007387 */ /* 0x0009e20000100800 */
[----:B-1----:R-:W-:-:S03]  /*dbf20*/  IMAD.MOV.U32 R37, RZ, RZ, R8 ;  /* 0x000000ffff257224 */ /* 0x002fc600078e0008 */
[----:B----4-:R-:W4:Y:S01]  /*dbf30*/  LDL.LU R8, [R1+0x43bc] ;  /* 0x0043bc0001087983 */ /* 0x010f220000300800 */
[----:B------:R-:W-:-:S05]  /*dbf40*/  IMAD.MOV.U32 R36, RZ, RZ, R7 ;  /* 0x000000ffff247224 */ /* 0x000fca00078e0007 */
[----:B------:R1:W-:Y:S02]  /*dbf50*/  LDGSTS.E [R2+0xcb00], desc[UR34][R36.64], P1 ;  /* 0x0cb0000024027fae */ /* 0x0003e400089a1022 */
[----:B-1----:R-:W-:Y:S01]  /*dbf60*/  IMAD.MOV.U32 R36, RZ, RZ, R0 ;  /* 0x000000ffff247224 */ /* 0x002fe200078e0000 */
[----:B------:R-:W-:Y:S02]  /*dbf70*/  IADD3.X R15, PT, PT, R15, UR7, RZ, P2, !PT ;  /* 0x000000070f0f7c10 */ /* 0x000fe400097fe4ff */
[----:B------:R-:W-:Y:S02]  /*dbf80*/  IADD3 R12, P0, PT, R12, UR18, RZ ;  /* 0x000000120c0c7c10 */ /* 0x000fe4000ff1e0ff */
[----:B------:R-:W-:-:S03]  /*dbf90*/  MOV R37, R15 ;  /* 0x0000000f00257202 */ /* 0x000fc60000000f00 */
[----:B------:R-:W-:Y:S04]  /*dbfa0*/  STL [R1+0x43a0], R12 ;  /* 0x0043a00c01007387 */ /* 0x000fe80000100800 */
[----:B------:R1:W-:Y:S01]  /*dbfb0*/  STL [R1+0x4394], R15 ;  /* 0x0043940f01007387 */ /* 0x0003e20000100800 */
[----:B------:R-:W-:-:S03]  /*dbfc0*/  IADD3.X R14, PT, PT, R14, UR7, RZ, P0, !PT ;  /* 0x000000070e0e7c10 */ /* 0x000fc600087fe4ff */
[----:B------:R-:W4:Y:S04]  /*dbfd0*/  LDL.LU R7, [R1+0x43d0] ;  /* 0x0043d00001077983 */ /* 0x000f280000300800 */
[----:B------:R1:W-:Y:S04]  /*dbfe0*/  LDGSTS.E [R2+0xcb80], desc[UR34][R36.64], P1 ;  /* 0x0cb8000024027fae */ /* 0x0003e800089a1022 */
[----:B-1----:R-:W4:Y:S01]  /*dbff0*/  LDL.LU R15, [R1+0x43c4] ;  /* 0x0043c400010f7983 */ /* 0x002f220000300800 */
[----:B------:R-:W-:Y:S02]  /*dc000*/  IMAD.MOV.U32 R36, RZ, RZ, R12 ;  /* 0x000000ffff247224 */ /* 0x000fe400078e000c */
[----:B------:R-:W-:-:S05]  /*dc010*/  IMAD.MOV.U32 R37, RZ, RZ, R14 ;  /* 0x000000ffff257224 */ /* 0x000fca00078e000e */
[----:B------:R1:W-:Y:S01]  /*dc020*/  LDGSTS.E [R2+0xcc00], desc[UR34][R36.64], P1 ;  /* 0x0cc0000024027fae */ /* 0x0003e200089a1022 */
[----:B------:R-:W-:-:S05]  /*dc030*/  IADD3 R5, P2, PT, R5, UR18, RZ ;  /* 0x0000001205057c10 */ /* 0x000fca000ff5e0ff */
        /* <DEDUP_REMOVED lines=8> */
[----:B------:R-:W-:-:S03]  /*dc0c0*/  IADD3.X R13, PT, PT, R13, UR7, RZ, P0, !PT ;  /* 0x000000070d0d7c10 */ /* 0x000fc600087fe4ff */
[----:B------:R1:W-:Y:S02]  /*dc0d0*/  STL [R1+0x43a4], R9 ;  /* 0x0043a40901007387 */ /* 0x0003e40000100800 */
[----:B-1----:R-:W-:Y:S02]  /*dc0e0*/  MOV R37, R9 ;  /* 0x0000000900257202 */ /* 0x002fe40000000f00 */
[----:B------:R-:W4:Y:S01]  /*dc0f0*/  LDL.LU R14, [R1+0x43d4] ;  /* 0x0043d400010e7983 */ /* 0x000f220000300800 */
[----:B------:R-:W-:-:S03]  /*dc100*/  IMAD.MOV.U32 R36, RZ, RZ, R5 ;  /* 0x000000ffff247224 */ /* 0x000fc600078e0005 */
[----:B------:R-:W-:Y:S04]  /*dc110*/  STL [R1+0x43b8], R10 ;  /* 0x0043b80a01007387 */ /* 0x000fe80000100800 */
[----:B------:R1:W-:Y:S04]  /*dc120*/  STL [R1+0x43ac], R13 ;  /* 0x0043ac0d01007387 */ /* 0x0003e80000100800 */
[----:B------:R-:W4:Y:S04]  /*dc130*/  LDL.LU R9, [R1+0x4560] ;  /* 0x0045600001097983 */ /* 0x000f280000300800 */
[----:B------:R-:W4:Y:S04]  /*dc140*/  LDL.LU R5, [R1+0x4568] ;  /* 0x0045680001057983 */ /* 0x000f280000300800 */
        /* <DEDUP_REMOVED lines=8> */
[----:B---3--:R-:W-:-:S03]  /*dc1d0*/  IADD3 R4, P2, PT, R4, UR18, RZ ;  /* 0x0000001204047c10 */ /* 0x008fc6000ff5e0ff */
[----:B------:R1:W-:Y:S04]  /*dc1e0*/  STL [R1+0x43b4], R11 ;  /* 0x0043b40b01007387 */ /* 0x0003e80000100800 */
[----:B------:R-:W2:Y:S04]  /*dc1f0*/  LDL.LU R13, [R1+0x455c] ;  /* 0x00455c00010d7983 */ /* 0x000ea80000300800 */
[----:B------:R-:W3:Y:S04]  /*dc200*/  LDL.LU R6, [R1+0x4570] ;  /* 0x0045700001067983 */ /* 0x000ee80000300800 */
[----:B------:R-:W-:Y:S01]  /*dc210*/  STL [R1+0x43c8], R4 ;  /* 0x0043c80401007387 */ /* 0x000fe20000100800 */
[----:B----4-:R-:W-:-:S05]  /*dc220*/  IADD3.X R8, PT, PT, R8, UR7, RZ, P0, !PT ;  /* 0x0000000708087c10 */ /* 0x010fca00087fe4ff */
[----:B------:R4:W-:Y:S04]  /*dc230*/  STL [R1+0x43bc], R8 ;  /* 0x0043bc0801007387 */ /* 0x0009e80000100800 */
[----:B------:R-:W3:Y:S01]  /*dc240*/  LDL.LU R10, [R1+0x4564] ;  /* 0x00456400010a7983 */ /* 0x000ee20000300800 */
[----:B------:R-:W-:-:S03]  /*dc250*/  MOV R37, R11 ;  /* 0x0000000b00257202 */ /* 0x000fc60000000f00 */
[----:B-1----:R-:W3:Y:S04]  /*dc260*/  LDL.LU R11, [R1+0x4578] ;  /* 0x00457800010b7983 */ /* 0x002ee80000300800 */
[----:B------:R1:W-:Y:S02]  /*dc270*/  LDGSTS.E [R2+0xcd80], desc[UR34][R36.64], P1 ;  /* 0x0cd8000024027fae */ /* 0x0003e400089a1022 */
[----:B-1----:R-:W-:Y:S02]  /*dc280*/  IMAD.MOV.U32 R36, RZ, RZ, R3 ;  /* 0x000000ffff247224 */ /* 0x002fe400078e0003 */
[----:B------:R-:W-:-:S05]  /*dc290*/  IMAD.MOV.U32 R37, RZ, RZ, R8 ;  /* 0x000000ffff257224 */ /* 0x000fca00078e0008 */
[----:B------:R1:W-:Y:S01]  /*dc2a0*/  LDGSTS.E [R2+0xce00], desc[UR34][R36.64], P1 ;  /* 0x0ce0000024027fae */ /* 0x0003e200089a1022 */
[----:B------:R-:W-:Y:S02]  /*dc2b0*/  IADD3 R7, P0, PT, R7, UR18, RZ ;  /* 0x0000001207077c10 */ /* 0x000fe4000ff1e0ff */
[----:B------:R-:W-:-:S03]  /*dc2c0*/  IADD3.X R15, PT, PT, R15, UR7, RZ, P2, !PT ;  /* 0x000000070f0f7c10 */ /* 0x000fc600097fe4ff */
[----:B------:R-:W-:Y:S04]  /*dc2d0*/  STL [R1+0x43d0], R7 ;  /* 0x0043d00701007387 */ /* 0x000fe80000100800 */
[----:B------:R-:W-:Y:S04]  /*dc2e0*/  STL [R1+0x43c4], R15 ;  /* 0x0043c40f01007387 */ /* 0x000fe80000100800 */
[----:B----4-:R-:W4:Y:S01]  /*dc2f0*/  LDL.LU R8, [R1+0x456c] ;  /* 0x00456c0001087983 */ /* 0x010f220000300800 */
[----:B-1----:R-:W-:Y:S01]  /*dc300*/  IMAD.MOV.U32 R36, RZ, RZ, R4 ;  /* 0x000000ffff247224 */ /* 0x002fe200078e0004 */
[----:B------:R-:W-:-:S02]  /*dc310*/  MOV R37, R15 ;  /* 0x0000000f00257202 */ /* 0x000fc40000000f00 */
[----:B------:R-:W4:Y:S04]  /*dc320*/  LDL.LU R3, [R1+0x4580] ;  /* 0x0045800001037983 */ /* 0x000f280000300800 */
[----:B------:R-:W4:Y:S04]  /*dc330*/  LDL.LU R17, [R1+0x4574] ;  /* 0x0045740001117983 */ /* 0x000f280000300800 */
[----:B------:R1:W-:Y:S01]  /*dc340*/  LDGSTS.E [R2+0xce80], desc[UR34][R36.64], P1 ;  /* 0x0ce8000024027fae */ /* 0x0003e200089a1022 */
[----:B------:R-:W-:Y:S02]  /*dc350*/  IADD3 R0, P2, PT, R0, UR18, RZ ;  /* 0x0000001200007c10 */ /* 0x000fe4000ff5e0ff */
[----:B------:R-:W-:-:S03]  /*dc360*/  IADD3.X R12, PT, PT, R12, UR7, RZ, P0, !PT ;  /* 0x000000070c0c7c10 */ /* 0x000fc600087fe4ff */
[----:B------:R-:W-:Y:S01]  /*dc370*/  STL [R1+0x43d8], R0 ;  /* 0x0043d80001007387 */ /* 0x000fe20000100800 */
[----:B-1----:R-:W-:-:S03]  /*dc380*/  IMAD.MOV.U32 R36, RZ, RZ, R7 ;  /* 0x000000ffff247224 */ /* 0x002fc600078e0007 */
[----:B------:R1:W-:Y:S01]  /*dc390*/  STL [R1+0x43cc], R12 ;  /* 0x0043cc0c01007387 */ /* 0x0003e20000100800 */
[----:B------:R-:W-:-:S03]  /*dc3a0*/  IMAD.MOV.U32 R37, RZ, RZ, R12 ;  /* 0x000000ffff257224 */ /* 0x000fc600078e000c */
[----:B------:R-:W4:Y:S04]  /*dc3b0*/  LDL.LU R4, [R1+0x4588] ;  /* 0x0045880001047983 */ /* 0x000f280000300800 */
[----:B------:R1:W-:Y:S01]  /*dc3c0*/  LDGSTS.E [R2+0xcf00], desc[UR34][R36.64], P1 ;  /* 0x0cf0000024027fae */ /* 0x0003e200089a1022 */
[----:B------:R-:W-:-:S03]  /*dc3d0*/  IADD3.X R14, PT, PT, R14, UR7, RZ, P2, !PT ;  /* 0x000000070e0e7c10 */ /* 0x000fc600097fe4ff */
[----:B-1----:R-:W4:Y:S01]  /*dc3e0*/  LDL.LU R12, [R1+0x457c] ;  /* 0x00457c00010c7983 */ /* 0x002f220000300800 */
[----:B------:R-:W-:Y:S01]  /*dc3f0*/  IADD3 R9, P3, PT, R9, UR18, RZ ;  /* 0x0000001209097c10 */ /* 0x000fe2000ff7e0ff */
[----:B------:R-:W-:Y:S01]  /*dc400*/  IMAD.MOV.U32 R36, RZ, RZ, R0 ;  /* 0x000000ffff247224 */ /* 0x000fe200078e0000 */
[----:B------:R-:W-:-:S03]  /*dc410*/  MOV R37, R14 ;  /* 0x0000000e00257202 */ /* 0x000fc60000000f00 */
[----:B------:R1:W-:Y:S01]  /*dc420*/  STL [R1+0x4560], R9 ;  /* 0x0045600901007387 */ /* 0x0003e20000100800 */
[----:B------:R-:W-:-:S03]  /*dc430*/  IADD3 R5, P2, PT, R5, UR18, RZ ;  /* 0x0000001205057c10 */ /* 0x000fc6000ff5e0ff */
[----:B------:R-:W-:Y:S04]  /*dc440*/  STL [R1+0x43d4], R14 ;  /* 0x0043d40e01007387 */ /* 0x000fe80000100800 */
[----:B------:R-:W4:Y:S04]  /*dc450*/  LDL.LU R7, [R1+0x4590] ;  /* 0x0045900001077983 */ /* 0x000f280000300800 */
[----:B------:R-:W4:Y:S04]  /*dc460*/  LDL.LU R16, [R1+0x4584] ;  /* 0x0045840001107983 */ /* 0x000f280000300800 */
[----:B------:R-:W-:Y:S04]  /*dc470*/  STL [R1+0x4568], R5 ;  /* 0x0045680501007387 */ /* 0x000fe80000100800 */
[----:B------:R1:W-:Y:S02]  /*dc480*/  LDGSTS.E [R2+0xcf80], desc[UR34][R36.64], P1 ;  /* 0x0cf8000024027fae */ /* 0x0003e400089a1022 */
[----:B-1----:R-:W-:Y:S01]  /*dc490*/  IMAD.MOV.U32 R36, RZ, RZ, R9 ;  /* 0x000000ffff247224 */ /* 0x002fe200078e0009 */
[----:B--2---:R-:W-:-:S05]  /*dc4a0*/  IADD3.X R13, PT, PT, R13, UR7, RZ, P3, !PT ;  /* 0x000000070d0d7c10 */ /* 0x004fca0009ffe4ff */
[----:B------:R1:W-:Y:S01]  /*dc4b0*/  STL [R1+0x455c], R13 ;  /* 0x00455c0d01007387 */ /* 0x0003e20000100800 */
[----:B---3--:R-:W-:-:S03]  /*dc4c0*/  IADD3 R6, P1, PT, R6, UR18, RZ ;  /* 0x0000001206067c10 */ /* 0x008fc6000ff3e0ff */
[----:B------:R-:W2:Y:S04]  /*dc4d0*/  LDL.LU R0, [R1+0x4598] ;  /* 0x0045980001007983 */ /* 0x000ea80000300800 */
[----:B------:R-:W3:Y:S01]  /*dc4e0*/  LDL.LU R9, [R1+0x458c] ;  /* 0x00458c0001097983 */ /* 0x000ee20000300800 */
[----:B------:R-:W-:-:S03]  /*dc4f0*/  IMAD.MOV.U32 R37, RZ, RZ, R13 ;  /* 0x000000ffff257224 */ /* 0x000fc600078e000d */
        /* <DEDUP_REMOVED lines=13> */
[----:B-1----:R-:W-:Y:S01]  /*dc5d0*/  IMAD.MOV.U32 R36, RZ, RZ, R5 ;  /* 0x000000ffff247224 */ /* 0x002fe200078e0005 */
[----:B------:R-:W-:Y:S02]  /*dc5e0*/  MOV R37, R10 ;  /* 0x0000000a00257202 */ /* 0x000fe40000000f00 */
[----:B----4-:R-:W-:-:S03]  /*dc5f0*/  IADD3.X R8, PT, PT, R8, UR7, RZ, P1, !PT ;  /* 0x0000000708087c10 */ /* 0x010fc60008ffe4ff */
[----:B------:R1:W-:Y:S01]  /*dc600*/  LDGSTS.E [R2+0xe880], desc[UR34][R36.64], P0 ;  /* 0x0e88000024027fae */ /* 0x0003e200081a1022 */
[----:B------:R-:W-:-:S03]  /*dc610*/  IADD3 R3, P1, PT, R3, UR18, RZ ;  /* 0x0000001203037c10 */ /* 0x000fc6000ff3e0ff */
[----:B------:R4:W-:Y:S01]  /*dc620*/  STL [R1+0x456c], R8 ;  /* 0x00456c0801007387 */ /* 0x0009e20000100800 */
[----:B------:R-:W-:-:S03]  /*dc630*/  IADD3.X R17, PT, PT, R17, UR7, RZ, P2, !PT ;  /* 0x0000000711117c10 */ /* 0x000fc600097fe4ff */
[----:B------:R-:W3:Y:S01]  /*dc640*/  LDL.LU R5, [R1+0x45a8] ;  /* 0x0045a80001057983 */ /* 0x000ee20000300800 */
[----:B-1----:R-:W-:Y:S02]  /*dc650*/  IMAD.MOV.U32 R36, RZ, RZ, R6 ;  /* 0x000000ffff247224 */ /* 0x002fe400078e0006 */
[----:B------:R-:W-:Y:S02]  /*dc660*/  IMAD.MOV.U32 R37, RZ, RZ, R8 ;  /* 0x000000ffff257224 */ /* 0x000fe400078e0008 */
[----:B----4-:R-:W4:Y:S04]  /*dc670*/  LDL.LU R8, [R1+0x45a4] ;  /* 0x0045a40001087983 */ /* 0x010f280000300800 */
[----:B------:R-:W-:Y:S04]  /*dc680*/  STL [R1+0x4580], R3 ;  /* 0x0045800301007387 */ /* 0x000fe80000100800 */
[----:B------:R-:W-:Y:S04]  /*dc690*/  STL [R1+0x4574], R17 ;  /* 0x0045741101007387 */ /* 0x000fe80000100800 */
[----:B------:R-:W4:Y:S04]  /*dc6a0*/  LDL.LU R6, [R1+0x45b0] ;  /* 0x0045b00001067983 */ /* 0x000f280000300800 */
[----:B------:R1:W-:Y:S04]  /*dc6b0*/  LDGSTS.E [R2+0xe900], desc[UR34][R36.64], P0 ;  /* 0x0e90000024027fae */ /* 0x0003e800081a1022 */
[----:B------:R-:W4:Y:S01]  /*dc6c0*/  LDL.LU R10, [R1+0x45b8] ;  /* 0x0045b800010a7983 */ /* 0x000f220000300800 */
[----:B------:R-:W-:Y:S01]  /*dc6d0*/  IADD3 R4, P2, PT, R4, UR18, RZ ;  /* 0x0000001204047c10 */ /* 0x000fe2000ff5e0ff */
[----:B-1----:R-:W-:Y:S01]  /*dc6e0*/  IMAD.MOV.U32 R36, RZ, RZ, R11 ;  /* 0x000000ffff247224 */ /* 0x002fe200078e000b */
[----:B------:R-:W-:Y:S01]  /*dc6f0*/  MOV R37, R17 ;  /* 0x0000001100257202 */ /* 0x000fe20000000f00 */
[----:B------:R-:W4:Y:S01]  /*dc700*/  LDL.LU R11, [R1+0x45ac] ;  /* 0x0045ac00010b7983 */ /* 0x000f220000300800 */
[----:B------:R-:W-:-:S03]  /*dc710*/  IADD3.X R12, PT, PT, R12, UR7, RZ, P1, !PT ;  /* 0x000000070c0c7c10 */ /* 0x000fc60008ffe4ff */
[----:B------:R1:W-:Y:S04]  /*dc720*/  LDGSTS.E [R2+0xe980], desc[UR34][R36.64], P0 ;  /* 0x0e98000024027fae */ /* 0x0003e800081a1022 */
[----:B------:R-:W-:Y:S04]  /*dc730*/  STL [R1+0x4588], R4 ;  /* 0x0045880401007387 */ /* 0x000fe80000100800 */
[----:B------:R1:W-:Y:S02]  /*dc740*/  STL [R1+0x457c], R12 ;  /* 0x00457c0c01007387 */ /* 0x0003e40000100800 */
[----:B-1----:R-:W-:-:S02]  /*dc750*/  IMAD.MOV.U32 R36, RZ, RZ, R3 ;  /* 0x000000ffff247224 */ /* 0x002fc400078e0003 */
[----:B------:R-:W-:Y:S02]  /*dc760*/  IMAD.MOV.U32 R37, RZ, RZ, R12 ;  /* 0x000000ffff257224 */ /* 0x000fe400078e000c */
[----:B------:R-:W4:Y:S01]  /*dc770*/  LDL.LU R12, [R1+0x45b4] ;  /* 0x0045b400010c7983 */ /* 0x000f220000300800 */
[----:B------:R-:W-:-:S03]  /*dc780*/  IADD3 R7, P1, PT, R7, UR18, RZ ;  /* 0x0000001207077c10 */ /* 0x000fc6000ff3e0ff */
[----:B------:R1:W-:Y:S01]  /*dc790*/  LDGSTS.E [R2+0xea00], desc[UR34][R36.64], P0 ;  /* 0x0ea0000024027fae */ /* 0x0003e200081a1022 */
[----:B------:R-:W-:-:S03]  /*dc7a0*/  IADD3.X R16, PT, PT, R16, UR7, RZ, P2, !PT ;  /* 0x0000000710107c10 */ /* 0x000fc600097fe4ff */
[----:B------:R-:W-:Y:S04]  /*dc7b0*/  STL [R1+0x4590], R7 ;  /* 0x0045900701007387 */ /* 0x000fe80000100800 */
[----:B------:R-:W-:Y:S04]  /*dc7c0*/  STL [R1+0x4584], R16 ;  /* 0x0045841001007387 */ /* 0x000fe80000100800 */
[----:B------:R-:W4:Y:S01]  /*dc7d0*/  LDL.LU R3, [R1+0x45c0] ;  /* 0x0045c00001037983 */ /* 0x000f220000300800 */
[----:B-1----:R-:W-:Y:S01]  /*dc7e0*/  IMAD.MOV.U32 R36, RZ, RZ, R4 ;  /* 0x000000ffff247224 */ /* 0x002fe200078e0004 */
[----:B------:R-:W-:-:S02]  /*dc7f0*/  MOV R37, R16 ;  /* 0x0000001000257202 */ /* 0x000fc40000000f00 */
[----:B------:R-:W4:Y:S04]  /*dc800*/  LDL.LU R4, [R1+0x45c8] ;  /* 0x0045c80001047983 */ /* 0x000f280000300800 */
[----:B------:R1:W-:Y:S02]  /*dc810*/  LDGSTS.E [R2+0xea80], desc[UR34][R36.64], P0 ;  /* 0x0ea8000024027fae */ /* 0x0003e400081a1022 */
[----:B-1----:R-:W-:Y:S01]  /*dc820*/  IMAD.MOV.U32 R36, RZ, RZ, R7 ;  /* 0x000000ffff247224 */ /* 0x002fe200078e0007 */
[----:B--2---:R-:W-:Y:S02]  /*dc830*/  IADD3 R0, P2, PT, R0, UR18, RZ ;  /* 0x0000001200007c10 */ /* 0x004fe4000ff5e0ff */
[----:B---3--:R-:W-:-:S03]  /*dc840*/  IADD3.X R9, PT, PT, R9, UR7, RZ, P1, !PT ;  /* 0x0000000709097c10 */ /* 0x008fc60008ffe4ff */
[----:B------:R-:W-:Y:S04]  /*dc850*/  STL [R1+0x4598], R0 ;  /* 0x0045980001007387 */ /* 0x000fe80000100800 */
[----:B------:R1:W-:Y:S01]  /*dc860*/  STL [R1+0x458c], R9 ;  /* 0x00458c0901007387 */ /* 0x0003e20000100800 */
[----:B------:R-:W-:-:S05]  /*dc870*/  IMAD.MOV.U32 R37, RZ, RZ, R9 ;  /* 0x000000ffff257224 */ /* 0x000fca00078e0009 */
[----:B------:R2:W-:Y:S04]  /*dc880*/  LDGSTS.E [R2+0xeb00], desc[UR34][R36.64], P0 ;  /* 0x0eb0000024027fae */ /* 0x0005e800081a1022 */
[----:B-1----:R-:W3:Y:S01]  /*dc890*/  LDL.LU R9, [R1+0x45bc] ;  /* 0x0045bc0001097983 */ /* 0x002ee20000300800 */
        /* <DEDUP_REMOVED lines=9> */
[----:B------:R1:W-:Y:S02]  /*dc930*/  LDGSTS.E [R2+0xeb80], desc[UR34][R36.64], P0 ;  /* 0x0eb8000024027fae */ /* 0x0003e400081a1022 */
[----:B-1----:R-:W-:Y:S02]  /*dc940*/  IMAD.MOV.U32 R36, RZ, RZ, R13 ;  /* 0x000000ffff247224 */ /* 0x002fe400078e000d */
[----:B------:R-:W-:-:S05]  /*dc950*/  IMAD.MOV.U32 R37, RZ, RZ, R14 ;  /* 0x000000ffff257224 */ /* 0x000fca00078e000e */
[----:B------:R1:W-:Y:S01]  /*dc960*/  LDGSTS.E [R2+0xec00], desc[UR34][R36.64], P0 ;  /* 0x0ec0000024027fae */ /* 0x0003e200081a1022 */
[----:B------:R-:W-:-:S05]  /*dc970*/  IADD3 R5, P2, PT, R5, UR18, RZ ;  /* 0x0000001205057c10 */ /* 0x000fca000ff5e0ff */
[----:B------:R-:W-:Y:S01]  /*dc980*/  STL [R1+0x45a8], R5 ;  /* 0x0045a80501007387 */ /* 0x000fe20000100800 */
[----:B----4-:R-:W-:-:S03]  /*dc990*/  IADD3.X R8, PT, PT, R8, UR7, RZ, P2, !PT ;  /* 0x0000000708087c10 */ /* 0x010fc600097fe4ff */
[----:B------:R4:W-:Y:S04]  /*dc9a0*/  STL [R1+0x459c], R14 ;  /* 0x00459c0e01007387 */ /* 0x0009e80000100800 */
[----:B------:R-:W2:Y:S04]  /*dc9b0*/  LDL.LU R0, [R1+0x45d8] ;  /* 0x0045d80001007983 */ /* 0x000ea80000300800 */
[----:B------:R-:W2:Y:S01]  /*dc9c0*/  LDL.LU R13, [R1+0x45cc] ;  /* 0x0045cc00010d7983 */ /* 0x000ea20000300800 */
[----:B------:R-:W-:-:S05]  /*dc9d0*/  IADD3 R6, P1, PT, R6, UR18, RZ ;  /* 0x0000001206067c10 */ /* 0x000fca000ff3e0ff */
[----:B------:R-:W-:Y:S01]  /*dc9e0*/  STL [R1+0x45b0], R6 ;  /* 0x0045b00601007387 */ /* 0x000fe20000100800 */
[----:B------:R-:W-:-:S03]  /*dc9f0*/  IADD3 R10, P2, PT, R10, UR18, RZ ;  /* 0x000000120a0a7c10 */ /* 0x000fc6000ff5e0ff */
[----:B------:R4:W-:Y:S01]  /*dca00*/  STL [R1+0x45a4], R8 ;  /* 0x0045a40801007387 */ /* 0x0009e20000100800 */
[----:B-1----:R-:W-:-:S03]  /*dca10*/  MOV R37, R8 ;  /* 0x0000000800257202 */ /* 0x002fc60000000f00 */
[----:B----4-:R-:W4:Y:S01]  /*dca20*/  LDL.LU R14, [R1+0x45d4] ;  /* 0x0045d400010e7983 */ /* 0x010f220000300800 */
[----:B------:R-:W-:-:S03]  /*dca30*/  IADD3.X R11, PT, PT, R11, UR7, RZ, P1, !PT ;  /* 0x000000070b0b7c10 */ /* 0x000fc60008ffe4ff */
[----:B------:R-:W-:Y:S04]  /*dca40*/  STL [R1+0x45b8], R10 ;  /* 0x0045b80a01007387 */ /* 0x000fe80000100800 */
[----:B------:R1:W-:Y:S01]  /*dca50*/  STL [R1+0x45ac], R11 ;  /* 0x0045ac0b01007387 */ /* 0x0003e20000100800 */
[----:B------:R-:W-:-:S03]  /*dca60*/  IMAD.MOV.U32 R36, RZ, RZ, R5 ;  /* 0x000000ffff247224 */ /* 0x000fc600078e0005 */
[----:B------:R-:W4:Y:S04]  /*dca70*/  LDL.LU R8, [R1+0x4760] ;  /* 0x0047600001087983 */ /* 0x000f280000300800 */
[----:B------:R-:W4:Y:S04]  /*dca80*/  LDL.LU R5, [R1+0x4768] ;  /* 0x0047680001057983 */ /* 0x000f280000300800 */
[----:B------:R1:W-:Y:S01]  /*dca90*/  LDGSTS.E [R2+0xec80], desc[UR34][R36.64], P0 ;  /* 0x0ec8000024027fae */ /* 0x0003e200081a1022 */
[----:B------:R-:W-:Y:S01]  /*dcaa0*/  IADD3.X R12, PT, PT, R12, UR7, RZ, P2, !PT ;  /* 0x000000070c0c7c10 */ /* 0x000fe200097fe4ff */
[----:B-1----:R-:W-:-:S02]  /*dcab0*/  IMAD.MOV.U32 R36, RZ, RZ, R6 ;  /* 0x000000ffff247224 */ /* 0x002fc400078e0006 */
[----:B------:R-:W-:-:S05]  /*dcac0*/  IMAD.MOV.U32 R37, RZ, RZ, R11 ;  /* 0x000000ffff257224 */ /* 0x000fca00078e000b */
[----:B------:R1:W-:Y:S01]  /*dcad0*/  LDGSTS.E [R2+0xed00], desc[UR34][R36.64], P0 ;  /* 0x0ed0000024027fae */ /* 0x0003e200081a1022 */
[----:B------:R-:W-:Y:S02]  /*dcae0*/  IADD3 R3, P1, PT, R3, UR18, RZ ;  /* 0x0000001203037c10 */ /* 0x000fe4000ff3e0ff */
[----:B------:R-:W-:-:S03]  /*dcaf0*/  IADD3 R4, P2, PT, R4, UR18, RZ ;  /* 0x0000001204047c10 */ /* 0x000fc6000ff5e0ff */
[----:B------:R-:W-:Y:S04]  /*dcb00*/  STL [R1+0x45c0], R3 ;  /* 0x0045c00301007387 */ /* 0x000fe80000100800 */
[----:B------:R3:W-:Y:S04]  /*dcb10*/  STL [R1+0x45b4], R12 ;  /* 0x0045b40c01007387 */ /* 0x0007e80000100800 */
[----:B------:R-:W4:Y:S01]  /*dcb20*/  LDL.LU R11, [R1+0x475c] ;  /* 0x00475c00010b7983 */ /* 0x000f220000300800 */
[----:B-1----:R-:W-:-:S03]  /*dcb30*/  IMAD.MOV.U32 R36, RZ, RZ, R10 ;  /* 0x000000ffff247224 */ /* 0x002fc600078e000a */
[----:B------:R-:W4:Y:S04]  /*dcb40*/  LDL.LU R6, [R1+0x4770] ;  /* 0x0047700001067983 */ /* 0x000f280000300800 */
[----:B------:R-:W-:Y:S01]  /*dcb50*/  STL [R1+0x45c8], R4 ;  /* 0x0045c80401007387 */ /* 0x000fe20000100800 */
[----:B------:R-:W-:-:S05]  /*dcb60*/  MOV R37, R12 ;  /* 0x0000000c00257202 */ /* 0x000fca0000000f00 */
[----:B------:R1:W-:Y:S02]  /*dcb70*/  LDGSTS.E [R2+0xed80], desc[UR34][R36.64], P0 ;  /* 0x0ed8000024027fae */ /* 0x0003e400081a1022 */
[----:B-1----:R-:W-:Y:S01]  /*dcb80*/  IMAD.MOV.U32 R36, RZ, RZ, R3 ;  /* 0x000000ffff247224 */ /* 0x002fe200078e0003 */
[----:B---3--:R-:W-:-:S05]  /*dcb90*/  IADD3.X R9, PT, PT, R9, UR7, RZ, P1, !PT ;  /* 0x0000000709097c10 */ /* 0x008fca0008ffe4ff */
[----:B------:R1:W-:Y:S04]  /*dcba0*/  STL [R1+0x45bc], R9 ;  /* 0x0045bc0901007387 */ /* 0x0003e80000100800 */
[----:B------:R-:W3:Y:S01]  /*dcbb0*/  LDL.LU R10, [R1+0x4764] ;  /* 0x00476400010a7983 */ /* 0x000ee20000300800 */
[----:B------:R-:W-:-:S03]  /*dcbc0*/  IMAD.MOV.U32 R37, RZ, RZ, R9 ;  /* 0x000000ffff257224 */ /* 0x000fc600078e0009 */
        /* <DEDUP_REMOVED lines=15> */
[----:B-1----:R-:W-:Y:S01]  /*dccc0*/  IMAD.MOV.U32 R36, RZ, RZ, R7 ;  /* 0x000000ffff247224 */ /* 0x002fe200078e0007 */
[----:B------:R-:W-:Y:S02]  /*dccd0*/  IADD3 R0, P2, PT, R0, UR18, RZ ;  /* 0x0000001200007c10 */ /* 0x000fe4000ff5e0ff */
[----:B------:R-:W-:-:S03]  /*dcce0*/  IADD3.X R13, PT, PT, R13, UR7, RZ, P1, !PT ;  /* 0x000000070d0d7c10 */ /* 0x000fc60008ffe4ff */
[----:B------:R-:W-:Y:S04]  /*dccf0*/  STL [R1+0x45d8], R0 ;  /* 0x0045d80001007387 */ /* 0x000fe80000100800 */
[----:B------:R1:W-:Y:S01]  /*dcd00*/  STL [R1+0x45cc], R13 ;  /* 0x0045cc0d01007387 */ /* 0x0003e20000100800 */
[----:B------:R-:W-:-:S03]  /*dcd10*/  IMAD.MOV.U32 R37, RZ, RZ, R13 ;  /* 0x000000ffff257224 */ /* 0x000fc600078e000d */
[----:B------:R-:W2:Y:S04]  /*dcd20*/  LDL.LU R4, [R1+0x4788] ;  /* 0x0047880001047983 */ /* 0x000ea80000300800 */
[----:B------:R4:W-:Y:S02]  /*dcd30*/  LDGSTS.E [R2+0xef00], desc[UR34][R36.64], P0 ;  /* 0x0ef0000024027fae */ /* 0x0009e400081a1022 */
[----:B----4-:R-:W-:Y:S02]  /*dcd40*/  IADD3.X R14, PT, PT, R14, UR7, RZ, P2, !PT ;  /* 0x000000070e0e7c10 */ /* 0x010fe400097fe4ff */
[----:B-1----:R-:W4:Y:S01]  /*dcd50*/  LDL.LU R13, [R1+0x477c] ;  /* 0x00477c00010d7983 */ /* 0x002f220000300800 */
[----:B------:R-:W-:Y:S01]  /*dcd60*/  IADD3 R8, P3, PT, R8, UR18, RZ ;  /* 0x0000001208087c10 */ /* 0x000fe2000ff7e0ff */
[----:B------:R-:W-:-:S04]  /*dcd70*/  IMAD.MOV.U32 R36, RZ, RZ, R0 ;  /* 0x000000ffff247224 */ /* 0x000fc800078e0000 */
[----:B------:R1:W-:Y:S01]  /*dcd80*/  STL [R1+0x4760], R8 ;  /* 0x0047600801007387 */ /* 0x0003e20000100800 */
[----:B------:R-:W-:-:S03]  /*dcd90*/  IADD3 R5, P2, PT, R5, UR18, RZ ;  /* 0x0000001205057c10 */ /* 0x000fc6000ff5e0ff */
[----:B------:R-:W-:Y:S01]  /*dcda0*/  STL [R1+0x45d4], R14 ;  /* 0x0045d40e01007387 */ /* 0x000fe20000100800 */
[----:B------:R-:W-:-:S03]  /*dcdb0*/  MOV R37, R14 ;  /* 0x0000000e00257202 */ /* 0x000fc60000000f00 */
[----:B------:R-:W4:Y:S04]  /*dcdc0*/  LDL.LU R7, [R1+0x4790] ;  /* 0x0047900001077983 */ /* 0x000f280000300800 */
[----:B------:R-:W4:Y:S01]  /*dcdd0*/  LDL.LU R16, [R1+0x4784] ;  /* 0x0047840001107983 */ /* 0x000f220000300800 */
[----:B------:R-:W-:-:S03]  /*dcde0*/  ISETP.NE.U32.AND P1, PT, RZ, UR12, PT ;  /* 0x0000000cff007c0c */ /* 0x000fc6000bf25070 */
[----:B------:R-:W-:Y:S04]  /*dcdf0*/  STL [R1+0x4768], R5 ;  /* 0x0047680501007387 */ /* 0x000fe80000100800 */
[----:B------:R1:W-:Y:S01]  /*dce00*/  LDGSTS.E [R2+0xef80], desc[UR34][R36.64], P0 ;  /* 0x0ef8000024027fae */ /* 0x0003e200081a1022 */
[----:B------:R-:W-:Y:S01]  /*dce10*/  IADD3.X R11, PT, PT, R11, UR7, RZ, P3, !PT ;  /* 0x000000070b0b7c10 */ /* 0x000fe20009ffe4ff */
[----:B-1----:R-:W-:Y:S01]  /*dce20*/  IMAD.MOV.U32 R36, RZ, RZ, R8 ;  /* 0x000000ffff247224 */ /* 0x002fe200078e0008 */
[----:B------:R-:W-:-:S03]  /*dce30*/  IADD3 R6, P0, PT, R6, UR18, RZ ;  /* 0x0000001206067c10 */ /* 0x000fc6000ff1e0ff */
[----:B------:R1:W-:Y:S04]  /*dce40*/  STL [R1+0x475c], R11 ;  /* 0x00475c0b01007387 */ /* 0x0003e80000100800 */
[----:B------:R-:W4:Y:S04]  /*dce50*/  LDL.LU R0, [R1+0x4798] ;  /* 0x0047980001007983 */ /* 0x000f280000300800 */
[----:B------:R-:W4:Y:S01]  /*dce60*/  LDL.LU R8, [R1+0x478c] ;  /* 0x00478c0001087983 */ /* 0x000f220000300800 */
[----:B------:R-:W-:-:S03]  /*dce70*/  IMAD.MOV.U32 R37, RZ, RZ, R11 ;  /* 0x000000ffff257224 */ /* 0x000fc600078e000b */
[----:B------:R-:W-:Y:S04]  /*dce80*/  STL [R1+0x4770], R6 ;  /* 0x0047700601007387 */ /* 0x000fe80000100800 */
[----:B------:R1:W-:Y:S02]  /*dce90*/  LDGSTS.E [R2+0x10800], desc[UR34][R36.64], P1 ;  /* 0x1080000024027fae */ /* 0x0003e400089a1022 */
[----:B-1----:R-:W-:Y:S01]  /*dcea0*/  IMAD.MOV.U32 R36, RZ, RZ, R5 ;  /* 0x000000ffff247224 */ /* 0x002fe200078e0005 */
[----:B---3--:R-:W-:-:S05]  /*dceb0*/  IADD3.X R10, PT, PT, R10, UR7, RZ, P2, !PT ;  /* 0x000000070a0a7c10 */ /* 0x008fca00097fe4ff */
[----:B------:R-:W-:Y:S04]  /*dcec0*/  STL [R1+0x4764], R10 ;  /* 0x0047640a01007387 */ /* 0x000fe80000100800 */
[----:B------:R-:W3:Y:S01]  /*dced0*/  LDL.LU R15, [R1+0x4794] ;  /* 0x00479400010f7983 */ /* 0x000ee20000300800 */
[----:B------:R-:W-:-:S03]  /*dcee0*/  IADD3 R12, P2, PT, R12, UR18, RZ ;  /* 0x000000120c0c7c10 */ /* 0x000fc6000ff5e0ff */
[----:B------:R-:W3:Y:S01]  /*dcef0*/  LDL.LU R11, [R1+0x47a0] ;  /* 0x0047a000010b7983 */ /* 0x000ee20000300800 */
[----:B------:R-:W-:-:S03]  /*dcf00*/  MOV R37, R10 ;  /* 0x0000000a00257202 */ /* 0x000fc60000000f00 */
[----:B------:R-:W3:Y:S04]  /*dcf10*/  LDL.LU R14, [R1+0x479c] ;  /* 0x00479c00010e7983 */ /* 0x000ee80000300800 */
[----:B------:R-:W-:Y:S04]  /*dcf20*/  STL [R1+0x4778], R12 ;  /* 0x0047780c01007387 */ /* 0x000fe80000100800 */
[----:B------:R1:W-:Y:S01]  /*dcf30*/  LDGSTS.E [R2+0x10880], desc[UR34][R36.64], P1 ;  /* 0x1088000024027fae */ /* 0x0003e200089a1022 */
[----:B--2---:R-:W-:Y:S02]  /*dcf40*/  IADD3.X R9, PT, PT, R9, UR7, RZ, P0, !PT ;  /* 0x0000000709097c10 */ /* 0x004fe400087fe4ff */
[----:B------:R-:W-:-:S03]  /*dcf50*/  IADD3 R3, P0, PT, R3, UR18, RZ ;  /* 0x0000001203037c10 */ /* 0x000fc6000ff1e0ff */
[----:B------:R2:W-:Y:S01]  /*dcf60*/  STL [R1+0x476c], R9 ;  /* 0x00476c0901007387 */ /* 0x0005e20000100800 */
[----:B-1----:R-:W-:Y:S01]  /*dcf70*/  IMAD.MOV.U32 R37, RZ, RZ, R9 ;  /* 0x000000ffff257224 */ /* 0x002fe200078e0009 */
[----:B------:R-:W-:Y:S02]  /*dcf80*/  IADD3.X R17, PT, PT, R17, UR7, RZ, P2, !PT ;  /* 0x0000000711117c10 */ /* 0x000fe400097fe4ff */
        /* <DEDUP_REMOVED lines=10> */
[----:B------:R-:W-:-:S05]  /*dd030*/  MOV R37, R17 ;  /* 0x0000001100257202 */ /* 0x000fca0000000f00 */
[----:B------:R1:W-:Y:S01]  /*dd040*/  LDGSTS.E [R2+0x10980], desc[UR34][R36.64], P1 ;  /* 0x1098000024027fae */ /* 0x0003e200089a1022 */
[----:B------:R-:W-:Y:S02]  /*dd050*/  IADD3 R4, P2, PT, R4, UR18, RZ ;  /* 0x0000001204047c10 */ /* 0x000fe4000ff5e0ff */
[----:B----4-:R-:W-:-:S03]  /*dd060*/  IADD3.X R13, PT, PT, R13, UR7, RZ, P0, !PT ;  /* 0x000000070d0d7c10 */ /* 0x010fc600087fe4ff */
[----:B------:R-:W-:Y:S01]  /*dd070*/  STL [R1+0x4788], R4 ;  /* 0x0047880401007387 */ /* 0x000fe20000100800 */
[----:B-1----:R-:W-:-:S03]  /*dd080*/  IMAD.MOV.U32 R36, RZ, RZ, R3 ;  /* 0x000000ffff247224 */ /* 0x002fc600078e0003 */
[----:B------:R1:W-:Y:S01]  /*dd090*/  STL [R1+0x477c], R13 ;  /* 0x00477c0d01007387 */ /* 0x0003e20000100800 */
[----:B------:R-:W-:-:S05]  /*dd0a0*/  IMAD.MOV.U32 R37, RZ, RZ, R13 ;  /* 0x000000ffff257224 */ /* 0x000fca00078e000d */
[----:B------:R4:W-:Y:S04]  /*dd0b0*/  LDGSTS.E [R2+0x10a00], desc[UR34][R36.64], P1 ;  /* 0x10a0000024027fae */ /* 0x0009e800089a1022 */
[----:B-1----:R-:W2:Y:S01]  /*dd0c0*/  LDL.LU R13, [R1+0x47b4] ;  /* 0x0047b400010d7983 */ /* 0x002ea20000300800 */
[----:B------:R-:W-:Y:S02]  /*dd0d0*/  IADD3 R7, P0, PT, R7, UR18, RZ ;  /* 0x0000001207077c10 */ /* 0x000fe4000ff1e0ff */
[----:B------:R-:W-:-:S03]  /*dd0e0*/  IADD3.X R16, PT, PT, R16, UR7, RZ, P2, !PT ;  /* 0x0000000710107c10 */ /* 0x000fc600097fe4ff */
[----:B------:R-:W-:Y:S01]  /*dd0f0*/  STL [R1+0x4790], R7 ;  /* 0x0047900701007387 */ /* 0x000fe20000100800 */
[----:B----4-:R-:W-:-:S03]  /*dd100*/  IMAD.MOV.U32 R36, RZ, RZ, R4 ;  /* 0x000000ffff247224 */ /* 0x010fc600078e0004 */
[----:B------:R-:W-:Y:S01]  /*dd110*/  STL [R1+0x4784], R16 ;  /* 0x0047841001007387 */ /* 0x000fe20000100800 */
[----:B------:R-:W-:-:S03]  /*dd120*/  MOV R37, R16 ;  /* 0x0000001000257202 */ /* 0x000fc60000000f00 */
        /* <DEDUP_REMOVED lines=8> */
[----:B------:R-:W-:-:S05]  /*dd1b0*/  IMAD.MOV.U32 R37, RZ, RZ, R8 ;  /* 0x000000ffff257224 */ /* 0x000fca00078e0008 */
[----:B------:R1:W-:Y:S04]  /*dd1c0*/  LDGSTS.E [R2+0x10b00], desc[UR34][R36.64], P1 ;  /* 0x10b0000024027fae */ /* 0x0003e800089a1022 */
[----:B-1----:R-:W4:Y:S01]  /*dd1d0*/  LDL.LU R8, [R1+0x47bc] ;  /* 0x0047bc0001087983 */ /* 0x002f220000300800 */
[----:B------:R-:W-:Y:S01]  /*dd1e0*/  IMAD.MOV.U32 R36, RZ, RZ, R0 ;  /* 0x000000ffff247224 */ /* 0x000fe200078e0000 */
[----:B---3--:R-:W-:Y:S02]  /*dd1f0*/  IADD3.X R15, PT, PT, R15, UR7, RZ, P2, !PT ;  /* 0x000000070f0f7c10 */ /* 0x008fe400097fe4ff */
        /* <DEDUP_REMOVED lines=8> */
[----:B--2---:R-:W-:Y:S01]  /*dd280*/  IMAD.MOV.U32 R36, RZ, RZ, R11 ;  /* 0x000000ffff247224 */ /* 0x004fe200078e000b */
[----:B------:R-:W-:Y:S01]  /*dd290*/  IADD3 R5, P2, PT, R5, UR18, RZ ;  /* 0x0000001205057c10 */ /* 0x000fe2000ff5e0ff */
[----:B------:R-:W-:-:S04]  /*dd2a0*/  IMAD.MOV.U32 R37, RZ, RZ, R14 ;  /* 0x000000ffff257224 */ /* 0x000fc800078e000e */
        /* <DEDUP_REMOVED lines=12> */
[----:B------:R-:W-:-:S03]  /*dd370*/  MOV R37, R9 ;  /* 0x0000000900257202 */ /* 0x000fc60000000f00 */
[----:B------:R-:W-:Y:S04]  /*dd380*/  STL [R1+0x47b8], R10 ;  /* 0x0047b80a01007387 */ /* 0x000fe80000100800 */
[----:B------:R1:W-:Y:S04]  /*dd390*/  STL [R1+0x47ac], R12 ;  /* 0x0047ac0c01007387 */ /* 0x0003e80000100800 */
[----:B------:R-:W2:Y:S01]  /*dd3a0*/  LDL.LU R9, [R1+0x4960] ;  /* 0x0049600001097983 */ /* 0x000ea20000300800 */
[----:B------:R-:W-:-:S03]  /*dd3b0*/  IMAD.MOV.U32 R36, RZ, RZ, R5 ;  /* 0x000000ffff247224 */ /* 0x000fc600078e0005 */
[----:B------:R-:W2:Y:S04]  /*dd3c0*/  LDL.LU R5, [R1+0x4968] ;  /* 0x0049680001057983 */ /* 0x000ea80000300800 */
[----:B------:R1:W-:Y:S01]  /*dd3d0*/  LDGSTS.E [R2+0x10c80], desc[UR34][R36.64], P1 ;  /* 0x10c8000024027fae */ /* 0x0003e200089a1022 */
[----:B------:R-:W-:Y:S01]  /*dd3e0*/  IADD3.X R13, PT, PT, R13, UR7, RZ, P2, !PT ;  /* 0x000000070d0d7c10 */ /* 0x000fe200097fe4ff */
[----:B-1----:R-:W-:Y:S02]  /*dd3f0*/  IMAD.MOV.U32 R37, RZ, RZ, R12 ;  /* 0x000000ffff257224 */ /* 0x002fe400078e000c */
[----:B------:R-:W-:-:S05]  /*dd400*/  IMAD.MOV.U32 R36, RZ, RZ, R6 ;  /* 0x000000ffff247224 */ /* 0x000fca00078e0006 */
[----:B------:R1:W-:Y:S01]  /*dd410*/  LDGSTS.E [R2+0x10d00], desc[UR34][R36.64], P1 ;  /* 0x10d0000024027fae */ /* 0x0003e200089a1022 */
[----:B----4-:R-:W-:-:S05]  /*dd420*/  IADD3 R3, P0, PT, R3, UR18, RZ ;  /* 0x0000001203037c10 */ /* 0x010fca000ff1e0ff */
[----:B------:R-:W-:Y:S01]  /*dd430*/  STL [R1+0x47c0], R3 ;  /* 0x0047c00301007387 */ /* 0x000fe20000100800 */
[----:B------:R-:W-:-:S03]  /*dd440*/  IADD3 R4, P2, PT, R4, UR18, RZ ;  /* 0x0000001204047c10 */ /* 0x000fc6000ff5e0ff */
[----:B------:R4:W-:Y:S04]  /*dd450*/  STL [R1+0x47b4], R13 ;  /* 0x0047b40d01007387 */ /* 0x0009e80000100800 */
[----:B------:R-:W2:Y:S01]  /*dd460*/  LDL.LU R12, [R1+0x495c] ;  /* 0x00495c00010c7983 */ /* 0x000ea20000300800 */
[----:B-1----:R-:W-:-:S03]  /*dd470*/  IMAD.MOV.U32 R36, RZ, RZ, R10 ;  /* 0x000000ffff247224 */ /* 0x002fc600078e000a */
[----:B------:R-:W2:Y:S01]  /*dd480*/  LDL.LU R6, [R1+0x4970] ;  /* 0x0049700001067983 */ /* 0x000ea20000300800 */
[----:B------:R-:W-:-:S03]  /*dd490*/  MOV R37, R13 ;  /* 0x0000000d00257202 */ /* 0x000fc60000000f00 */
[----:B------:R-:W-:Y:S04]  /*dd4a0*/  STL [R1+0x47c8], R4 ;  /* 0x0047c80401007387 */ /* 0x000fe80000100800 */
[----:B------:R1:W-:Y:S01]  /*dd4b0*/  LDGSTS.E [R2+0x10d80], desc[UR34][R36.64], P1 ;  /* 0x10d8000024027fae */ /* 0x0003e200089a1022 */
[----:B------:R-:W-:-:S05]  /*dd4c0*/  IADD3.X R8, PT, PT, R8, UR7, RZ, P0, !PT ;  /* 0x0000000708087c10 */ /* 0x000fca00087fe4ff */
[----:B------:R3:W-:Y:S04]  /*dd4d0*/  STL [R1+0x47bc], R8 ;  /* 0x0047bc0801007387 */ /* 0x0007e80000100800 */
[----:B------:R-:W2:Y:S01]  /*dd4e0*/  LDL.LU R10, [R1+0x4964] ;  /* 0x00496400010a7983 */ /* 0x000ea20000300800 */
[----:B-1----:R-:W-:-:S03]  /*dd4f0*/  IMAD.MOV.U32 R37, RZ, RZ, R8 ;  /* 0x000000ffff257224 */ /* 0x002fc600078e0008 */
[----:B----4-:R-:W4:Y:S01]  /*dd500*/  LDL.LU R13, [R1+0x4978] ;  /* 0x00497800010d7983 */ /* 0x010f220000300800 */
        /* <DEDUP_REMOVED lines=13> */
[----:B------:R-:W-:-:S03]  /*dd5e0*/  IADD3.X R11, PT, PT, R11, UR7, RZ, P0, !PT ;  /* 0x000000070b0b7c10 */ /* 0x000fc600087fe4ff */
[----:B------:R-:W-:Y:S04]  /*dd5f0*/  STL [R1+0x47d8], R0 ;  /* 0x0047d80001007387 */ /* 0x000fe80000100800 */
[----:B------:R2:W-:Y:S01]  /*dd600*/  STL [R1+0x47cc], R11 ;  /* 0x0047cc0b01007387 */ /* 0x0005e20000100800 */
[----:B-1----:R-:W-:-:S03]  /*dd610*/  IMAD.MOV.U32 R37, RZ, RZ, R11 ;  /* 0x000000ffff257224 */ /* 0x002fc600078e000b */
        /* <DEDUP_REMOVED lines=31> */
[----:B----4-:R-:W-:-:S03]  /*dd810*/  IADD3 R13, P2, PT, R13, UR18, RZ ;  /* 0x000000120d0d7c10 */ /* 0x010fc6000ff5e0ff */
[----:B------:R-:W4:Y:S01]  /*dd820*/  LDL.LU R15, [R1+0x4994] ;  /* 0x00499400010f7983 */ /* 0x000f220000300800 */
[----:B------:R-:W-:-:S03]  /*dd830*/  MOV R37, R10 ;  /* 0x0000000a00257202 */ /* 0x000fc60000000f00 */
[----:B------:R-:W4:Y:S04]  /*dd840*/  LDL.LU R12, [R1+0x49a0] ;  /* 0x0049a000010c7983 */ /* 0x000f280000300800 */
[----:B------:R-:W4:Y:S04]  /*dd850*/  LDL.LU R14, [R1+0x499c] ;  /* 0x00499c00010e7983 */ /* 0x000f280000300800 */
        /* <DEDUP_REMOVED lines=13> */
[----:B------:R-:W-:-:S03]  /*dd930*/  IMAD.MOV.U32 R36, RZ, RZ, R13 ;  /* 0x000000ffff247224 */ /* 0x000fc600078e000d */
[----:B------:R-:W3:Y:S01]  /*dd940*/  LDL.LU R6, [R1+0x49b0] ;  /* 0x0049b00001067983 */ /* 0x000ee20000300800 */
[----:B------:R-:W-:Y:S02]  /*dd950*/  MOV R37, R17 ;  /* 0x0000001100257202 */ /* 0x000fe40000000f00 */
[----:B------:R-:W-:Y:S01]  /*dd960*/  IADD3 R4, P2, PT, R4, UR18, RZ ;  /* 0x0000001204047c10 */ /* 0x000fe2000ff5e0ff */
[----:B------:R-:W3:Y:S04]  /*dd970*/  LDL.LU R10, [R1+0x49b8] ;  /* 0x0049b800010a7983 */ /* 0x000ee80000300800 */
[----:B------:R-:W3:Y:S01]  /*dd980*/  LDL.LU R13, [R1+0x49ac] ;  /* 0x0049ac00010d7983 */ /* 0x000ee20000300800 */
[----:B--2---:R-:W-:-:S03]  /*dd990*/  IADD3.X R11, PT, PT, R11, UR7, RZ, P1, !PT ;  /* 0x000000070b0b7c10 */ /* 0x004fc60008ffe4ff */
[----:B------:R-:W-:Y:S04]  /*dd9a0*/  STL [R1+0x4988], R4 ;  /* 0x0049880401007387 */ /* 0x000fe80000100800 */
[----:B------:R1:W-:Y:S04]  /*dd9b0*/  LDGSTS.E [R2+0x12980], desc[UR34][R36.64], P0 ;  /* 0x1298000024027fae */ /* 0x0003e800081a1022 */
[----:B------:R2:W-:Y:S01]  /*dd9c0*/  STL [R1+0x497c], R11 ;  /* 0x00497c0b01007387 */ /* 0x0005e20000100800 */
[----:B-1----:R-:W-:-:S03]  /*dd9d0*/  IMAD.MOV.U32 R37, RZ, RZ, R11 ;  /* 0x000000ffff257224 */ /* 0x002fc600078e000b */
[----:B--2---:R-:W2:Y:S01]  /*dd9e0*/  LDL.LU R11, [R1+0x49b4] ;  /* 0x0049b400010b7983 */ /* 0x004ea20000300800 */
        /* <DEDUP_REMOVED lines=20> */
[----:B----4-:R-:W-:Y:S02]  /*ddb30*/  IADD3.X R15, PT, PT, R15, UR7, RZ, P2, !PT ;  /* 0x000000070f0f7c10 */ /* 0x010fe400097fe4ff */
[----:B------:R-:W-:Y:S02]  /*ddb40*/  IADD3 R12, P1, PT, R12, UR18, RZ ;  /* 0x000000120c0c7c10 */ /* 0x000fe4000ff3e0ff */
[----:B------:R-:W-:-:S03]  /*ddb50*/  MOV R37, R15 ;  /* 0x0000000f00257202 */ /* 0x000fc60000000f00 */
[----:B------:R-:W-:Y:S01]  /*ddb60*/  STL [R1+0x49a0], R12 ;  /* 0x0049a00c01007387 */ /* 0x000fe20000100800 */
[----:B------:R-:W-:-:S03]  /*ddb70*/  IADD3.X R14, PT, PT, R14, UR7, RZ, P1, !PT ;  /* 0x000000070e0e7c10 */ /* 0x000fc60008ffe4ff */
[----:B------:R1:W-:Y:S04]  /*ddb80*/  STL [R1+0x4994], R15 ;  /* 0x0049940f01007387 */ /* 0x0003e80000100800 */
[----:B------:R-:W4:Y:S04]  /*ddb90*/  LDL.LU R7, [R1+0x49d0] ;  /* 0x0049d00001077983 */ /* 0x000f280000300800 */
[----:B------:R1:W-:Y:S04]  /*ddba0*/  LDGSTS.E [R2+0x12b80], desc[UR34][R36.64], P0 ;  /* 0x12b8000024027fae */ /* 0x0003e800081a1022 */
[----:B-1----:R-:W4:Y:S01]  /*ddbb0*/  LDL.LU R15, [R1+0x49c4] ;  /* 0x0049c400010f7983 */ /* 0x002f220000300800 */
[----:B------:R-:W-:-:S02]  /*ddbc0*/  IMAD.MOV.U32 R36, RZ, RZ, R12 ;  /* 0x000000ffff247224 */ /* 0x000fc400078e000c */
[----:B------:R-:W-:-:S05]  /*ddbd0*/  IMAD.MOV.U32 R37, RZ, RZ, R14 ;  /* 0x000000ffff257224 */ /* 0x000fca00078e000e */
        /* <DEDUP_REMOVED lines=11> */
[----:B------:R2:W-:Y:S01]  /*ddc90*/  STL [R1+0x49a4], R8 ;  /* 0x0049a40801007387 */ /* 0x0005e20000100800 */
[----:B-1----:R-:W-:-:S03]  /*ddca0*/  MOV R37, R8 ;  /* 0x0000000800257202 */ /* 0x002fc60000000f00 */
[----:B---3--:R-:W3:Y:S04]  /*ddcb0*/  LDL.LU R14, [R1+0x49d4] ;  /* 0x0049d400010e7983 */ /* 0x008ee80000300800 */
[----:B------:R-:W-:Y:S04]  /*ddcc0*/  STL [R1+0x49b8], R10 ;  /* 0x0049b80a01007387 */ /* 0x000fe80000100800 */
[----:B------:R1:W-:Y:S04]  /*ddcd0*/  STL [R1+0x49ac], R13 ;  /* 0x0049ac0d01007387 */ /* 0x0003e80000100800 */
[----:B--2---:R-:W2:Y:S01]  /*ddce0*/  LDL.LU R8, [R1+0x4b60] ;  /* 0x004b600001087983 */ /* 0x004ea20000300800 */
[----:B------:R-:W-:-:S03]  /*ddcf0*/  IMAD.MOV.U32 R36, RZ, RZ, R5 ;  /* 0x000000ffff247224 */ /* 0x000fc600078e0005 */
[----:B------:R-:W2:Y:S01]  /*ddd00*/  LDL.LU R5, [R1+0x4b68] ;  /* 0x004b680001057983 */ /* 0x000ea20000300800 */
[----:B------:R-:W-:-:S03]  /*ddd10*/  IADD3.X R11, PT, PT, R11, UR7, RZ, P2, !PT ;  /* 0x000000070b0b7c10 */ /* 0x000fc600097fe4ff */
[----:B------:R1:W-:Y:S02]  /*ddd20*/  LDGSTS.E [R2+0x12c80], desc[UR34][R36.64], P0 ;  /* 0x12c8000024027fae */ /* 0x0003e400081a1022 */
[----:B-1----:R-:W-:Y:S01]  /*ddd30*/  IMAD.MOV.U32 R37, RZ, RZ, R13 ;  /* 0x000000ffff257224 */ /* 0x002fe200078e000d */
        /* <DEDUP_REMOVED lines=9> */
[----:B-1----:R-:W-:Y:S01]  /*dddd0*/  IMAD.MOV.U32 R36, RZ, RZ, R10 ;  /* 0x000000ffff247224 */ /* 0x002fe200078e000a */
[----:B------:R-:W-:-:S05]  /*ddde0*/  MOV R37, R11 ;  /* 0x0000000b00257202 */ /* 0x000fca0000000f00 */
[----:B------:R1:W-:Y:S01]  /*dddf0*/  LDGSTS.E [R2+0x12d80], desc[UR34][R36.64], P0 ;  /* 0x12d8000024027fae */ /* 0x0003e200081a1022 */
[----:B------:R-:W-:-:S05]  /*dde00*/  IADD3.X R9, PT, PT, R9, UR7, RZ, P1, !PT ;  /* 0x0000000709097c10 */ /* 0x000fca0008ffe4ff */
[----:B------:R4:W-:Y:S04]  /*dde10*/  STL [R1+0x49bc], R9 ;  /* 0x0049bc0901007387 */ /* 0x0009e80000100800 */
[----:B------:R-:W2:Y:S01]  /*dde20*/  LDL.LU R10, [R1+0x4b64] ;  /* 0x004b6400010a7983 */ /* 0x000ea20000300800 */
[----:B-1----:R-:W-:Y:S02]  /*dde30*/  IMAD.MOV.U32 R36, RZ, RZ, R3 ;  /* 0x000000ffff247224 */ /* 0x002fe400078e0003 */
[----:B------:R-:W-:Y:S01]  /*dde40*/  IMAD.MOV.U32 R37, RZ, RZ, R9 ;  /* 0x000000ffff257224 */ /* 0x000fe200078e0009 */
[----:B------:R-:W2:Y:S04]  /*dde50*/  LDL.LU R11, [R1+0x4b78] ;  /* 0x004b7800010b7983 */ /* 0x000ea80000300800 */
[----:B------:R1:W-:Y:S01]  /*dde60*/  LDGSTS.E [R2+0x12e00], desc[UR34][R36.64], P0 ;  /* 0x12e0000024027fae */ /* 0x0003e200081a1022 */
[----:B----4-:R-:W-:-:S02]  /*dde70*/  IADD3 R7, P1, PT, R7, UR18, RZ ;  /* 0x0000001207077c10 */ /* 0x010fc4000ff3e0ff */
        /* <DEDUP_REMOVED lines=22> */
[----:B------:R-:W-:-:S03]  /*ddfe0*/  IADD3 R5, P2, PT, R5, UR18, RZ ;  /* 0x0000001205057c10 */ /* 0x000fc6000ff5e0ff */
[----:B------:R-:W2:Y:S01]  /*ddff0*/  LDL.LU R7, [R1+0x4b90] ;  /* 0x004b900001077983 */ /* 0x000ea20000300800 */
[----:B------:R-:W-:-:S03]  /*de000*/  IMAD.MOV.U32 R36, RZ, RZ, R0 ;  /* 0x000000ffff247224 */ /* 0x000fc600078e0000 */
[----:B------:R-:W2:Y:S01]  /*de010*/  LDL.LU R16, [R1+0x4b84] ;  /* 0x004b840001107983 */ /* 0x000ea20000300800 */
[----:B------:R-:W-:-:S03]  /*de020*/  MOV R37, R14 ;  /* 0x0000000e00257202 */ /* 0x000fc60000000f00 */
        /* <DEDUP_REMOVED lines=26> */
[----:B----4-:R-:W-:-:S02]  /*de1d0*/  IADD3.X R9, PT, PT, R9, UR7, RZ, P0, !PT ;  /* 0x0000000709097c10 */ /* 0x010fc400087fe4ff */
        /* <DEDUP_REMOVED lines=24> */
[----:B------:R-:W-:-:S03]  /*de360*/  IADD3.X R16, PT, PT, R16, UR7, RZ, P2, !PT ;  /* 0x0000000710107c10 */ /* 0x000fc600097fe4ff */
        /* <DEDUP_REMOVED lines=10> */
[----:B------:R1:W-:Y:S02]  /*de410*/  STL [R1+0x4b8c], R8 ;  /* 0x004b8c0801007387 */ /* 0x0003e40000100800 */
[----:B-1----:R-:W-:Y:S02]  /*de420*/  IMAD.MOV.U32 R37, RZ, RZ, R8 ;  /* 0x000000ffff257224 */ /* 0x002fe400078e0008 */
[----:B------:R-:W3:Y:S01]  /*de430*/  LDL.LU R8, [R1+0x4bbc] ;  /* 0x004bbc0001087983 */ /* 0x000ee20000300800 */
        /* <DEDUP_REMOVED lines=9> */
[----:B------:R-:W3:Y:S04]  /*de4d0*/  LDL.LU R7, [R1+0x4bd0] ;  /* 0x004bd00001077983 */ /* 0x000ee80000300800 */
[----:B------:R1:W-:Y:S04]  /*de4e0*/  LDGSTS.E [R2+0x14b80], desc[UR34][R36.64], P1 ;  /* 0x14b8000024027fae */ /* 0x0003e800089a1022 */
[----:B-1----:R-:W3:Y:S01]  /*de4f0*/  LDL.LU R15, [R1+0x4bc4] ;  /* 0x004bc400010f7983 */ /* 0x002ee20000300800 */
[----:B------:R-:W-:Y:S02]  /*de500*/  IMAD.MOV.U32 R36, RZ, RZ, R13 ;  /* 0x000000ffff247224 */ /* 0x000fe400078e000d */
[----:B------:R-:W-:-:S05]  /*de510*/  IMAD.MOV.U32 R37, RZ, RZ, R14 ;  /* 0x000000ffff257224 */ /* 0x000fca00078e000e */
        /* <DEDUP_REMOVED lines=12> */
[----:B-1----:R-:W-:-:S03]  /*de5e0*/  MOV R37, R9 ;  /* 0x0000000900257202 */ /* 0x002fc60000000f00 */
[----:B----4-:R-:W4:Y:S01]  /*de5f0*/  LDL.LU R14, [R1+0x4bd4] ;  /* 0x004bd400010e7983 */ /* 0x010f220000300800 */
        /* <DEDUP_REMOVED lines=18> */
[----:B------:R-:W-:-:S05]  /*de720*/  IADD3.X R8, PT, PT, R8, UR7, RZ, P0, !PT ;  /* 0x0000000708087c10 */ /* 0x000fca00087fe4ff */
        /* <DEDUP_REMOVED lines=12> */
[----:B------:R-:W3:Y:S01]  /*de7f0*/  LDL.LU R8, [R1+0x4d6c] ;  /* 0x004d6c0001087983 */ /* 0x000ee20000300800 */
[----:B-1----:R-:W-:Y:S01]  /*de800*/  IMAD.MOV.U32 R36, RZ, RZ, R4 ;  /* 0x000000ffff247224 */ /* 0x002fe200078e0004 */
[----:B------:R-:W-:-:S02]  /*de810*/  MOV R37, R15 ;  /* 0x0000000f00257202 */ /* 0x000fc40000000f00 */
[----:B------:R-:W3:Y:S04]  /*de820*/  LDL.LU R3, [R1+0x4d80] ;  /* 0x004d800001037983 */ /* 0x000ee80000300800 */
[----:B------:R-:W3:Y:S04]  /*de830*/  LDL.LU R17, [R1+0x4d74] ;  /* 0x004d740001117983 */ /* 0x000ee80000300800 */
[----:B------:R1:W-:Y:S01]  /*de840*/  LDGSTS.E [R2+0x14e80], desc[UR34][R36.64], P1 ;  /* 0x14e8000024027fae */ /* 0x0003e200089a1022 */
[----:B------:R-:W-:Y:S02]  /*de850*/  IADD3 R0, P2, PT, R0, UR18, RZ ;  /* 0x0000001200007c10 */ /* 0x000fe4000ff5e0ff */
[----:B------:R-:W-:-:S03]  /*de860*/  IADD3.X R13, PT, PT, R13, UR7, RZ, P0, !PT ;  /* 0x000000070d0d7c10 */ /* 0x000fc600087fe4ff */
[----:B------:R-:W-:Y:S01]  /*de870*/  STL [R1+0x4bd8], R0 ;  /* 0x004bd80001007387 */ /* 0x000fe20000100800 */
[----:B-1----:R-:W-:-:S03]  /*de880*/  IMAD.MOV.U32 R36, RZ, RZ, R7 ;  /* 0x000000ffff247224 */ /* 0x002fc600078e0007 */
[----:B------:R1:W-:Y:S01]  /*de890*/  STL [R1+0x4bcc], R13 ;  /* 0x004bcc0d01007387 */ /* 0x0003e20000100800 */
[----:B------:R-:W-:-:S03]  /*de8a0*/  IMAD.MOV.U32 R37, RZ, RZ, R13 ;  /* 0x000000ffff257224 */ /* 0x000fc600078e000d */
[----:B------:R-:W3:Y:S04]  /*de8b0*/  LDL.LU R4, [R1+0x4d88] ;  /* 0x004d880001047983 */ /* 0x000ee80000300800 */
[----:B------:R4:W-:Y:S02]  /*de8c0*/  LDGSTS.E [R2+0x14f00], desc[UR34][R36.64], P1 ;  /* 0x14f0000024027fae */ /* 0x0009e400089a1022 */
[----:B----4-:R-:W-:Y:S02]  /*de8d0*/  IADD3.X R14, PT, PT, R14, UR7, RZ, P2, !PT ;  /* 0x000000070e0e7c10 */ /* 0x010fe400097fe4ff */
        /* <DEDUP_REMOVED lines=33> */
[----:B------:R-:W-:-:S03]  /*deaf0*/  IADD3.X R8, PT, PT, R8, UR7, RZ, P1, !PT ;  /* 0x0000000708087c10 */ /* 0x000fc60008ffe4ff */
[----:B------:R1:W-:Y:S01]  /*deb00*/  LDGSTS.E [R2+0x16880], desc[UR34][R36.64], P0 ;  /* 0x1688000024027fae */ /* 0x0003e200081a1022 */
[----:B------:R-:W-:-:S03]  /*deb10*/  IADD3 R3, P1, PT, R3, UR18, RZ ;  /* 0x0000001203037c10 */ /* 0x000fc6000ff3e0ff */
[----:B------:R1:W-:Y:S01]  /*deb20*/  STL [R1+0x4d6c], R8 ;  /* 0x004d6c0801007387 */ /* 0x0003e20000100800 */
[----:B------:R-:W-:-:S03]  /*deb30*/  IADD3.X R17, PT, PT, R17, UR7, RZ, P2, !PT ;  /* 0x0000000711117c10 */ /* 0x000fc600097fe4ff */
[----:B------:R-:W3:Y:S01]  /*deb40*/  LDL.LU R5, [R1+0x4da8] ;  /* 0x004da80001057983 */ /* 0x000ee20000300800 */
[----:B-1----:R-:W-:Y:S02]  /*deb50*/  IMAD.MOV.U32 R36, RZ, RZ, R6 ;  /* 0x000000ffff247224 */ /* 0x002fe400078e0006 */
[----:B------:R-:W-:Y:S02]  /*deb60*/  IMAD.MOV.U32 R37, RZ, RZ, R8 ;  /* 0x000000ffff257224 */ /* 0x000fe400078e0008 */
[----:B------:R-:W3:Y:S04]  /*deb70*/  LDL.LU R8, [R1+0x4da4] ;  /* 0x004da40001087983 */ /* 0x000ee80000300800 */
[----:B------:R-:W-:Y:S04]  /*deb80*/  STL [R1+0x4d80], R3 ;  /* 0x004d800301007387 */ /* 0x000fe80000100800 */
[----:B------:R-:W-:Y:S04]  /*deb90*/  STL [R1+0x4d74], R17 ;  /* 0x004d741101007387 */ /* 0x000fe80000100800 */
[----:B------:R-:W3:Y:S04]  /*deba0*/  LDL.LU R6, [R1+0x4db0] ;  /* 0x004db00001067983 */ /* 0x000ee80000300800 */
[----:B------:R1:W-:Y:S04]  /*debb0*/  LDGSTS.E [R2+0x16900], desc[UR34][R36.64], P0 ;  /* 0x1690000024027fae */ /* 0x0003e800081a1022 */
[----:B------:R-:W3:Y:S01]  /*debc0*/  LDL.LU R10, [R1+0x4db8] ;  /* 0x004db800010a7983 */ /* 0x000ee20000300800 */
[----:B------:R-:W-:Y:S01]  /*debd0*/  IADD3 R4, P2, PT, R4, UR18, RZ ;  /* 0x0000001204047c10 */ /* 0x000fe2000ff5e0ff */
[----:B-1----:R-:W-:Y:S01]  /*debe0*/  IMAD.MOV.U32 R36, RZ, RZ, R12 ;  /* 0x000000ffff247224 */ /* 0x002fe200078e000c */
[----:B------:R-:W-:Y:S01]  /*debf0*/  MOV R37, R17 ;  /* 0x0000001100257202 */ /* 0x000fe20000000f00 */
[----:B------:R-:W3:Y:S01]  /*dec00*/  LDL.LU R12, [R1+0x4dac] ;  /* 0x004dac00010c7983 */ /* 0x000ee20000300800 */
[----:B----4-:R-:W-:-:S03]  /*dec10*/  IADD3.X R13, PT, PT, R13, UR7, RZ, P1, !PT ;  /* 0x000000070d0d7c10 */ /* 0x010fc60008ffe4ff */
[----:B------:R1:W-:Y:S04]  /*dec20*/  LDGSTS.E [R2+0x16980], desc[UR34][R36.64], P0 ;  /* 0x1698000024027fae */ /* 0x0003e800081a1022 */
[----:B------:R-:W-:Y:S04]  /*dec30*/  STL [R1+0x4d88], R4 ;  /* 0x004d880401007387 */ /* 0x000fe80000100800 */
[----:B------:R4:W-:Y:S01]  /*dec40*/  STL [R1+0x4d7c], R13 ;  /* 0x004d7c0d01007387 */ /* 0x0009e20000100800 */
[----:B-1----:R-:W-:Y:S02]  /*dec50*/  IMAD.MOV.U32 R36, RZ, RZ, R3 ;  /* 0x000000ffff247224 */ /* 0x002fe400078e0003 */
[----:B------:R-:W-:-:S02]  /*dec60*/  IMAD.MOV.U32 R37, RZ, RZ, R13 ;  /* 0x000000ffff257224 */ /* 0x000fc400078e000d */
[----:B----4-:R-:W4:Y:S01]  /*dec70*/  LDL.LU R13, [R1+0x4db4] ;  /* 0x004db400010d7983 */ /* 0x010f220000300800 */
        /* <DEDUP_REMOVED lines=33> */
[----:B------:R-:W-:-:S03]  /*dee90*/  IADD3.X R8, PT, PT, R8, UR7, RZ, P2, !PT ;  /* 0x0000000708087c10 */ /* 0x000fc600097fe4ff */
[----:B------:R1:W-:Y:S04]  /*deea0*/  STL [R1+0x4d9c], R14 ;  /* 0x004d9c0e01007387 */ /* 0x0003e80000100800 */
[----:B------:R-:W2:Y:S04]  /*deeb0*/  LDL.LU R0, [R1+0x4dd8] ;  /* 0x004dd80001007983 */ /* 0x000ea80000300800 */
[----:B------:R-:W2:Y:S01]  /*deec0*/  LDL.LU R11, [R1+0x4dcc] ;  /* 0x004dcc00010b7983 */ /* 0x000ea20000300800 */
[----:B------:R-:W-:-:S05]  /*deed0*/  IADD3 R6, P1, PT, R6, UR18, RZ ;  /* 0x0000001206067c10 */ /* 0x000fca000ff3e0ff */
[----:B------:R-:W-:Y:S01]  /*deee0*/  STL [R1+0x4db0], R6 ;  /* 0x004db00601007387 */ /* 0x000fe20000100800 */
[----:B------:R-:W-:-:S03]  /*deef0*/  IADD3 R10, P2, PT, R10, UR18, RZ ;  /* 0x000000120a0a7c10 */ /* 0x000fc6000ff5e0ff */
[----:B------:R1:W-:Y:S02]  /*def00*/  STL [R1+0x4da4], R8 ;  /* 0x004da40801007387 */ /* 0x0003e40000100800 */
[----:B-1----:R-:W-:Y:S02]  /*def10*/  MOV R37, R8 ;  /* 0x0000000800257202 */ /* 0x002fe40000000f00 */
[----:B------:R-:W2:Y:S01]  /*def20*/  LDL.LU R14, [R1+0x4dd4] ;  /* 0x004dd400010e7983 */ /* 0x000ea20000300800 */
[----:B------:R-:W-:-:S03]  /*def30*/  IADD3.X R12, PT, PT, R12, UR7, RZ, P1, !PT ;  /* 0x000000070c0c7c10 */ /* 0x000fc60008ffe4ff */
[----:B------:R-:W-:Y:S04]  /*def40*/  STL [R1+0x4db8], R10 ;  /* 0x004db80a01007387 */ /* 0x000fe80000100800 */
[----:B------:R1:W-:Y:S01]  /*def50*/  STL [R1+0x4dac], R12 ;  /* 0x004dac0c01007387 */ /* 0x0003e20000100800 */
[----:B------:R-:W-:-:S03]  /*def60*/  IMAD.MOV.U32 R36, RZ, RZ, R5 ;  /* 0x000000ffff247224 */ /* 0x000fc600078e0005 */
[----:B------:R-:W2:Y:S04]  /*def70*/  LDL.LU R8, [R1+0x4f60] ;  /* 0x004f600001087983 */ /* 0x000ea80000300800 */
[----:B------:R-:W2:Y:S04]  /*def80*/  LDL.LU R5, [R1+0x4f68] ;  /* 0x004f680001057983 */ /* 0x000ea80000300800 */
[----:B------:R1:W-:Y:S01]  /*def90*/  LDGSTS.E [R2+0x16c80], desc[UR34][R36.64], P0 ;  /* 0x16c8000024027fae */ /* 0x0003e200081a1022 */
[----:B----4-:R-:W-:Y:S01]  /*defa0*/  IADD3.X R13, PT, PT, R13, UR7, RZ, P2, !PT ;  /* 0x000000070d0d7c10 */ /* 0x010fe200097fe4ff */
[----:B-1----:R-:W-:-:S02]  /*defb0*/  IMAD.MOV.U32 R36, RZ, RZ, R6 ;  /* 0x000000ffff247224 */ /* 0x002fc400078e0006 */
[----:B------:R-:W-:-:S05]  /*defc0*/  IMAD.MOV.U32 R37, RZ, RZ, R12 ;  /* 0x000000ffff257224 */ /* 0x000fca00078e000c */
[----:B------:R1:W-:Y:S01]  /*defd0*/  LDGSTS.E [R2+0x16d00], desc[UR34][R36.64], P0 ;  /* 0x16d0000024027fae */ /* 0x0003e200081a1022 */
[----:B------:R-:W-:Y:S02]  /*defe0*/  IADD3 R3, P1, PT, R3, UR18, RZ ;  /* 0x0000001203037c10 */ /* 0x000fe4000ff3e0ff */
[----:B------:R-:W-:-:S03]  /*deff0*/  IADD3 R4, P2, PT, R4, UR18, RZ ;  /* 0x0000001204047c10 */ /* 0x000fc6000ff5e0ff */
[----:B------:R-:W-:Y:S04]  /*df000*/  STL [R1+0x4dc0], R3 ;  /* 0x004dc00301007387 */ /* 0x000fe80000100800 */
[----:B------:R4:W-:Y:S04]  /*df010*/  STL [R1+0x4db4], R13 ;  /* 0x004db40d01007387 */ /* 0x0009e80000100800 */
[----:B------:R-:W2:Y:S01]  /*df020*/  LDL.LU R12, [R1+0x4f5c] ;  /* 0x004f5c00010c7983 */ /* 0x000ea20000300800 */
[----:B-1----:R-:W-:-:S03]  /*df030*/  IMAD.MOV.U32 R36, RZ, RZ, R10 ;  /* 0x000000ffff247224 */ /* 0x002fc600078e000a */
[----:B------:R-:W2:Y:S04]  /*df040*/  LDL.LU R6, [R1+0x4f70] ;  /* 0x004f700001067983 */ /* 0x000ea80000300800 */
        /* <DEDUP_REMOVED lines=8> */
[----:B----4-:R-:W4:Y:S01]  /*df0d0*/  LDL.LU R13, [R1+0x4f78] ;  /* 0x004f7800010d7983 */ /* 0x010f220000300800 */
        /* <DEDUP_REMOVED lines=21> */
[----:B------:R1:W-:Y:S01]  /*df230*/  LDGSTS.E [R2+0x16f00], desc[UR34][R36.64], P0 ;  /* 0x16f0000024027fae */ /* 0x0003e200081a1022 */
[----:B------:R-:W-:-:S03]  /*df240*/  IADD3.X R14, PT, PT, R14, UR7, RZ, P2, !PT ;  /* 0x000000070e0e7c10 */ /* 0x000fc600097fe4ff */
[----:B-1----:R-:W2:Y:S01]  /*df250*/  LDL.LU R11, [R1+0x4f7c] ;  /* 0x004f7c00010b7983 */ /* 0x002ea20000300800 */
[----:B------:R-:W-:Y:S01]  /*df260*/  IADD3 R8, P3, PT, R8, UR18, RZ ;  /* 0x0000001208087c10 */ /* 0x000fe2000ff7e0ff */
[----:B------:R-:W-:-:S04]  /*df270*/  IMAD.MOV.U32 R36, RZ, RZ, R0 ;  /* 0x000000ffff247224 */ /* 0x000fc800078e0000 */
[----:B------:R1:W-:Y:S01]  /*df280*/  STL [R1+0x4f60], R8 ;  /* 0x004f600801007387 */ /* 0x0003e20000100800 */
[----:B------:R-:W-:-:S03]  /*df290*/  IADD3 R5, P2, PT, R5, UR18, RZ ;  /* 0x0000001205057c10 */ /* 0x000fc6000ff5e0ff */
[----:B------:R-:W-:Y:S01]  /*df2a0*/  STL [R1+0x4dd4], R14 ;  /* 0x004dd40e01007387 */ /* 0x000fe20000100800 */
[----:B------:R-:W-:-:S03]  /*df2b0*/  MOV R37, R14 ;  /* 0x0000000e00257202 */ /* 0x000fc60000000f00 */
[----:B------:R-:W2:Y:S04]  /*df2c0*/  LDL.LU R7, [R1+0x4f90] ;  /* 0x004f900001077983 */ /* 0x000ea80000300800 */
[----:B------:R-:W2:Y:S01]  /*df2d0*/  LDL.LU R16, [R1+0x4f84] ;  /* 0x004f840001107983 */ /* 0x000ea20000300800 */
[----:B------:R-:W-:-:S03]  /*df2e0*/  ISETP.NE.U32.AND P1, PT, RZ, UR12, PT ;  /* 0x0000000cff007c0c */ /* 0x000fc6000bf25070 */
[----:B------:R-:W-:Y:S04]  /*df2f0*/  STL [R1+0x4f68], R5 ;  /* 0x004f680501007387 */ /* 0x000fe80000100800 */
[----:B------:R1:W-:Y:S01]  /*df300*/  LDGSTS.E [R2+0x16f80], desc[UR34][R36.64], P0 ;  /* 0x16f8000024027fae */ /* 0x0003e200081a1022 */
[----:B------:R-:W-:Y:S01]  /*df310*/  IADD3.X R12, PT, PT, R12, UR7, RZ, P3, !PT ;  /* 0x000000070c0c7c10 */ /* 0x000fe20009ffe4ff */
[----:B-1----:R-:W-:Y:S01]  /*df320*/  IMAD.MOV.U32 R36, RZ, RZ, R8 ;  /* 0x000000ffff247224 */ /* 0x002fe200078e0008 */
[----:B------:R-:W-:-:S03]  /*df330*/  IADD3 R6, P0, PT, R6, UR18, RZ ;  /* 0x0000001206067c10 */ /* 0x000fc6000ff1e0ff */
[----:B------:R1:W-:Y:S04]  /*df340*/  STL [R1+0x4f5c], R12 ;  /* 0x004f5c0c01007387 */ /* 0x0003e80000100800 */
[----:B------:R-:W2:Y:S04]  /*df350*/  LDL.LU R0, [R1+0x4f98] ;  /* 0x004f980001007983 */ /* 0x000ea80000300800 */
[----:B------:R-:W2:Y:S01]  /*df360*/  LDL.LU R8, [R1+0x4f8c] ;  /* 0x004f8c0001087983 */ /* 0x000ea20000300800 */
[----:B------:R-:W-:-:S03]  /*df370*/  IMAD.MOV.U32 R37, RZ, RZ, R12 ;  /* 0x000000ffff257224 */ /* 0x000fc600078e000c */
[----:B------:R-:W-:Y:S04]  /*df380*/  STL [R1+0x4f70], R6 ;  /* 0x004f700601007387 */ /* 0x000fe80000100800 */
[----:B------:R1:W-:Y:S02]  /*df390*/  LDGSTS.E [R2+0x18800], desc[UR34][R36.64], P1 ;  /* 0x1880000024027fae */ /* 0x0003e400089a1022 */
[----:B-1----:R-:W-:Y:S01]  /*df3a0*/  IMAD.MOV.U32 R36, RZ, RZ, R5 ;  /* 0x000000ffff247224 */ /* 0x002fe200078e0005 */
[----:B---3--:R-:W-:-:S05]  /*df3b0*/  IADD3.X R10, PT, PT, R10, UR7, RZ, P2, !PT ;  /* 0x000000070a0a7c10 */ /* 0x008fca00097fe4ff */
[----:B------:R-:W-:Y:S04]  /*df3c0*/  STL [R1+0x4f64], R10 ;  /* 0x004f640a01007387 */ /* 0x000fe80000100800 */
[----:B------:R-:W3:Y:S01]  /*df3d0*/  LDL.LU R15, [R1+0x4f94] ;  /* 0x004f9400010f7983 */ /* 0x000ee20000300800 */
[----:B----4-:R-:W-:-:S03]  /*df3e0*/  IADD3 R13, P2, PT, R13, UR18, RZ ;  /* 0x000000120d0d7c10 */ /* 0x010fc6000ff5e0ff */
        /* <DEDUP_REMOVED lines=33> */
[----:B------:R-:W-:-:S03]  /*df600*/  IMAD.MOV.U32 R36, RZ, RZ, R4 ;  /* 0x000000ffff247224 */ /* 0x000fc600078e0004 */
[----:B------:R-:W-:Y:S01]  /*df610*/  STL [R1+0x4f84], R16 ;  /* 0x004f841001007387 */ /* 0x000fe20000100800 */
[----:B------:R-:W-:-:S03]  /*df620*/  MOV R37, R16 ;  /* 0x0000001000257202 */ /* 0x000fc60000000f00 */
[----:B------:R-:W2:Y:S04]  /*df630*/  LDL.LU R3, [R1+0x4fc0] ;  /* 0x004fc00001037983 */ /* 0x000ea80000300800 */
[----:B------:R-:W2:Y:S04]  /*df640*/  LDL.LU R4, [R1+0x4fc8] ;  /* 0x004fc80001047983 */ /* 0x000ea80000300800 */
        /* <DEDUP_REMOVED lines=9> */
[----:B------:R-:W-:Y:S01]  /*df6e0*/  IMAD.MOV.U32 R36, RZ, RZ, R0 ;  /* 0x000000ffff247224 */ /* 0x000fe200078e0000 */
[----:B---3--:R-:W-:Y:S02]  /*df6f0*/  IADD3.X R15, PT, PT, R15, UR7, RZ, P2, !PT ;  /* 0x000000070f0f7c10 */ /* 0x008fe400097fe4ff */
[----:B----4-:R-:W-:Y:S02]  /*df700*/  IADD3 R12, P0, PT, R12, UR18, RZ ;  /* 0x000000120c0c7c10 */ /* 0x010fe4000ff1e0ff */
[----:B------:R-:W-:-:S03]  /*df710*/  MOV R37, R15 ;  /* 0x0000000f00257202 */ /* 0x000fc60000000f00 */
[----:B------:R-:W-:Y:S04]  /*df720*/  STL [R1+0x4fa0], R12 ;  /* 0x004fa00c01007387 */ /* 0x000fe80000100800 */
[----:B------:R1:W-:Y:S04]  /*df730*/  STL [R1+0x4f94], R15 ;  /* 0x004f940f01007387 */ /* 0x0003e80000100800 */
[----:B------:R-:W3:Y:S01]  /*df740*/  LDL.LU R7, [R1+0x4fd0] ;  /* 0x004fd00001077983 */ /* 0x000ee20000300800 */
[----:B------:R-:W-:-:S03]  /*df750*/  IADD3.X R14, PT, PT, R14, UR7, RZ, P0, !PT ;  /* 0x000000070e0e7c10 */ /* 0x000fc600087fe4ff */
[----:B------:R4:W-:Y:S04]  /*df760*/  LDGSTS.E [R2+0x18b80], desc[UR34][R36.64], P1 ;  /* 0x18b8000024027fae */ /* 0x0009e800089a1022 */
[----:B-1----:R-:W3:Y:S01]  /*df770*/  LDL.LU R15, [R1+0x4fc4] ;  /* 0x004fc400010f7983 */ /* 0x002ee20000300800 */
[----:B----4-:R-:W-:Y:S02]  /*df780*/  IMAD.MOV.U32 R36, RZ, RZ, R12 ;  /* 0x000000ffff247224 */ /* 0x010fe400078e000c */
[----:B------:R-:W-:-:S05]  /*df790*/  IMAD.MOV.U32 R37, RZ, RZ, R14 ;  /* 0x000000ffff257224 */ /* 0x000fca00078e000e */
[----:B------:R1:W-:Y:S01]  /*df7a0*/  LDGSTS.E [R2+0x18c00], desc[UR34][R36.64], P1 ;  /* 0x18c0000024027fae */ /* 0x0003e200089a1022 */
[----:B------:R-:W-:-:S05]  /*df7b0*/  IADD3 R5, P2, PT, R5, UR18, RZ ;  /* 0x0000001205057c10 */ /* 0x000fca000ff5e0ff */
[----:B------:R-:W-:Y:S01]  /*df7c0*/  STL [R1+0x4fa8], R5 ;  /* 0x004fa80501007387 */ /* 0x000fe20000100800 */
[----:B--2---:R-:W-:-:S03]  /*df7d0*/  IADD3.X R9, PT, PT, R9, UR7, RZ, P2, !PT ;  /* 0x0000000709097c10 */ /* 0x004fc600097fe4ff */
[----:B------:R2:W-:Y:S04]  /*df7e0*/  STL [R1+0x4f9c], R14 ;  /* 0x004f9c0e01007387 */ /* 0x0005e80000100800 */
[----:B------:R-:W4:Y:S04]  /*df7f0*/  LDL.LU R0, [R1+0x4fd8] ;  /* 0x004fd80001007983 */ /* 0x000f280000300800 */
[----:B------:R-:W4:Y:S01]  /*df800*/  LDL.LU R12, [R1+0x4fcc] ;  /* 0x004fcc00010c7983 */ /* 0x000f220000300800 */
[----:B------:R-:W-:-:S05]  /*df810*/  IADD3 R6, P0, PT, R6, UR18, RZ ;  /* 0x0000001206067c10 */ /* 0x000fca000ff1e0ff */
[----:B------:R-:W-:Y:S01]  /*df820*/  STL [R1+0x4fb0], R6 ;  /* 0x004fb00601007387 */ /* 0x000fe20000100800 */
[----:B------:R-:W-:-:S03]  /*df830*/  IADD3 R10, P2, PT, R10, UR18, RZ ;  /* 0x000000120a0a7c10 */ /* 0x000fc6000ff5e0ff */
[----:B------:R2:W-:Y:S01]  /*df840*/  STL [R1+0x4fa4], R9 ;  /* 0x004fa40901007387 */ /* 0x0005e20000100800 */
[----:B-1----:R-:W-:-:S03]  /*df850*/  MOV R37, R9 ;  /* 0x0000000900257202 */ /* 0x002fc60000000f00 */
[----:B--2---:R-:W2:Y:S01]  /*df860*/  LDL.LU R14, [R1+0x4fd4] ;  /* 0x004fd400010e7983 */ /* 0x004ea20000300800 */
[----:B------:R-:W-:-:S03]  /*df870*/  IADD3.X R13, PT, PT, R13, UR7, RZ, P0, !PT ;  /* 0x000000070d0d7c10 */ /* 0x000fc600087fe4ff */
        /* <DEDUP_REMOVED lines=24> */
[----:B------:R-:W2:Y:S01]  /*dfa00*/  LDL.LU R11, [R1+0x5178] ;  /* 0x00517800010b7983 */ /* 0x000ea20000300800 */
        /* <DEDUP_REMOVED lines=12> */
[----:B----4-:R-:W-:Y:S02]  /*dfad0*/  IADD3 R0, P2, PT, R0, UR18, RZ ;  /* 0x0000001200007c10 */ /* 0x010fe4000ff5e0ff */
[----:B------:R-:W-:-:S03]  /*dfae0*/  IADD3.X R12, PT, PT, R12, UR7, RZ, P0, !PT ;  /* 0x000000070c0c7c10 */ /* 0x000fc600087fe4ff */
[----:B------:R-:W-:Y:S04]  /*dfaf0*/  STL [R1+0x4fd8], R0 ;  /* 0x004fd80001007387 */ /* 0x000fe80000100800 */
[----:B------:R4:W-:Y:S01]  /*dfb00*/  STL [R1+0x4fcc], R12 ;  /* 0x004fcc0c01007387 */ /* 0x0009e20000100800 */
[----:B-1----:R-:W-:-:S03]  /*dfb10*/  IMAD.MOV.U32 R37, RZ, RZ, R12 ;  /* 0x000000ffff257224 */ /* 0x002fc600078e000c */
[----:B------:R-:W3:Y:S01]  /*dfb20*/  LDL.LU R4, [R1+0x5188] ;  /* 0x0051880001047983 */ /* 0x000ee20000300800 */
[----:B--2---:R-:W-:-:S03]  /*dfb30*/  IADD3.X R14, PT, PT, R14, UR7, RZ, P2, !PT ;  /* 0x000000070e0e7c10 */ /* 0x004fc600097fe4ff */
[----:B----4-:R-:W2:Y:S01]  /*dfb40*/  LDL.LU R12, [R1+0x517c] ;  /* 0x00517c00010c7983 */ /* 0x010ea20000300800 */
[----:B------:R-:W-:Y:S01]  /*dfb50*/  IMAD.MOV.U32 R36, RZ, RZ, R7 ;  /* 0x000000ffff247224 */ /* 0x000fe200078e0007 */
[----:B------:R-:W-:Y:S01]  /*dfb60*/  UISETP.GT.AND UP1, UPT, UR23, 0x35, UPT ;  /* 0x000000351700788c */ /* 0x000fe2000bf24270 */
[----:B------:R-:W-:-:S03]  /*dfb70*/  IADD3 R9, P3, PT, R9, UR18, RZ ;  /* 0x0000001209097c10 */ /* 0x000fc6000ff7e0ff */
[----:B------:R1:W-:Y:S04]  /*dfb80*/  LDGSTS.E [R2+0x18f00], desc[UR34][R36.64], P1 ;  /* 0x18f0000024027fae */ /* 0x0003e800089a1022 */
        /* <DEDUP_REMOVED lines=18> */
[----:B----4-:R-:W4:Y:S04]  /*dfcb0*/  LDL.LU R9, [R1+0x518c] ;  /* 0x00518c0001097983 */ /* 0x010f280000300800 */
[----:B------:R-:W-:Y:S04]  /*dfcc0*/  STL [R1+0x5170], R6 ;  /* 0x0051700601007387 */ /* 0x000fe80000100800 */
        /* <DEDUP_REMOVED lines=24> */
[----:B------:R-:W-:-:S03]  /*dfe50*/  MOV R37, R17 ;  /* 0x0000001100257202 */ /* 0x000fc60000000f00 */
[----:B------:R-:W3:Y:S01]  /*dfe60*/  LDL.LU R10, [R1+0x51b8] ;  /* 0x0051b800010a7983 */ /* 0x000ee20000300800 */
[----:B------:R-:W-:-:S03]  /*dfe70*/  IADD3 R4, P2, PT, R4, UR18, RZ ;  /* 0x0000001204047c10 */ /* 0x000fc6000ff5e0ff */
        /* <DEDUP_REMOVED lines=20> */
[----:B----4-:R-:W-:-:S03]  /*dffc0*/  IADD3.X R9, PT, PT, R9, UR7, RZ, P1, !PT ;  /* 0x0000000709097c10 */ /* 0x010fc60008ffe4ff */
[----:B------:R-:W-:Y:S04]  /*dffd0*/  STL [R1+0x5198], R0 ;  /* 0x0051980001007387 */ /* 0x000fe80000100800 */
[----:B------:R1:W-:Y:S01]  /*dffe0*/  STL [R1+0x518c], R9 ;  /* 0x00518c0901007387 */ /* 0x0003e20000100800 */
[----:B------:R-:W-:-:S05]  /*dfff0*/  IMAD.MOV.U32 R37, RZ, RZ, R9 ;  /* 0x000000ffff257224 */ /* 0x000fca00078e0009 */
[----:B------:R4:W-:Y:S04]  /*e0000*/  LDGSTS.E [R2+0x1ab00], desc[UR34][R36.64], P0 ;  /* 0x1ab0000024027fae */ /* 0x0009e800081a1022 */
[----:B-1----:R-:W2:Y:S01]  /*e0010*/  LDL.LU R9, [R1+0x51bc] ;  /* 0x0051bc0001097983 */ /* 0x002ea20000300800 */
[----:B----4-:R-:W-:Y:S01]  /*e0020*/  IMAD.MOV.U32 R36, RZ, RZ, R0 ;  /* 0x000000ffff247224 */ /* 0x010fe200078e0000 */
[----:B------:R-:W-:Y:S02]  /*e0030*/  IADD3.X R15, PT, PT, R15, UR7, RZ, P2, !PT ;  /* 0x000000070f0f7c10 */ /* 0x000fe400097fe4ff */
        /* <DEDUP_REMOVED lines=30> */
[----:B------:R1:W-:Y:S01]  /*e0220*/  LDGSTS.E [R2+0x1ac80], desc[UR34][R36.64], P0 ;  /* 0x1ac8000024027fae */ /* 0x0003e200081a1022 */
[----:B------:R-:W-:Y:S01]  /*e0230*/  IADD3 R3, P1, PT, R3, UR18, RZ ;  /* 0x0000001203037c10 */ /* 0x000fe2000ff3e0ff */
[----:B-1----:R-:W-:-:S04]  /*e0240*/  IMAD.MOV.U32 R37, RZ, RZ, R11 ;  /* 0x000000ffff257224 */ /* 0x002fc800078e000b */
        /* <DEDUP_REMOVED lines=217> */
[----:B------:R-:W-:-:S05]  /*e0fe0*/  MOV R37, R10 ;  /* 0x0000000a00257202 */ /* 0x000fca0000000f00 */
[----:B------:R1:W-:Y:S01]  /*e0ff0*/  LDGSTS.E [R2+0x1e880], desc[UR34][R36.64], P0 ;  /* 0x1e88000024027fae */ /* 0x0003e200081a1022 */
[----:B------:R-:W-:Y:S02]  /*e1000*/  IADD3.X R8, PT, PT, R8, UR7, RZ, P1, !PT ;  /* 0x0000000708087c10 */ /* 0x000fe40008ffe4ff */
[----:B------:R-:W-:-:S03]  /*e1010*/  IADD3 R3, P1, PT, R3, UR18, RZ ;  /* 0x0000001203037c10 */ /* 0x000fc6000ff3e0ff */
[----:B------:R1:W-:Y:S01]  /*e1020*/  STL [R1+0x5554], R8 ;  /* 0x0055540801007387 */ /* 0x0003e20000100800 */
[----:B------:R-:W-:Y:S01]  /*e1030*/  IADD3.X R17, PT, PT, R17, UR7, RZ, P2, !PT ;  /* 0x0000000711117c10 */ /* 0x000fe200097fe4ff */
[----:B-1----:R-:W-:Y:S02]  /*e1040*/  IMAD.MOV.U32 R36, RZ, RZ, R6 ;  /* 0x000000ffff247224 */ /* 0x002fe400078e0006 */
[----:B------:R-:W3:Y:S01]  /*e1050*/  LDL.LU R5, [R1+0x5590] ;  /* 0x0055900001057983 */ /* 0x000ee20000300800 */
[----:B------:R-:W-:-:S03]  /*e1060*/  IMAD.MOV.U32 R37, RZ, RZ, R8 ;  /* 0x000000ffff257224 */ /* 0x000fc600078e0008 */
[----:B------:R-:W3:Y:S04]  /*e1070*/  LDL.LU R8, [R1+0x558c] ;  /* 0x00558c0001087983 */ /* 0x000ee80000300800 */
[----:B------:R-:W-:Y:S04]  /*e1080*/  STL [R1+0x5568], R3 ;  /* 0x0055680301007387 */ /* 0x000fe80000100800 */
[----:B------:R-:W-:Y:S04]  /*e1090*/  STL [R1+0x555c], R17 ;  /* 0x00555c1101007387 */ /* 0x000fe80000100800 */
[----:B------:R1:W-:Y:S04]  /*e10a0*/  LDGSTS.E [R2+0x1e900], desc[UR34][R36.64], P0 ;  /* 0x1e90000024027fae */ /* 0x0003e800081a1022 */
[----:B------:R-:W3:Y:S04]  /*e10b0*/  LDL.LU R6, [R1+0x5598] ;  /* 0x0055980001067983 */ /* 0x000ee80000300800 */
[----:B------:R-:W3:Y:S01]  /*e10c0*/  LDL.LU R10, [R1+0x55a0] ;  /* 0x0055a000010a7983 */ /* 0x000ee20000300800 */
[----:B-1----:R-:W-:Y:S01]  /*e10d0*/  IMAD.MOV.U32 R36, RZ, RZ, R13 ;  /* 0x000000ffff247224 */ /* 0x002fe200078e000d */
[----:B------:R-:W-:-:S02]  /*e10e0*/  MOV R37, R17 ;  /* 0x0000001100257202 */ /* 0x000fc40000000f00 */
[----:B------:R-:W3:Y:S01]  /*e10f0*/  LDL.LU R13, [R1+0x5594] ;  /* 0x00559400010d7983 */ /* 0x000ee20000300800 */
[----:B------:R-:W-:-:S03]  /*e1100*/  IADD3 R4, P2, PT, R4, UR18, RZ ;  /* 0x0000001204047c10 */ /* 0x000fc6000ff5e0ff */
[----:B------:R1:W-:Y:S01]  /*e1110*/  LDGSTS.E [R2+0x1e980], desc[UR34][R36.64], P0 ;  /* 0x1e98000024027fae */ /* 0x0003e200081a1022 */
[----:B----4-:R-:W-:-:S03]  /*e1120*/  IADD3.X R11, PT, PT, R11, UR7, RZ, P1, !PT ;  /* 0x000000070b0b7c10 */ /* 0x010fc60008ffe4ff */
[----:B------:R-:W-:Y:S04]  /*e1130*/  STL [R1+0x5570], R4 ;  /* 0x0055700401007387 */ /* 0x000fe80000100800 */
[----:B------:R4:W-:Y:S01]  /*e1140*/  STL [R1+0x5564], R11 ;  /* 0x0055640b01007387 */ /* 0x0009e20000100800 */
[----:B-1----:R-:W-:Y:S02]  /*e1150*/  IMAD.MOV.U32 R36, RZ, RZ, R3 ;  /* 0x000000ffff247224 */ /* 0x002fe400078e0003 */
[----:B------:R-:W-:Y:S02]  /*e1160*/  IMAD.MOV.U32 R37, RZ, RZ, R11 ;  /* 0x000000ffff257224 */ /* 0x000fe400078e000b */
[----:B----4-:R-:W4:Y:S04]  /*e1170*/  LDL.LU R11, [R1+0x559c] ;  /* 0x00559c00010b7983 */ /* 0x010f280000300800 */
[----:B------:R1:W-:Y:S01]  /*e1180*/  LDGSTS.E [R2+0x1ea00], desc[UR34][R36.64], P0 ;  /* 0x1ea0000024027fae */ /* 0x0003e200081a1022 */
[----:B------:R-:W-:-:S02]  /*e1190*/  IADD3 R7, P1, PT, R7, UR18, RZ ;  /* 0x0000001207077c10 */ /* 0x000fc4000ff3e0ff */
[----:B------:R-:W-:-:S03]  /*e11a0*/  IADD3.X R16, PT, PT, R16, UR7, RZ, P2, !PT ;  /* 0x0000000710107c10 */ /* 0x000fc600097fe4ff */
[----:B------:R-:W-:Y:S04]  /*e11b0*/  STL [R1+0x5578], R7 ;  /* 0x0055780701007387 */ /* 0x000fe80000100800 */
[----:B------:R-:W-:Y:S01]  /*e11c0*/  STL [R1+0x556c], R16 ;  /* 0x00556c1001007387 */ /* 0x000fe20000100800 */
[----:B-1----:R-:W-:Y:S01]  /*e11d0*/  IMAD.MOV.U32 R36, RZ, RZ, R4 ;  /* 0x000000ffff247224 */ /* 0x002fe200078e0004 */
[----:B------:R-:W-:Y:S02]  /*e11e0*/  MOV R37, R16 ;  /* 0x0000001000257202 */ /* 0x000fe40000000f00 */
[----:B------:R-:W4:Y:S04]  /*e11f0*/  LDL.LU R3, [R1+0x55a8] ;  /* 0x0055a80001037983 */ /* 0x000f280000300800 */
[----:B------:R-:W4:Y:S04]  /*e1200*/  LDL.LU R4, [R1+0x55b0] ;  /* 0x0055b00001047983 */ /* 0x000f280000300800 */
[----:B------:R1:W-:Y:S02]  /*e1210*/  LDGSTS.E [R2+0x1ea80], desc[UR34][R36.64], P0 ;  /* 0x1ea8000024027fae */ /* 0x0003e400081a1022 */
[----:B-1----:R-:W-:Y:S01]  /*e1220*/  IMAD.MOV.U32 R36, RZ, RZ, R7 ;  /* 0x000000ffff247224 */ /* 0x002fe200078e0007 */
[----:B--2---:R-:W-:-:S02]  /*e1230*/  IADD3 R0, P2, PT, R0, UR18, RZ ;  /* 0x0000001200007c10 */ /* 0x004fc4000ff5e0ff */
        /* <DEDUP_REMOVED lines=30> */
[----:B-1----:R-:W-:-:S03]  /*e1420*/  MOV R37, R8 ;  /* 0x0000000800257202 */ /* 0x002fc60000000f00 */
[----:B------:R-:W2:Y:S04]  /*e1430*/  LDL.LU R14, [R1+0x55bc] ;  /* 0x0055bc00010e7983 */ /* 0x000ea80000300800 */
[----:B------:R-:W-:Y:S01]  /*e1440*/  STL [R1+0x55a0], R10 ;  /* 0x0055a00a01007387 */ /* 0x000fe20000100800 */
[----:B------:R-:W-:-:S03]  /*e1450*/  IMAD.MOV.U32 R36, RZ, RZ, R5 ;  /* 0x000000ffff247224 */ /* 0x000fc600078e0005 */
[----:B------:R1:W-:Y:S04]  /*e1460*/  STL [R1+0x5594], R13 ;  /* 0x0055940d01007387 */ /* 0x0003e80000100800 */
[----:B----4-:R-:W4:Y:S04]  /*e1470*/  LDL.LU R8, [R1+0x5748] ;  /* 0x0057480001087983 */ /* 0x010f280000300800 */
[----:B------:R-:W4:Y:S01]  /*e1480*/  LDL.LU R5, [R1+0x5750] ;  /* 0x0057500001057983 */ /* 0x000f220000300800 */
[----:B------:R-:W-:-:S03]  /*e1490*/  IADD3.X R11, PT, PT, R11, UR7, RZ, P2, !PT ;  /* 0x000000070b0b7c10 */ /* 0x000fc600097fe4ff */
[----:B------:R1:W-:Y:S01]  /*e14a0*/  LDGSTS.E [R2+0x1ec80], desc[UR34][R36.64], P0 ;  /* 0x1ec8000024027fae */ /* 0x0003e200081a1022 */
[----:B------:R-:W-:Y:S01]  /*e14b0*/  IADD3 R3, P1, PT, R3, UR18, RZ ;  /* 0x0000001203037c10 */ /* 0x000fe2000ff3e0ff */
[----:B-1----:R-:W-:Y:S02]  /*e14c0*/  IMAD.MOV.U32 R36, RZ, RZ, R6 ;  /* 0x000000ffff247224 */ /* 0x002fe400078e0006 */
[----:B------:R-:W-:Y:S01]  /*e14d0*/  IMAD.MOV.U32 R37, RZ, RZ, R13 ;  /* 0x000000ffff257224 */ /* 0x000fe200078e000d */
[----:B------:R-:W-:Y:S01]  /*e14e0*/  IADD3 R4, P2, PT, R4, UR18, RZ ;  /* 0x0000001204047c10 */ /* 0x000fe2000ff5e0ff */
[----:B------:R-:W-:Y:S04]  /*e14f0*/  STL [R1+0x55a8], R3 ;  /* 0x0055a80301007387 */ /* 0x000fe80000100800 */
[----:B------:R1:W-:Y:S04]  /*e1500*/  STL [R1+0x559c], R11 ;  /* 0x00559c0b01007387 */ /* 0x0003e80000100800 */
[----:B------:R-:W4:Y:S04]  /*e1510*/  LDL.LU R13, [R1+0x5744] ;  /* 0x00574400010d7983 */ /* 0x000f280000300800 */
[----:B------:R-:W4:Y:S04]  /*e1520*/  LDL.LU R6, [R1+0x5758] ;  /* 0x0057580001067983 */ /* 0x000f280000300800 */
[----:B------:R1:W-:Y:S04]  /*e1530*/  LDGSTS.E [R2+0x1ed00], desc[UR34][R36.64], P0 ;  /* 0x1ed0000024027fae */ /* 0x0003e800081a1022 */
[----:B------:R-:W-:Y:S01]  /*e1540*/  STL [R1+0x55b0], R4 ;  /* 0x0055b00401007387 */ /* 0x000fe20000100800 */
[----:B-1----:R-:W-:Y:S01]  /*e1550*/  IMAD.MOV.U32 R36, RZ, RZ, R10 ;  /* 0x000000ffff247224 */ /* 0x002fe200078e000a */
[----:B------:R-:W-:-:S05]  /*e1560*/  MOV R37, R11 ;  /* 0x0000000b00257202 */ /* 0x000fca0000000f00 */
[----:B------:R1:W-:Y:S02]  /*e1570*/  LDGSTS.E [R2+0x1ed80], desc[UR34][R36.64], P0 ;  /* 0x1ed8000024027fae */ /* 0x0003e400081a1022 */
[----:B-1----:R-:W-:Y:S01]  /*e1580*/  IMAD.MOV.U32 R36, RZ, RZ, R3 ;  /* 0x000000ffff247224 */ /* 0x002fe200078e0003 */
[----:B---3--:R-:W-:-:S05]  /*e1590*/  IADD3.X R9, PT, PT, R9, UR7, RZ, P1, !PT ;  /* 0x0000000709097c10 */ /* 0x008fca0008ffe4ff */
[----:B------:R1:W-:Y:S04]  /*e15a0*/  STL [R1+0x55a4], R9 ;  /* 0x0055a40901007387 */ /* 0x0003e80000100800 */
[----:B------:R-:W3:Y:S01]  /*e15b0*/  LDL.LU R10, [R1+0x574c] ;  /* 0x00574c00010a7983 */ /* 0x000ee20000300800 */
[----:B------:R-:W-:-:S03]  /*e15c0*/  IMAD.MOV.U32 R37, RZ, RZ, R9 ;  /* 0x000000ffff257224 */ /* 0x000fc600078e0009 */
[----:B------:R-:W3:Y:S04]  /*e15d0*/  LDL.LU R11, [R1+0x5760] ;  /* 0x00576000010b7983 */ /* 0x000ee80000300800 */
        /* <DEDUP_REMOVED lines=10> */
[----:B------:R-:W-:-:S04]  /*e1680*/  UISETP.GT.AND UP1, UPT, UR23, 0x41, UPT ;  /* 0x000000411700788c */ /* 0x000fc8000bf24270 */
[----:B------:R1:W-:Y:S01]  /*e1690*/  LDGSTS.E [R2+0x1ee80], desc[UR34][R36.64], P0 ;  /* 0x1ee8000024027fae */ /* 0x0003e200081a1022 */
[----:B------:R-:W-:-:S04]  /*e16a0*/  USEL UR12, URZ, 0x4, !UP1 ;  /* 0x00000004ff0c7887 */ /* 0x000fc8000c800000 */
        /* <DEDUP_REMOVED lines=8> */
[----:B------:R4:W-:Y:S04]  /*e1730*/  LDGSTS.E [R2+0x1ef00], desc[UR34][R36.64], P0 ;  /* 0x1ef0000024027fae */ /* 0x0009e800081a1022 */
[----:B-1----:R-:W2:Y:S01]  /*e1740*/  LDL.LU R12, [R1+0x5764] ;  /* 0x00576400010c7983 */ /* 0x002ea20000300800 */
[----:B------:R-:W-:Y:S02]  /*e1750*/  IADD3.X R14, PT, PT, R14, UR7, RZ, P2, !PT ;  /* 0x000000070e0e7c10 */ /* 0x000fe400097fe4ff */
[----:B----4-:R-:W-:Y:S01]  /*e1760*/  IADD3 R8, P3, PT, R8, UR18, RZ ;  /* 0x0000001208087c10 */ /* 0x010fe2000ff7e0ff */
[----:B------:R-:W-:Y:S01]  /*e1770*/  IMAD.MOV.U32 R36, RZ, RZ, R0 ;  /* 0x000000ffff247224 */ /* 0x000fe200078e0000 */
[----:B------:R-:W-:-:S03]  /*e1780*/  MOV R37, R14 ;  /* 0x0000000e00257202 */ /* 0x000fc60000000f00 */
[----:B------:R1:W-:Y:S01]  /*e1790*/  STL [R1+0x5748], R8 ;  /* 0x0057480801007387 */ /* 0x0003e20000100800 */
[----:B------:R-:W-:-:S03]  /*e17a0*/  IADD3 R5, P2, PT, R5, UR18, RZ ;  /* 0x0000001205057c10 */ /* 0x000fc6000ff5e0ff */
[----:B------:R-:W-:Y:S04]  /*e17b0*/  STL [R1+0x55bc], R14 ;  /* 0x0055bc0e01007387 */ /* 0x000fe80000100800 */
        /* <DEDUP_REMOVED lines=16> */
[----:B------:R1:W-:Y:S04]  /*e18c0*/  STL [R1+0x574c], R10 ;  /* 0x00574c0a01007387 */ /* 0x0003e80000100800 */
        /* <DEDUP_REMOVED lines=10> */
[----:B------:R-:W-:-:S03]  /*e1970*/  IADD3.X R17, PT, PT, R17, UR7, RZ, P2, !PT ;  /* 0x0000000711117c10 */ /* 0x000fc600097fe4ff */
[----:B------:R-:W3:Y:S01]  /*e1980*/  LDL.LU R5, [R1+0x5790] ;  /* 0x0057900001057983 */ /* 0x000ee20000300800 */
[----:B-1----:R-:W-:Y:S02]  /*e1990*/  IMAD.MOV.U32 R36, RZ, RZ, R6 ;  /* 0x000000ffff247224 */ /* 0x002fe400078e0006 */
[----:B------:R-:W-:Y:S01]  /*e19a0*/  IMAD.MOV.U32 R37, RZ, RZ, R9 ;  /* 0x000000ffff257224 */ /* 0x000fe200078e0009 */
[----:B------:R-:W3:Y:S04]  /*e19b0*/  LDL.LU R10, [R1+0x578c] ;  /* 0x00578c00010a7983 */ /* 0x000ee80000300800 */
[----:B------:R-:W-:Y:S04]  /*e19c0*/  STL [R1+0x5768], R3 ;  /* 0x0057680301007387 */ /* 0x000fe80000100800 */
[----:B------:R-:W-:Y:S04]  /*e19d0*/  STL [R1+0x575c], R17 ;  /* 0x00575c1101007387 */ /* 0x000fe80000100800 */
[----:B------:R-:W3:Y:S04]  /*e19e0*/  LDL.LU R6, [R1+0x5798] ;  /* 0x0057980001067983 */ /* 0x000ee80000300800 */
[----:B------:R1:W-:Y:S04]  /*e19f0*/  LDGSTS.E [R2+0x20900], desc[UR34][R36.64], P1 ;  /* 0x2090000024027fae */ /* 0x0003e800089a1022 */
[----:B--2---:R-:W2:Y:S01]  /*e1a00*/  LDL.LU R9, [R1+0x57a0] ;  /* 0x0057a00001097983 */ /* 0x004ea20000300800 */
[----:B-1----:R-:W-:-:S03]  /*e1a10*/  IMAD.MOV.U32 R36, RZ, RZ, R11 ;  /* 0x000000ffff247224 */ /* 0x002fc600078e000b */
[----:B------:R-:W2:Y:S01]  /*e1a20*/  LDL.LU R11, [R1+0x5794] ;  /* 0x00579400010b7983 */ /* 0x000ea20000300800 */
[----:B------:R-:W-:-:S05]  /*e1a30*/  MOV R37, R17 ;  /* 0x0000001100257202 */ /* 0x000fca0000000f00 */
[----:B------:R1:W-:Y:S01]  /*e1a40*/  LDGSTS.E [R2+0x20980], desc[UR34][R36.64], P1 ;  /* 0x2098000024027fae */ /* 0x0003e200089a1022 */
[----:B------:R-:W-:Y:S02]  /*e1a50*/  IADD3 R4, P2, PT, R4, UR18, RZ ;  /* 0x0000001204047c10 */ /* 0x000fe4000ff5e0ff */
[----:B------:R-:W-:-:S03]  /*e1a60*/  IADD3.X R12, PT, PT, R12, UR7, RZ, P0, !PT ;  /* 0x000000070c0c7c10 */ /* 0x000fc600087fe4ff */
[----:B------:R-:W-:Y:S01]  /*e1a70*/  STL [R1+0x5770], R4 ;  /* 0x0057700401007387 */ /* 0x000fe20000100800 */
[----:B-1----:R-:W-:Y:S02]  /*e1a80*/  IMAD.MOV.U32 R36, RZ, RZ, R3 ;  /* 0x000000ffff247224 */ /* 0x002fe400078e0003 */
[----:B------:R-:W-:Y:S01]  /*e1a90*/  IMAD.MOV.U32 R37, RZ, RZ, R12 ;  /* 0x000000ffff257224 */ /* 0x000fe200078e000c */
[----:B------:R1:W-:Y:S04]  /*e1aa0*/  STL [R1+0x5764], R12 ;  /* 0x0057640c01007387 */ /* 0x0003e80000100800 */
[----:B------:R4:W-:Y:S04]  /*e1ab0*/  LDGSTS.E [R2+0x20a00], desc[UR34][R36.64], P1 ;  /* 0x20a0000024027fae */ /* 0x0009e800089a1022 */
[----:B-1----:R-:W2:Y:S01]  /*e1ac0*/  LDL.LU R12, [R1+0x579c] ;  /* 0x00579c00010c7983 */ /* 0x002ea20000300800 */
[----:B----4-:R-:W-:-:S02]  /*e1ad0*/  IADD3 R7, P0, PT, R7, UR18, RZ ;  /* 0x0000001207077c10 */ /* 0x010fc4000ff1e0ff */
[----:B------:R-:W-:-:S03]  /*e1ae0*/  IADD3.X R16, PT, PT, R16, UR7, RZ, P2, !PT ;  /* 0x0000000710107c10 */ /* 0x000fc600097fe4ff */
[----:B------:R-:W-:Y:S01]  /*e1af0*/  STL [R1+0x5778], R7 ;  /* 0x0057780701007387 */ /* 0x000fe20000100800 */
[----:B------:R-:W-:-:S03]  /*e1b00*/  IMAD.MOV.U32 R36, RZ, RZ, R4 ;  /* 0x000000ffff247224 */ /* 0x000fc600078e0004 */
        /* <DEDUP_REMOVED lines=23> */
[----:B------:R-:W-:Y:S01]  /*e1c80*/  IMAD.MOV.U32 R36, RZ, RZ, R13 ;  /* 0x000000ffff247224 */ /* 0x000fe200078e000d */
[----:B------:R-:W-:Y:S01]  /*e1c90*/  IADD3 R5, P2, PT, R5, UR18, RZ ;  /* 0x0000001205057c10 */ /* 0x000fe2000ff5e0ff */
[----:B------:R-:W-:-:S03]  /*e1ca0*/  IMAD.MOV.U32 R37, RZ, RZ, R14 ;  /* 0x000000ffff257224 */ /* 0x000fc600078e000e */
[----:B------:R-:W-:Y:S01]  /*e1cb0*/  IADD3.X R10, PT, PT, R10, UR7, RZ, P2, !PT ;  /* 0x000000070a0a7c10 */ /* 0x000fe200097fe4ff */
[----:B------:R-:W-:Y:S04]  /*e1cc0*/  STL [R1+0x5790], R5 ;  /* 0x0057900501007387 */ /* 0x000fe80000100800 */
[----:B------:R1:W-:Y:S04]  /*e1cd0*/  STL [R1+0x5784], R14 ;  /* 0x0057840e01007387 */ /* 0x0003e80000100800 */
[----:B------:R-:W3:Y:S01]  /*e1ce0*/  LDL.LU R0, [R1+0x57c0] ;  /* 0x0057c00001007983 */ /* 0x000ee20000300800 */
[----:B------:R-:W-:-:S03]  /*e1cf0*/  IADD3 R6, P0, PT, R6, UR18, RZ ;  /* 0x0000001206067c10 */ /* 0x000fc6000ff1e0ff */
[----:B------:R2:W-:Y:S04]  /*e1d00*/  LDGSTS.E [R2+0x20c00], desc[UR34][R36.64], P1 ;  /* 0x20c0000024027fae */ /* 0x0005e800089a1022 */
[----:B-1----:R-:W3:Y:S01]  /*e1d10*/  LDL.LU R14, [R1+0x57b4] ;  /* 0x0057b400010e7983 */ /* 0x002ee20000300800 */
[----:B--2---:R-:W-:-:S03]  /*e1d20*/  IADD3 R9, P2, PT, R9, UR18, RZ ;  /* 0x0000001209097c10 */ /* 0x004fc6000ff5e0ff */
[----:B------:R-:W-:Y:S04]  /*e1d30*/  STL [R1+0x5798], R6 ;  /* 0x0057980601007387 */ /* 0x000fe80000100800 */
[----:B------:R1:W-:Y:S01]  /*e1d40*/  STL [R1+0x578c], R10 ;  /* 0x00578c0a01007387 */ /* 0x0003e20000100800 */
[----:B------:R-:W-:-:S03]  /*e1d50*/  IADD3.X R11, PT, PT, R11, UR7, RZ, P0, !PT ;  /* 0x000000070b0b7c10 */ /* 0x000fc600087fe4ff */
[----:B------:R-:W2:Y:S01]  /*e1d60*/  LDL.LU R13, [R1+0x57bc] ;  /* 0x0057bc00010d7983 */ /* 0x000ea20000300800 */
[----:B------:R-:W-:-:S03]  /*e1d70*/  MOV R37, R10 ;  /* 0x0000000a00257202 */ /* 0x000fc60000000f00 */
[----:B------:R-:W-:Y:S04]  /*e1d80*/  STL [R1+0x57a0], R9 ;  /* 0x0057a00901007387 */ /* 0x000fe80000100800 */
[----:B------:R4:W-:Y:S04]  /*e1d90*/  STL [R1+0x5794], R11 ;  /* 0x0057940b01007387 */ /* 0x0009e80000100800 */
[----:B-1----:R-:W2:Y:S01]  /*e1da0*/  LDL.LU R10, [R1+0x5a88] ;  /* 0x005a8800010a7983 */ /* 0x002ea20000300800 */
[----:B------:R-:W-:-:S03]  /*e1db0*/  IMAD.MOV.U32 R36, RZ, RZ, R5 ;  /* 0x000000ffff247224 */ /* 0x000fc600078e0005 */
[----:B------:R-:W2:Y:S04]  /*e1dc0*/  LDL.LU R5, [R1+0x5a90] ;  /* 0x005a900001057983 */ /* 0x000ea80000300800 */
[----:B------:R1:W-:Y:S02]  /*e1dd0*/  LDGSTS.E [R2+0x20c80], desc[UR34][R36.64], P1 ;  /* 0x20c8000024027fae */ /* 0x0003e400089a1022 */
[----:B-1----:R-:W-:Y:S01]  /*e1de0*/  IMAD.MOV.U32 R37, RZ, RZ, R11 ;  /* 0x000000ffff257224 */ /* 0x002fe200078e000b */
[----:B------:R-:W-:Y:S01]  /*e1df0*/  IADD3.X R12, PT, PT, R12, UR7, RZ, P2, !PT ;  /* 0x000000070c0c7c10 */ /* 0x000fe200097fe4ff */
        /* <DEDUP_REMOVED lines=23> */
[----:B------:R1:W-:Y:S04]  /*e1f70*/  STL [R1+0x57ac], R15 ;  /* 0x0057ac0f01007387 */ /* 0x0003e80000100800 */
[----:B------:R-:W3:Y:S04]  /*e1f80*/  LDL.LU R8, [R1+0x5a94] ;  /* 0x005a940001087983 */ /* 0x000ee80000300800 */
[----:B------:R-:W3:Y:S04]  /*e1f90*/  LDL.LU R3, [R1+0x5aa8] ;  /* 0x005aa80001037983 */ /* 0x000ee80000300800 */
[----:B------:R-:W3:Y:S01]  /*e1fa0*/  LDL.LU R17, [R1+0x5a9c] ;  /* 0x005a9c0001117983 */ /* 0x000ee20000300800 */
[----:B------:R-:W-:-:S05]  /*e1fb0*/  MOV R37, R15 ;  /* 0x0000000f00257202 */ /* 0x000fca0000000f00 */
[----:B------:R1:W-:Y:S01]  /*e1fc0*/  LDGSTS.E [R2+0x20e80], desc[UR34][R36.64], P1 ;  /* 0x20e8000024027fae */ /* 0x0003e200089a1022 */
[----:B------:R-:W-:Y:S02]  /*e1fd0*/  IADD3 R0, P2, PT, R0, UR18, RZ ;  /* 0x0000001200007c10 */ /* 0x000fe4000ff5e0ff */
[----:B------:R-:W-:-:S03]  /*e1fe0*/  IADD3.X R14, PT, PT, R14, UR7, RZ, P0, !PT ;  /* 0x000000070e0e7c10 */ /* 0x000fc600087fe4ff */
[----:B------:R2:W-:Y:S04]  /*e1ff0*/  STL [R1+0x57c0], R0 ;  /* 0x0057c00001007387 */ /* 0x0005e80000100800 */
[----:B------:R-:W-:Y:S01]  /*e2000*/  STL [R1+0x57b4], R14 ;  /* 0x0057b40e01007387 */ /* 0x000fe20000100800 */
[----:B-1----:R-:W-:-:S03]  /*e2010*/  IMAD.MOV.U32 R36, RZ, RZ, R7 ;  /* 0x000000ffff247224 */ /* 0x002fc600078e0007 */
[----:B------:R-:W3:Y:S04]  /*e2020*/  LDL.LU R4, [R1+0x5ab0] ;  /* 0x005ab00001047983 */ /* 0x000ee80000300800 */
[----:B------:R-:W3:Y:S01]  /*e2030*/  LDL.LU R15, [R1+0x5aa4] ;  /* 0x005aa400010f7983 */ /* 0x000ee20000300800 */
[----:B--2---:R-:W-:Y:S02]  /*e2040*/  IADD3.X R13, PT, PT, R13, UR7, RZ, P2, !PT ;  /* 0x000000070d0d7c10 */ /* 0x004fe400097fe4ff */
[----:B------:R-:W-:-:S05]  /*e2050*/  IADD3 R10, P3, PT, R10, UR18, RZ ;  /* 0x000000120a0a7c10 */ /* 0x000fca000ff7e0ff */
[----:B------:R-:W-:Y:S04]  /*e2060*/  STL [R1+0x5a88], R10 ;  /* 0x005a880a01007387 */ /* 0x000fe80000100800 */
[----:B------:R-:W-:Y:S04]  /*e2070*/  STL [R1+0x57bc], R13 ;  /* 0x0057bc0d01007387 */ /* 0x000fe80000100800 */
[----:B------:R-:W2:Y:S04]  /*e2080*/  LDL.LU R7, [R1+0x5ab8] ;  /* 0x005ab80001077983 */ /* 0x000ea80000300800 */
[----:B------:R-:W2:Y:S01]  /*e2090*/  LDL.LU R16, [R1+0x5aac] ;  /* 0x005aac0001107983 */ /* 0x000ea20000300800 */
[----:B------:R-:W-:Y:S01]  /*e20a0*/  UISETP.GT.AND UP1, UPT, UR23, 0x45, UPT ;  /* 0x000000451700788c */ /* 0x000fe2000bf24270 */
[----:B------:R-:W-:-:S03]  /*e20b0*/  IMAD.MOV.U32 R37, RZ, RZ, R14 ;  /* 0x000000ffff257224 */ /* 0x000fc600078e000e */
[----:B------:R-:W-:Y:S01]  /*e20c0*/  USEL UR12, URZ, 0x4, !UP1 ;  /* 0x00000004ff0c7887 */ /* 0x000fe2000c800000 */
[----:B------:R-:W-:Y:S01]  /*e20d0*/  IADD3 R5, P2, PT, R5, UR18, RZ ;  /* 0x0000001205057c10 */ /* 0x000fe2000ff5e0ff */
[----:B------:R1:W-:Y:S02]  /*e20e0*/  LDGSTS.E [R2+0x20f00], desc[UR34][R36.64], P1 ;  /* 0x20f0000024027fae */ /* 0x0003e400089a1022 */
[----:B------:R-:W-:Y:S02]  /*e20f0*/  USEL UR12, UR12, URZ, !UP0 ;  /* 0x000000ff0c0c7287 */ /* 0x000fe4000c000000 */
[----:B------:R-:W-:Y:S04]  /*e2100*/  STL [R1+0x5a90], R5 ;  /* 0x005a900501007387 */ /* 0x000fe80000100800 */
[----:B------:R-:W-:Y:S01]  /*e2110*/  ISETP.NE.U32.AND P0, PT, RZ, UR12, PT ;  /* 0x0000000cff007c0c */ /* 0x000fe2000bf05070 */
[----:B-1----:R-:W-:Y:S01]  /*e2120*/  IMAD.MOV.U32 R36, RZ, RZ, R0 ;  /* 0x000000ffff247224 */ /* 0x002fe200078e0000 */
[----:B------:R-:W-:-:S05]  /*e2130*/  MOV R37, R13 ;  /* 0x0000000d00257202 */ /* 0x000fca0000000f00 */
[----:B------:R1:W-:Y:S01]  /*e2140*/  LDGSTS.E [R2+0x20f80], desc[UR34][R36.64], P1 ;  /* 0x20f8000024027fae */ /* 0x0003e200089a1022 */
[----:B------:R-:W-:Y:S01]  /*e2150*/  IADD3.X R11, PT, PT, R11, UR7, RZ, P3, !PT ;  /* 0x000000070b0b7c10 */ /* 0x000fe20009ffe4ff */
[----:B-1----:R-:W-:Y:S01]  /*e2160*/  IMAD.MOV.U32 R36, RZ, RZ, R10 ;  /* 0x000000ffff247224 */ /* 0x002fe200078e000a */
[----:B------:R-:W-:-:S03]  /*e2170*/  IADD3 R6, P1, PT, R6, UR18, RZ ;  /* 0x0000001206067c10 */ /* 0x000fc6000ff3e0ff */
[----:B------:R1:W-:Y:S01]  /*e2180*/  STL [R1+0x5a84], R11 ;  /* 0x005a840b01007387 */ /* 0x0003e20000100800 */
[----:B------:R-:W-:-:S03]  /*e2190*/  IMAD.MOV.U32 R37, RZ, RZ, R11 ;  /* 0x000000ffff257224 */ /* 0x000fc600078e000b */
[----:B------:R-:W2:Y:S04]  /*e21a0*/  LDL.LU R0, [R1+0x5ac0] ;  /* 0x005ac00001007983 */ /* 0x000ea80000300800 */
[----:B------:R1:W-:Y:S04]  /*e21b0*/  LDGSTS.E [R2+0x22800], desc[UR34][R36.64], P0 ;  /* 0x2280000024027fae */ /* 0x0003e800081a1022 */
[----:B-1----:R-:W2:Y:S04]  /*e21c0*/  LDL.LU R11, [R1+0x5ab4] ;  /* 0x005ab400010b7983 */ /* 0x002ea80000300800 */
[----:B------:R-:W-:Y:S01]  /*e21d0*/  STL [R1+0x5a98], R6 ;  /* 0x005a980601007387 */ /* 0x000fe20000100800 */
[----:B------:R-:W-:Y:S01]  /*e21e0*/  IMAD.MOV.U32 R36, RZ, RZ, R5 ;  /* 0x000000ffff247224 */ /* 0x000fe200078e0005 */
[----:B------:R-:W-:-:S05]  /*e21f0*/  IADD3.X R9, PT, PT, R9, UR7, RZ, P2, !PT ;  /* 0x0000000709097c10 */ /* 0x000fca00097fe4ff */
        /* <DEDUP_REMOVED lines=25> */
[----:B------:R-:W-:-:S03]  /*e2390*/  IADD3.X R15, PT, PT, R15, UR7, RZ, P1, !PT ;  /* 0x000000070f0f7c10 */ /* 0x000fc60008ffe4ff */
[----:B------:R-:W-:Y:S04]  /*e23a0*/  STL [R1+0x5ab0], R4 ;  /* 0x005ab00401007387 */ /* 0x000fe80000100800 */
[----:B------:R1:W-:Y:S04]  /*e23b0*/  LDGSTS.E [R2+0x22980], desc[UR34][R36.64], P0 ;  /* 0x2298000024027fae */ /* 0x0003e800081a1022 */
[----:B------:R1:W-:Y:S02]  /*e23c0*/  STL [R1+0x5aa4], R15 ;  /* 0x005aa40f01007387 */ /* 0x0003e40000100800 */
[----:B-1----:R-:W-:-:S02]  /*e23d0*/  IMAD.MOV.U32 R37, RZ, RZ, R15 ;  /* 0x000000ffff257224 */ /* 0x002fc400078e000f */
[----:B------:R-:W3:Y:S01]  /*e23e0*/  LDL.LU R15, [R1+0x5adc] ;  /* 0x005adc00010f7983 */ /* 0x000ee20000300800 */
[----:B------:R-:W-:-:S05]  /*e23f0*/  IMAD.MOV.U32 R36, RZ, RZ, R3 ;  /* 0x000000ffff247224 */ /* 0x000fca00078e0003 */
[----:B------:R1:W-:Y:S01]  /*e2400*/  LDGSTS.E [R2+0x22a00], desc[UR34][R36.64], P0 ;  /* 0x22a0000024027fae */ /* 0x0003e200081a1022 */
[----:B--2---:R-:W-:Y:S02]  /*e2410*/  IADD3 R7, P1, PT, R7, UR18, RZ ;  /* 0x0000001207077c10 */ /* 0x004fe4000ff3e0ff */
        /* <DEDUP_REMOVED lines=16> */
[----:B----4-:R-:W-:Y:S02]  /*e2520*/  IADD3.X R14, PT, PT, R14, UR7, RZ, P2, !PT ;  /* 0x000000070e0e7c10 */ /* 0x010fe400097fe4ff */
[----:B------:R-:W-:Y:S01]  /*e2530*/  IADD3 R10, P1, PT, R10, UR18, RZ ;  /* 0x000000120a0a7c10 */ /* 0x000fe2000ff3e0ff */
[----:B------:R-:W-:Y:S01]  /*e2540*/  IMAD.MOV.U32 R36, RZ, RZ, R0 ;  /* 0x000000ffff247224 */ /* 0x000fe200078e0000 */
        /* <DEDUP_REMOVED lines=14> */
[----:B------:R-:W4:Y:S01]  /*e2630*/  LDL.LU R0, [R1+0x5b00] ;  /* 0x005b000001007983 */ /* 0x000f220000300800 */
[----:B------:R-:W-:-:S03]  /*e2640*/  IADD3 R6, P1, PT, R6, UR18, RZ ;  /* 0x0000001206067c10 */ /* 0x000fc6000ff3e0ff */
[----:B---3--:R-:W3:Y:S01]  /*e2650*/  LDL.LU R13, [R1+0x5af4] ;  /* 0x005af400010d7983 */ /* 0x008ee20000300800 */
[----:B------:R-:W-:-:S03]  /*e2660*/  IADD3 R9, P2, PT, R9, UR18, RZ ;  /* 0x0000001209097c10 */ /* 0x000fc6000ff5e0ff */
[----:B------:R-:W-:Y:S01]  /*e2670*/  STL [R1+0x5ad8], R6 ;  /* 0x005ad80601007387 */ /* 0x000fe20000100800 */
[----:B------:R-:W-:-:S03]  /*e2680*/  IADD3.X R12, PT, PT, R12, UR7, RZ, P1, !PT ;  /* 0x000000070c0c7c10 */ /* 0x000fc60008ffe4ff */
[----:B------:R1:W-:Y:S02]  /*e2690*/  STL [R1+0x5acc], R8 ;  /* 0x005acc0801007387 */ /* 0x0003e40000100800 */
[----:B-1----:R-:W-:Y:S02]  /*e26a0*/  MOV R37, R8 ;  /* 0x0000000800257202 */ /* 0x002fe40000000f00 */
[----:B------:R-:W3:Y:S04]  /*e26b0*/  LDL.LU R10, [R1+0x5afc] ;  /* 0x005afc00010a7983 */ /* 0x000ee80000300800 */
[----:B------:R-:W-:Y:S04]  /*e26c0*/  STL [R1+0x5ae0], R9 ;  /* 0x005ae00901007387 */ /* 0x000fe80000100800 */
[----:B------:R1:W-:Y:S04]  /*e26d0*/  STL [R1+0x5ad4], R12 ;  /* 0x005ad40c01007387 */ /* 0x0003e80000100800 */
[----:B------:R-:W3:Y:S01]  /*e26e0*/  LDL.LU R8, [R1+0x5c08] ;  /* 0x005c080001087983 */ /* 0x000ee20000300800 */
[----:B------:R-:W-:-:S03]  /*e26f0*/  IMAD.MOV.U32 R36, RZ, RZ, R5 ;  /* 0x000000ffff247224 */ /* 0x000fc600078e0005 */
[----:B------:R-:W3:Y:S01]  /*e2700*/  LDL.LU R5, [R1+0x5c10] ;  /* 0x005c100001057983 */ /* 0x000ee20000300800 */
[----:B------:R-:W-:-:S03]  /*e2710*/  IADD3.X R15, PT, PT, R15, UR7, RZ, P2, !PT ;  /* 0x000000070f0f7c10 */ /* 0x000fc600097fe4ff */
[----:B------:R1:W-:Y:S01]  /*e2720*/  LDGSTS.E [R2+0x22c80], desc[UR34][R36.64], P0 ;  /* 0x22c8000024027fae */ /* 0x0003e200081a1022 */
[----:B--2---:R-:W-:Y:S01]  /*e2730*/  IADD3 R3, P1, PT, R3, UR18, RZ ;  /* 0x0000001203037c10 */ /* 0x004fe2000ff3e0ff */
        /* <DEDUP_REMOVED lines=11> */
[----:B------:R1:W-:Y:S02]  /*e27f0*/  LDGSTS.E [R2+0x22d80], desc[UR34][R36.64], P0 ;  /* 0x22d8000024027fae */ /* 0x0003e400081a1022 */
[----:B-1----:R-:W-:Y:S01]  /*e2800*/  IMAD.MOV.U32 R36, RZ, RZ, R3 ;  /* 0x000000ffff247224 */ /* 0x002fe200078e0003 */
[----:B------:R-:W-:-:S05]  /*e2810*/  IADD3.X R11, PT, PT, R11, UR7, RZ, P1, !PT ;  /* 0x000000070b0b7c10 */ /* 0x000fca0008ffe4ff */
[----:B------:R1:W-:Y:S04]  /*e2820*/  STL [R1+0x5ae4], R11 ;  /* 0x005ae40b01007387 */ /* 0x0003e80000100800 */
[----:B------:R-:W2:Y:S01]  /*e2830*/  LDL.LU R9, [R1+0x5c0c] ;  /* 0x005c0c0001097983 */ /* 0x000ea20000300800 */
[----:B------:R-:W-:-:S03]  /*e2840*/  IMAD.MOV.U32 R37, RZ, RZ, R11 ;  /* 0x000000ffff257224 */ /* 0x000fc600078e000b */
[----:B------:R-:W2:Y:S04]  /*e2850*/  LDL.LU R15, [R1+0x5c20] ;  /* 0x005c2000010f7983 */ /* 0x000ea80000300800 */
[----:B------:R1:W-:Y:S01]  /*e2860*/  LDGSTS.E [R2+0x22e00], desc[UR34][R36.64], P0 ;  /* 0x22e0000024027fae */ /* 0x0003e200081a1022 */
[----:B----4-:R-:W-:Y:S02]  /*e2870*/  IADD3 R7, P1, PT, R7, UR18, RZ ;  /* 0x0000001207077c10 */ /* 0x010fe4000ff3e0ff */
[----:B------:R-:W-:-:S03]  /*e2880*/  IADD3.X R14, PT, PT, R14, UR7, RZ, P2, !PT ;  /* 0x000000070e0e7c10 */ /* 0x000fc600097fe4ff */
[----:B------:R-:W-:Y:S01]  /*e2890*/  STL [R1+0x5af8], R7 ;  /* 0x005af80701007387 */ /* 0x000fe20000100800 */
[----:B-1----:R-:W-:-:S03]  /*e28a0*/  IMAD.MOV.U32 R36, RZ, RZ, R4 ;  /* 0x000000ffff247224 */ /* 0x002fc600078e0004 */
[----:B------:R1:W-:Y:S01]  /*e28b0*/  STL [R1+0x5aec], R14 ;  /* 0x005aec0e01007387 */ /* 0x0003e20000100800 */
[----:B------:R-:W-:-:S03]  /*e28c0*/  MOV R37, R14 ;  /* 0x0000000e00257202 */ /* 0x000fc60000000f00 */
[----:B------:R-:W4:Y:S04]  /*e28d0*/  LDL.LU R11, [R1+0x5c14] ;  /* 0x005c1400010b7983 */ /* 0x000f280000300800 */
[----:B------:R-:W4:Y:S04]  /*e28e0*/  LDL.LU R3, [R1+0x5c28] ;  /* 0x005c280001037983 */ /* 0x000f280000300800 */
[----:B------:R-:W4:Y:S04]  /*e28f0*/  LDL.LU R17, [R1+0x5c1c] ;  /* 0x005c1c0001117983 */ /* 0x000f280000300800 */
[----:B------:R1:W-:Y:S02]  /*e2900*/  LDGSTS.E [R2+0x22e80], desc[UR34][R36.64], P0 ;  /* 0x22e8000024027fae */ /* 0x0003e400081a1022 */
[----:B-1----:R-:W-:Y:S01]  /*e2910*/  IMAD.MOV.U32 R36, RZ, RZ, R7 ;  /* 0x000000ffff247224 */ /* 0x002fe200078e0007 */
[----:B------:R-:W-:-:S02]  /*e2920*/  IADD3 R0, P2, PT, R0, UR18, RZ ;  /* 0x0000001200007c10 */ /* 0x000fc4000ff5e0ff */
[----:B---3--:R-:W-:-:S03]  /*e2930*/  IADD3.X R13, PT, PT, R13, UR7, RZ, P1, !PT ;  /* 0x000000070d0d7c10 */ /* 0x008fc60008ffe4ff */
[----:B------:R-:W-:Y:S02]  /*e2940*/  STL [R1+0x5b00], R0 ;  /* 0x005b000001007387 */ /* 0x000fe40000100800 */
[----:B------:R-:W-:Y:S02]  /*e2950*/  IMAD.MOV.U32 R37, RZ, RZ, R13 ;  /* 0x000000ffff257224 */ /* 0x000fe400078e000d */
[----:B------:R-:W-:Y:S04]  /*e2960*/  STL [R1+0x5af4], R13 ;  /* 0x005af40d01007387 */ /* 0x000fe80000100800 */
[----:B------:R-:W3:Y:S01]  /*e2970*/  LDL.LU R4, [R1+0x5c30] ;  /* 0x005c300001047983 */ /* 0x000ee20000300800 */
[----:B------:R-:W-:-:S03]  /*e2980*/  IADD3.X R10, PT, PT, R10, UR7, RZ, P2, !PT ;  /* 0x000000070a0a7c10 */ /* 0x000fc600097fe4ff */
[----:B------:R-:W3:Y:S04]  /*e2990*/  LDL.LU R14, [R1+0x5c24] ;  /* 0x005c2400010e7983 */ /* 0x000ee80000300800 */
[----:B------:R1:W-:Y:S01]  /*e29a0*/  LDGSTS.E [R2+0x22f00], desc[UR34][R36.64], P0 ;  /* 0x22f0000024027fae */ /* 0x0003e200081a1022 */
[----:B------:R-:W-:-:S05]  /*e29b0*/  IADD3 R8, P3, PT, R8, UR18, RZ ;  /* 0x0000001208087c10 */ /* 0x000fca000ff7e0ff */
[----:B------:R-:W-:Y:S01]  /*e29c0*/  STL [R1+0x5c08], R8 ;  /* 0x005c080801007387 */ /* 0x000fe20000100800 */
[----:B-1----:R-:W-:-:S03]  /*e29d0*/  MOV R37, R10 ;  /* 0x0000000a00257202 */ /* 0x002fc60000000f00 */
[----:B------:R1:W-:Y:S01]  /*e29e0*/  STL [R1+0x5afc], R10 ;  /* 0x005afc0a01007387 */ /* 0x0003e20000100800 */
[----:B------:R-:W-:-:S03]  /*e29f0*/  IADD3 R5, P2, PT, R5, UR18, RZ ;  /* 0x0000001205057c10 */ /* 0x000fc6000ff5e0ff */
[----:B------:R-:W3:Y:S04]  /*e2a00*/  LDL.LU R7, [R1+0x5c38] ;  /* 0x005c380001077983 */ /* 0x000ee80000300800 */
[----:B-1----:R-:W3:Y:S01]  /*e2a10*/  LDL.LU R10, [R1+0x5c2c] ;  /* 0x005c2c00010a7983 */ /* 0x002ee20000300800 */
[----:B------:R-:W-:-:S03]  /*e2a20*/  IMAD.MOV.U32 R36, RZ, RZ, R0 ;  /* 0x000000ffff247224 */ /* 0x000fc600078e0000 */
[----:B------:R-:W-:Y:S01]  /*e2a30*/  STL [R1+0x5c10], R5 ;  /* 0x005c100501007387 */ /* 0x000fe20000100800 */
[----:B------:R-:W-:-:S03]  /*e2a40*/  UISETP.GT.AND UP1, UPT, UR23, 0x49, UPT ;  /* 0x000000491700788c */ /* 0x000fc6000bf24270 */
[----:B------:R1:W-:Y:S01]  /*e2a50*/  LDGSTS.E [R2+0x22f80], desc[UR34][R36.64], P0 ;  /* 0x22f8000024027fae */ /* 0x0003e200081a1022 */
[----:B--2---:R-:W-:-:S05]  /*e2a60*/  IADD3.X R12, PT, PT, R12, UR7, RZ, P3, !PT ;  /* 0x000000070c0c7c10 */ /* 0x004fca0009ffe4ff */
[----:B------:R-:W-:Y:S04]  /*e2a70*/  STL [R1+0x5c04], R12 ;  /* 0x005c040c01007387 */ /* 0x000fe80000100800 */
[----:B------:R-:W2:Y:S04]  /*e2a80*/  LDL.LU R0, [R1+0x5c40] ;  /* 0x005c400001007983 */ /* 0x000ea80000300800 */
[----:B------:R-:W2:Y:S01]  /*e2a90*/  LDL.LU R16, [R1+0x5c34] ;  /* 0x005c340001107983 */ /* 0x000ea20000300800 */
[----:B------:R-:W-:-:S04]  /*e2aa0*/  USEL UR12, URZ, 0x4, !UP1 ;  /* 0x00000004ff0c7887 */ /* 0x000fc8000c800000 */
[----:B------:R-:W-:-:S06]  /*e2ab0*/  USEL UR12, UR12, URZ, !UP0 ;  /* 0x000000ff0c0c7287 */ /* 0x000fcc000c000000 */
[----:B------:R-:W-:Y:S01]  /*e2ac0*/  ISETP.NE.U32.AND P1, PT, RZ, UR12, PT ;  /* 0x0000000cff007c0c */ /* 0x000fe2000bf25070 */
[----:B-1----:R-:W-:Y:S01]  /*e2ad0*/  IMAD.MOV.U32 R36, RZ, RZ, R8 ;  /* 0x000000ffff247224 */ /* 0x002fe200078e0008 */
[----:B------:R-:W-:Y:S01]  /*e2ae0*/  IADD3 R6, P0, PT, R6, UR18, RZ ;  /* 0x0000001206067c10 */ /* 0x000fe2000ff1e0ff */
[----:B------:R-:W-:-:S04]  /*e2af0*/  IMAD.MOV.U32 R37, RZ, RZ, R12 ;  /* 0x000000ffff257224 */ /* 0x000fc800078e000c */
[----:B------:R-:W-:Y:S06]  /*e2b00*/  STL [R1+0x5c18], R6 ;  /* 0x005c180601007387 */ /* 0x000fec0000100800 */
[----:B------:R1:W-:Y:S02]  /*e2b10*/  LDGSTS.E [R2+0x24800], desc[UR34][R36.64], P1 ;  /* 0x2480000024027fae */ /* 0x0003e400089a1022 */
[----:B-1----:R-:W-:Y:S01]  /*e2b20*/  IMAD.MOV.U32 R36, RZ, RZ, R5 ;  /* 0x000000ffff247224 */ /* 0x002fe200078e0005 */
[----:B------:R-:W-:-:S04]  /*e2b30*/  IADD3.X R9, PT, PT, R9, UR7, RZ, P2, !PT ;  /* 0x0000000709097c10 */ /* 0x000fc800097fe4ff */
[----:B------:R-:W-:Y:S01]  /*e2b40*/  MOV R37, R9 ;  /* 0x0000000900257202 */ /* 0x000fe20000000f00 */
[----:B------:R1:W-:Y:S01]  /*e2b50*/  STL [R1+0x5c0c], R9 ;  /* 0x005c0c0901007387 */ /* 0x0003e20000100800 */
[----:B------:R-:W-:-:S03]  /*e2b60*/  IADD3 R15, P2, PT, R15, UR18, RZ ;  /* 0x000000120f0f7c10 */ /* 0x000fc6000ff5e0ff */
[----:B------:R-:W2:Y:S04]  /*e2b70*/  LDL.LU R8, [R1+0x5c48] ;  /* 0x005c480001087983 */ /* 0x000ea80000300800 */
[----:B------:R1:W-:Y:S04]  /*e2b80*/  LDGSTS.E [R2+0x24880], desc[UR34][R36.64], P1 ;  /* 0x2488000024027fae */ /* 0x0003e800089a1022 */
[----:B-1----:R-:W2:Y:S04]  /*e2b90*/  LDL.LU R9, [R1+0x5c3c] ;  /* 0x005c3c0001097983 */ /* 0x002ea80000300800 */
[----:B------:R-:W-:Y:S01]  /*e2ba0*/  STL [R1+0x5c20], R15 ;  /* 0x005c200f01007387 */ /* 0x000fe20000100800 */
[----:B------:R-:W-:Y:S01]  /*e2bb0*/  IMAD.MOV.U32 R36, RZ, RZ, R6 ;  /* 0x000000ffff247224 */ /* 0x000fe200078e0006 */
[----:B----4-:R-:W-:-:S02]  /*e2bc0*/  IADD3.X R11, PT, PT, R11, UR7, RZ, P0, !PT ;  /* 0x000000070b0b7c10 */ /* 0x010fc400087fe4ff */
[----:B------:R-:W-:-:S03]  /*e2bd0*/  IADD3 R3, P0, PT, R3, UR18, RZ ;  /* 0x0000001203037c10 */ /* 0x000fc6000ff1e0ff */
[----:B------:R1:W-:Y:S01]  /*e2be0*/  STL [R1+0x5c14], R11 ;  /* 0x005c140b01007387 */ /* 0x0003e20000100800 */
[----:B------:R-:W-:Y:S01]  /*e2bf0*/  IMAD.MOV.U32 R37, RZ, RZ, R11 ;  /* 0x000000ffff257224 */ /* 0x000fe200078e000b */
[----:B------:R-:W-:Y:S02]  /*e2c00*/  IADD3.X R17, PT, PT, R17, UR7, RZ, P2, !PT ;  /* 0x0000000711117c10 */ /* 0x000fe400097fe4ff */
[----:B------:R-:W4:Y:S04]  /*e2c10*/  LDL.LU R12, [R1+0x5c44] ;  /* 0x005c4400010c7983 */ /* 0x000f280000300800 */
[----:B------:R-:W4:Y:S04]  /*e2c20*/  LDL.LU R5, [R1+0x5c50] ;  /* 0x005c500001057983 */ /* 0x000f280000300800 */
[----:B------:R-:W4:Y:S04]  /*e2c30*/  LDL.LU R6, [R1+0x5c4c] ;  /* 0x005c4c0001067983 */ /* 0x000f280000300800 */
[----:B------:R-:W-:Y:S04]  /*e2c40*/  STL [R1+0x5c28], R3 ;  /* 0x005c280301007387 */ /* 0x000fe80000100800 */
[----:B------:R-:W-:Y:S04]  /*e2c50*/  STL [R1+0x5c1c], R17 ;  /* 0x005c1c1101007387 */ /* 0x000fe80000100800 */
[----:B------:R1:W-:Y:S04]  /*e2c60*/  LDGSTS.E [R2+0x24900], desc[UR34][R36.64], P1 ;  /* 0x2490000024027fae */ /* 0x0003e800089a1022 */
[----:B------:R-:W4:Y:S04]  /*e2c70*/  LDL.LU R13, [R1+0x5c58] ;  /* 0x005c5800010d7983 */ /* 0x000f280000300800 */
[----:B-1----:R-:W4:Y:S01]  /*e2c80*/  LDL.LU R11, [R1+0x5c60] ;  /* 0x005c6000010b7983 */ /* 0x002f220000300800 */
[----:B------:R-:W-:Y:S01]  /*e2c90*/  IMAD.MOV.U32 R36, RZ, RZ, R15 ;  /* 0x000000ffff247224 */ /* 0x000fe200078e000f */
[----:B------:R-:W-:-:S02]  /*e2ca0*/  MOV R37, R17 ;  /* 0x0000001100257202 */ /* 0x000fc40000000f00 */
[----:B------:R-:W4:Y:S04]  /*e2cb0*/  LDL.LU R15, [R1+0x5c54] ;  /* 0x005c5400010f7983 */ /* 0x000f280000300800 */
[----:B------:R1:W-:Y:S02]  /*e2cc0*/  LDGSTS.E [R2+0x24980], desc[UR34][R36.64], P1 ;  /* 0x2498000024027fae */ /* 0x0003e400089a1022 */
[----:B-1----:R-:W-:Y:S01]  /*e2cd0*/  IMAD.MOV.U32 R36, RZ, RZ, R3 ;  /* 0x000000ffff247224 */ /* 0x002fe200078e0003 */
[----:B---3--:R-:W-:Y:S02]  /*e2ce0*/  IADD3 R4, P2, PT, R4, UR18, RZ ;  /* 0x0000001204047c10 */ /* 0x008fe4000ff5e0ff */
[----:B------:R-:W-:-:S03]  /*e2cf0*/  IADD3.X R14, PT, PT, R14, UR7, RZ, P0, !PT ;  /* 0x000000070e0e7c10 */ /* 0x000fc600087fe4ff */
[----:B------:R-:W-:Y:S04]  /*e2d00*/  STL [R1+0x5c30], R4 ;  /* 0x005c300401007387 */ /* 0x000fe80000100800 */
[----:B------:R1:W-:Y:S01]  /*e2d10*/  STL [R1+0x5c24], R14 ;  /* 0x005c240e01007387 */ /* 0x0003e20000100800 */
[----:B------:R-:W-:-:S05]  /*e2d20*/  IMAD.MOV.U32 R37, RZ, RZ, R14 ;  /* 0x000000ffff257224 */ /* 0x000fca00078e000e */
[----:B------:R3:W-:Y:S04]  /*e2d30*/  LDGSTS.E [R2+0x24a00], desc[UR34][R36.64], P1 ;  /* 0x24a0000024027fae */ /* 0x0007e800089a1022 */
[----:B-1----:R-:W4:Y:S01]  /*e2d40*/  LDL.LU R14, [R1+0x5c5c] ;  /* 0x005c5c00010e7983 */ /* 0x002f220000300800 */
[----:B------:R-:W-:Y:S02]  /*e2d50*/  IADD3 R7, P0, PT, R7, UR18, RZ ;  /* 0x0000001207077c10 */ /* 0x000fe4000ff1e0ff */
[----:B------:R-:W-:-:S03]  /*e2d60*/  IADD3.X R10, PT, PT, R10, UR7, RZ, P2, !PT ;  /* 0x000000070a0a7c10 */ /* 0x000fc600097fe4ff */
[----:B------:R-:W-:Y:S04]  /*e2d70*/  STL [R1+0x5c38], R7 ;  /* 0x005c380701007387 */ /* 0x000fe80000100800 */
[----:B------:R1:W-:Y:S04]  /*e2d80*/  STL [R1+0x5c2c], R10 ;  /* 0x005c2c0a01007387 */ /* 0x0003e80000100800 */
[----:B------:R-:W4:Y:S01]  /*e2d90*/  LDL.LU R3, [R1+0x5c68] ;  /* 0x005c680001037983 */ /* 0x000f220000300800 */
[----:B---3--:R-:W-:Y:S01]  /*e2da0*/  MOV R37, R10 ;  /* 0x0000000a00257202 */ /* 0x008fe20000000f00 */
[----:B------:R-:W-:-:S02]  /*e2db0*/  IMAD.MOV.U32 R36, RZ, RZ, R4 ;  /* 0x000000ffff247224 */ /* 0x000fc400078e0004 */
[----:B-1----:R-:W3:Y:S04]  /*e2dc0*/  LDL.LU R10, [R1+0x5c64] ;  /* 0x005c6400010a7983 */ /* 0x002ee80000300800 */
[----:B------:R1:W-:Y:S01]  /*e2dd0*/  LDGSTS.E [R2+0x24a80], desc[UR34][R36.64], P1 ;  /* 0x24a8000024027fae */ /* 0x0003e200089a1022 */
[----:B--2---:R-:W-:Y:S02]  /*e2de0*/  IADD3 R0, P2, PT, R0, UR18, RZ ;  /* 0x0000001200007c10 */ /* 0x004fe4000ff5e0ff */
        /* <DEDUP_REMOVED lines=17> */
[----:B----4-:R-:W-:-:S02]  /*e2f00*/  IADD3.X R12, PT, PT, R12, UR7, RZ, P0, !PT ;  /* 0x000000070c0c7c10 */ /* 0x010fc400087fe4ff */
[----:B------:R-:W-:-:S03]  /*e2f10*/  IADD3 R5, P2, PT, R5, UR18, RZ ;  /* 0x0000001205057c10 */ /* 0x000fc6000ff5e0ff */
[----:B------:R-:W-:Y:S01]  /*e2f20*/  IMAD.MOV.U32 R37, RZ, RZ, R12 ;  /* 0x000000ffff257224 */ /* 0x000fe200078e000c */
[----:B------:R-:W-:Y:S01]  /*e2f30*/  IADD3.X R6, PT, PT, R6, UR7, RZ, P2, !PT ;  /* 0x0000000706067c10 */ /* 0x000fe200097fe4ff */
[----:B------:R-:W-:Y:S04]  /*e2f40*/  STL [R1+0x5c50], R5 ;  /* 0x005c500501007387 */ /* 0x000fe80000100800 */
[----:B------:R1:W-:Y:S04]  /*e2f50*/  STL [R1+0x5c44], R12 ;  /* 0x005c440c01007387 */ /* 0x0003e80000100800 */
[----:B------:R-:W4:Y:S04]  /*e2f60*/  LDL.LU R0, [R1+0x5c80] ;  /* 0x005c800001007983 */ /* 0x000f280000300800 */
[----:B------:R1:W-:Y:S01]  /*e2f70*/  LDGSTS.E [R2+0x24c00], desc[UR34][R36.64], P1 ;  /* 0x24c0000024027fae */ /* 0x0003e200089a1022 */
[----:B------:R-:W-:-:S03]  /*e2f80*/  IADD3 R13, P0, PT, R13, UR18, RZ ;  /* 0x000000120d0d7c10 */ /* 0x000fc6000ff1e0ff */
[----:B-1----:R-:W4:Y:S01]  /*e2f90*/  LDL.LU R12, [R1+0x5c74] ;  /* 0x005c7400010c7983 */ /* 0x002f220000300800 */
[----:B------:R-:W-:-:S03]  /*e2fa0*/  IADD3 R11, P2, PT, R11, UR18, RZ ;  /* 0x000000120b0b7c10 */ /* 0x000fc6000ff5e0ff */
[----:B------:R-:W-:Y:S01]  /*e2fb0*/  STL [R1+0x5c58], R13 ;  /* 0x005c580d01007387 */ /* 0x000fe20000100800 */
[----:B------:R-:W-:-:S03]  /*e2fc0*/  IADD3.X R15, PT, PT, R15, UR7, RZ, P0, !PT ;  /* 0x000000070f0f7c10 */ /* 0x000fc600087fe4ff */
[----:B------:R1:W-:Y:S01]  /*e2fd0*/  STL [R1+0x5c4c], R6 ;  /* 0x005c4c0601007387 */ /* 0x0003e20000100800 */
[----:B------:R-:W-:Y:S01]  /*e2fe0*/  MOV R37, R6 ;  /* 0x0000000600257202 */ /* 0x000fe20000000f00 */
[----:B------:R-:W-:-:S05]  /*e2ff0*/  IMAD.MOV.U32 R36, RZ, RZ, R5 ;  /* 0x000000ffff247224 */ /* 0x000fca00078e0005 */
[----:B------:R1:W-:Y:S04]  /*e3000*/  LDGSTS.E [R2+0x24c80], desc[UR34][R36.64], P1 ;  /* 0x24c8000024027fae */ /* 0x0003e800089a1022 */
[----:B-1----:R-:W4:Y:S04]  /*e3010*/  LDL.LU R6, [R1+0x5c7c] ;  /* 0x005c7c0001067983 */ /* 0x002f280000300800 */
[----:B------:R1:W-:Y:S04]  /*e3020*/  STL [R1+0x5c60], R11 ;  /* 0x005c600b01007387 */ /* 0x0003e80000100800 */
[----:B------:R-:W-:Y:S04]  /*e3030*/  STL [R1+0x5c54], R15 ;  /* 0x005c540f01007387 */ /* 0x000fe80000100800 */
[----:B------:R-:W4:Y:S01]  /*e3040*/  LDL.LU R5, [R1+0x5d88] ;  /* 0x005d880001057983 */ /* 0x000f220000300800 */
[----:B------:R-:W-:-:S03]  /*e3050*/  IMAD.MOV.U32 R36, RZ, RZ, R13 ;  /* 0x000000ffff247224 */ /* 0x000fc600078e000d */
[----:B------:R-:W4:Y:S01]  /*e3060*/  LDL.LU R8, [R1+0x5d90] ;  /* 0x005d900001087983 */ /* 0x000f220000300800 */
[----:B------:R-:W-:-:S05]  /*e3070*/  IMAD.MOV.U32 R37, RZ, RZ, R15 ;  /* 0x000000ffff257224 */ /* 0x000fca00078e000f */
[----:B------:R1:W-:Y:S02]  /*e3080*/  LDGSTS.E [R2+0x24d00], desc[UR34][R36.64], P1 ;  /* 0x24d0000024027fae */ /* 0x0003e400089a1022 */
[----:B-1----:R-:W-:Y:S01]  /*e3090*/  IMAD.MOV.U32 R36, RZ, RZ, R11 ;  /* 0x000000ffff247224 */ /* 0x002fe200078e000b */
[----:B------:R-:W-:Y:S02]  /*e30a0*/  IADD3.X R14, PT, PT, R14, UR7, RZ, P2, !PT ;  /* 0x000000070e0e7c10 */ /* 0x000fe400097fe4ff */
[----:B------:R-:W-:-:S05]  /*e30b0*/  IADD3 R3, P0, PT, R3, UR18, RZ ;  /* 0x0000001203037c10 */ /* 0x000fca000ff1e0ff */
[----:B------:R1:W-:Y:S04]  /*e30c0*/  STL [R1+0x5c68], R3 ;  /* 0x005c680301007387 */ /* 0x0003e80000100800 */
[----:B------:R-:W-:Y:S04]  /*e30d0*/  STL [R1+0x5c5c], R14 ;  /* 0x005c5c0e01007387 */ /* 0x000fe80000100800 */
[----:B------:R-:W4:Y:S01]  /*e30e0*/  LDL.LU R13, [R1+0x5d84] ;  /* 0x005d8400010d7983 */ /* 0x000f220000300800 */
[----:B---3--:R-:W-:Y:S02]  /*e30f0*/  IADD3.X R10, PT, PT, R10, UR7, RZ, P0, !PT ;  /* 0x000000070a0a7c10 */ /* 0x008fe400087fe4ff */
[----:B--2---:R-:W-:-:S05]  /*e3100*/  IADD3 R4, P2, PT, R4, UR18, RZ ;  /* 0x0000001204047c10 */ /* 0x004fca000ff5e0ff */
[----:B------:R-:W-:Y:S04]  /*e3110*/  STL [R1+0x5c70], R4 ;  /* 0x005c700401007387 */ /* 0x000fe80000100800 */
[----:B------:R2:W-:Y:S04]  /*e3120*/  STL [R1+0x5c64], R10 ;  /* 0x005c640a01007387 */ /* 0x0005e80000100800 */
[----:B------:R-:W3:Y:S04]  /*e3130*/  LDL.LU R18, [R1+0x5d8c] ;  /* 0x005d8c0001127983 */ /* 0x000ee80000300800 */
[----:B------:R-:W3:Y:S01]  /*e3140*/  LDL.LU R11, [R1+0x5d98] ;  /* 0x005d9800010b7983 */ /* 0x000ee20000300800 */
[----:B------:R-:W-:-:S02]  /*e3150*/  MOV R37, R14 ;  /* 0x0000000e00257202 */ /* 0x000fc40000000f00 */
[----:B------:R-:W-:-:S03]  /*e3160*/  IADD3 R7, P0, PT, R7, UR18, RZ ;  /* 0x0000001207077c10 */ /* 0x000fc6000ff1e0ff */
[----:B------:R1:W-:Y:S04]  /*e3170*/  LDGSTS.E [R2+0x24d80], desc[UR34][R36.64], P1 ;  /* 0x24d8000024027fae */ /* 0x0003e800089a1022 */
[----:B------:R-:W-:Y:S01]  /*e3180*/  STL [R1+0x5c78], R7 ;  /* 0x005c780701007387 */ /* 0x000fe20000100800 */
[----:B-1----:R-:W-:Y:S02]  /*e3190*/  IMAD.MOV.U32 R36, RZ, RZ, R3 ;  /* 0x000000ffff247224 */ /* 0x002fe400078e0003 */
[----:B------:R-:W-:-:S05]  /*e31a0*/  IMAD.MOV.U32 R37, RZ, RZ, R10 ;  /* 0x000000ffff257224 */ /* 0x000fca00078e000a */
[----:B------:R1:W-:Y:S01]  /*e31b0*/  LDGSTS.E [R2+0x24e00], desc[UR34][R36.64], P1 ;  /* 0x24e0000024027fae */ /* 0x0003e200089a1022 */
[----:B------:R-:W-:Y:S01]  /*e31c0*/  UISETP.GT.AND UP1, UPT, UR23, 0x4d, UPT ;  /* 0x0000004d1700788c */ /* 0x000fe2000bf24270 */
[----:B-1----:R-:W-:-:S03]  /*e31d0*/  IMAD.MOV.U32 R36, RZ, RZ, R4 ;  /* 0x000000ffff247224 */ /* 0x002fc600078e0004 */
[----:B------:R-:W-:Y:S01]  /*e31e0*/  USEL UR12, URZ, 0x4, !UP1 ;  /* 0x00000004ff0c7887 */ /* 0x000fe2000c800000 */
[----:B------:R-:W-:-:S05]  /*e31f0*/  IADD3.X R9, PT, PT, R9, UR7, RZ, P2, !PT ;  /* 0x0000000709097c10 */ /* 0x000fca00097fe4ff */
[----:B------:R1:W-:Y:S04]  /*e3200*/  STL [R1+0x5c6c], R9 ;  /* 0x005c6c0901007387 */ /* 0x0003e80000100800 */
[----:B------:R-:W3:Y:S01]  /*e3210*/  LDL.LU R17, [R1+0x5d94] ;  /* 0x005d940001117983 */ /* 0x000ee20000300800 */
[----:B------:R-:W-:-:S03]  /*e3220*/  MOV R37, R9 ;  /* 0x0000000900257202 */ /* 0x000fc60000000f00 */
[----:B------:R-:W3:Y:S04]  /*e3230*/  LDL.LU R3, [R1+0x5da0] ;  /* 0x005da00001037983 */ /* 0x000ee80000300800 */
[----:B--2---:R-:W2:Y:S04]  /*e3240*/  LDL.LU R10, [R1+0x5da8] ;  /* 0x005da800010a7983 */ /* 0x004ea80000300800 */
[----:B-1----:R-:W2:Y:S04]  /*e3250*/  LDL.LU R9, [R1+0x5d9c] ;  /* 0x005d9c0001097983 */ /* 0x002ea80000300800 */
[----:B------:R1:W-:Y:S01]  /*e3260*/  LDGSTS.E [R2+0x24e80], desc[UR34][R36.64], P1 ;  /* 0x24e8000024027fae */ /* 0x0003e200089a1022 */
[----:B----4-:R-:W-:-:S02]  /*e3270*/  IADD3 R0, P2, PT, R0, UR18, RZ ;  /* 0x0000001200007c10 */ /* 0x010fc4000ff5e0ff */
[----:B------:R-:W-:-:S03]  /*e3280*/  IADD3.X R12, PT, PT, R12, UR7, RZ, P0, !PT ;  /* 0x000000070c0c7c10 */ /* 0x000fc600087fe4ff */
[----:B------:R-:W-:Y:S04]  /*e3290*/  STL [R1+0x5c80], R0 ;  /* 0x005c800001007387 */ /* 0x000fe80000100800 */
[----:B------:R4:W-:Y:S01]  /*e32a0*/  STL [R1+0x5c74], R12 ;  /* 0x005c740c01007387 */ /* 0x0009e20000100800 */
[----:B-1----:R-:W-:-:S03]  /*e32b0*/  IMAD.MOV.U32 R37, RZ, RZ, R12 ;  /* 0x000000ffff257224 */ /* 0x002fc600078e000c */
[----:B------:R-:W2:Y:S01]  /*e32c0*/  LDL.LU R4, [R1+0x5db0] ;  /* 0x005db00001047983 */ /* 0x000ea20000300800 */
[----:B------:R-:W-:-:S03]  /*e32d0*/  USEL UR12, UR12, URZ, !UP0 ;  /* 0x000000ff0c0c7287 */ /* 0x000fc6000c000000 */
[----:B----4-:R-:W4:Y:S01]  /*e32e0*/  LDL.LU R12, [R1+0x5da4] ;  /* 0x005da400010c7983 */ /* 0x010f220000300800 */
[----:B------:R-:W-:Y:S01]  /*e32f0*/  IMAD.MOV.U32 R36, RZ, RZ, R7 ;  /* 0x000000ffff247224 */ /* 0x000fe200078e0007 */
[----:B------:R-:W-:-:S04]  /*e3300*/  IADD3.X R6, PT, PT, R6, UR7, RZ, P2, !PT ;  /* 0x0000000706067c10 */ /* 0x000fc800097fe4ff */
[----:B------:R1:W-:Y:S01]  /*e3310*/  LDGSTS.E [R2+0x24f00], desc[UR34][R36.64], P1 ;  /* 0x24f0000024027fae */ /* 0x0003e200089a1022 */
[----:B------:R-:W-:Y:S02]  /*e3320*/  IADD3 R5, P3, PT, R5, UR18, RZ ;  /* 0x0000001205057c10 */ /* 0x000fe4000ff7e0ff */
[----:B------:R-:W-:-:S03]  /*e3330*/  IADD3 R8, P2, PT, R8, UR18, RZ ;  /* 0x0000001208087c10 */ /* 0x000fc6000ff5e0ff */
[----:B------:R-:W-:Y:S04]  /*e3340*/  STL [R1+0x5d88], R5 ;  /* 0x005d880501007387 */ /* 0x000fe80000100800 */
[----:B------:R1:W-:Y:S04]  /*e3350*/  STL [R1+0x5c7c], R6 ;  /* 0x005c7c0601007387 */ /* 0x0003e80000100800 */
[----:B------:R-:W4:Y:S04]  /*e3360*/  LDL.LU R14, [R1+0x5db8] ;  /* 0x005db800010e7983 */ /* 0x000f280000300800 */
[----:B------:R-:W4:Y:S01]  /*e3370*/  LDL.LU R16, [R1+0x5dac] ;  /* 0x005dac0001107983 */ /* 0x000f220000300800 */
[----:B------:R-:W-:Y:S01]  /*e3380*/  ISETP.NE.U32.AND P0, PT, RZ, UR12, PT ;  /* 0x0000000cff007c0c */ /* 0x000fe2000bf05070 */
[----:B-1----:R-:W-:Y:S01]  /*e3390*/  IMAD.MOV.U32 R36, RZ, RZ, R0 ;  /* 0x000000ffff247224 */ /* 0x002fe200078e0000 */
[----:B------:R-:W-:Y:S01]  /*e33a0*/  MOV R37, R6 ;  /* 0x0000000600257202 */ /* 0x000fe20000000f00 */
[----:B------:R-:W-:Y:S04]  /*e33b0*/  STL [R1+0x5d90], R8 ;  /* 0x005d900801007387 */ /* 0x000fe80000100800 */
[----:B------:R1:W-:Y:S02]  /*e33c0*/  LDGSTS.E [R2+0x24f80], desc[UR34][R36.64], P1 ;  /* 0x24f8000024027fae */ /* 0x0003e400089a1022 */
[----:B-1----:R-:W-:Y:S01]  /*e33d0*/  IMAD.MOV.U32 R36, RZ, RZ, R5 ;  /* 0x000000ffff247224 */ /* 0x002fe200078e0005 */
[----:B------:R-:W-:-:S05]  /*e33e0*/  IADD3.X R13, PT, PT, R13, UR7, RZ, P3, !PT ;  /* 0x000000070d0d7c10 */ /* 0x000fca0009ffe4ff */
[----:B------:R1:W-:Y:S04]  /*e33f0*/  STL [R1+0x5d84], R13 ;  /* 0x005d840d01007387 */ /* 0x0003e80000100800 */
[----:B------:R-:W4:Y:S01]  /*e3400*/  LDL.LU R15, [R1+0x5db4] ;  /* 0x005db400010f7983 */ /* 0x000f220000300800 */
[----:B------:R-:W-:-:S03]  /*e3410*/  IMAD.MOV.U32 R37, RZ, RZ, R13 ;  /* 0x000000ffff257224 */ /* 0x000fc600078e000d */
[----:B------:R-:W4:Y:S04]  /*e3420*/  LDL.LU R7, [R1+0x5dc0] ;  /* 0x005dc00001077983 */ /* 0x000f280000300800 */
[----:B------:R-:W4:Y:S04]  /*e3430*/  LDL.LU R0, [R1+0x5dc8] ;  /* 0x005dc80001007983 */ /* 0x000f280000300800 */
[----:B------:R-:W4:Y:S04]  /*e3440*/  LDL.LU R6, [R1+0x5dd0] ;  /* 0x005dd00001067983 */ /* 0x000f280000300800 */
[----:B-1----:R-:W4:Y:S04]  /*e3450*/  LDL.LU R13, [R1+0x5dbc] ;  /* 0x005dbc00010d7983 */ /* 0x002f280000300800 */
[----:B------:R1:W-:Y:S01]  /*e3460*/  LDGSTS.E [R2+0x26800], desc[UR34][R36.64], P0 ;  /* 0x2680000024027fae */ /* 0x0003e200081a1022 */
[----:B---3--:R-:W-:-:S02]  /*e3470*/  IADD3.X R18, PT, PT, R18, UR7, RZ, P2, !PT ;  /* 0x0000000712127c10 */ /* 0x008fc400097fe4ff */
[----:B------:R-:W-:-:S05]  /*e3480*/  IADD3 R11, P1, PT, R11, UR18, RZ ;  /* 0x000000120b0b7c10 */ /* 0x000fca000ff3e0ff */
[----:B------:R3:W-:Y:S01]  /*e3490*/  STL [R1+0x5d98], R11 ;  /* 0x005d980b01007387 */ /* 0x0007e20000100800 */
[----:B-1----:R-:W-:-:S03]  /*e34a0*/  IMAD.MOV.U32 R36, RZ, RZ, R8 ;  /* 0x000000ffff247224 */ /* 0x002fc600078e0008 */
[----:B------:R-:W-:Y:S04]  /*e34b0*/  STL [R1+0x5d8c], R18 ;  /* 0x005d8c1201007387 */ /* 0x000fe80000100800 */
[----:B------:R-:W4:Y:S04]  /*e34c0*/  LDL.LU R5, [R1+0x5dc4] ;  /* 0x005dc40001057983 */ /* 0x000f280000300800 */
[----:B------:R-:W4:Y:S01]  /*e34d0*/  LDL.LU R8, [R1+0x5dcc] ;  /* 0x005dcc0001087983 */ /* 0x000f220000300800 */
[----:B------:R-:W-:-:S05]  /*e34e0*/  MOV R37, R18 ;  /* 0x0000001200257202 */ /* 0x000fca0000000f00 */
[----:B------:R1:W-:Y:S02]  /*e34f0*/  LDGSTS.E [R2+0x26880], desc[UR34][R36.64], P0 ;  /* 0x2688000024027fae */ /* 0x0003e400081a1022 */
[----:B-1----:R-:W-:Y:S01]  /*e3500*/  IMAD.MOV.U32 R36, RZ, RZ, R11 ;  /* 0x000000ffff247224 */ /* 0x002fe200078e000b */
[----:B------:R-:W-:Y:S02]  /*e3510*/  IADD3.X R17, PT, PT, R17, UR7, RZ, P1, !PT ;  /* 0x0000000711117c10 */ /* 0x000fe40008ffe4ff */
[----:B------:R-:W-:-:S03]  /*e3520*/  IADD3 R3, P2, PT, R3, UR18, RZ ;  /* 0x0000001203037c10 */ /* 0x000fc6000ff5e0ff */
[----:B------:R-:W-:Y:S01]  /*e3530*/  IMAD.MOV.U32 R37, RZ, RZ, R17 ;  /* 0x000000ffff257224 */ /* 0x000fe200078e0011 */
[----:B--2---:R-:W-:-:S04]  /*e3540*/  IADD3 R10, P1, PT, R10, UR18, RZ ;  /* 0x000000120a0a7c10 */ /* 0x004fc8000ff3e0ff */
[----:B------:R1:W-:Y:S01]  /*e3550*/  LDGSTS.E [R2+0x26900], desc[UR34][R36.64], P0 ;  /* 0x2690000024027fae */ /* 0x0003e200081a1022 */
[----:B------:R-:W-:Y:S01]  /*e3560*/  IADD3.X R9, PT, PT, R9, UR7, RZ, P2, !PT ;  /* 0x0000000709097c10 */ /* 0x000fe200097fe4ff */
[----:B-1----:R-:W-:-:S03]  /*e3570*/  IMAD.MOV.U32 R36, RZ, RZ, R3 ;  /* 0x000000ffff247224 */ /* 0x002fc600078e0003 */
[----:B------:R-:W-:-:S05]  /*e3580*/  MOV R37, R9 ;  /* 0x0000000900257202 */ /* 0x000fca0000000f00 */
[----:B------:R1:W-:Y:S04]  /*e3590*/  LDGSTS.E [R2+0x26980], desc[UR34][R36.64], P0 ;  /* 0x2698000024027fae */ /* 0x0003e800081a1022 */
[----:B------:R-:W-:Y:S01]  /*e35a0*/  STL [R1+0x5da0], R3 ;  /* 0x005da00301007387 */ /* 0x000fe20000100800 */
[----:B------:R-:W-:Y:S01]  /*e35b0*/  IADD3 R4, P2, PT, R4, UR18, RZ ;  /* 0x0000001204047c10 */ /* 0x000fe2000ff5e0ff */
[----:B-1----:R-:W-:Y:S01]  /*e35c0*/  IMAD.MOV.U32 R36, RZ, RZ, R10 ;  /* 0x000000ffff247224 */ /* 0x002fe200078e000a */
[----:B----4-:R-:W-:-:S05]  /*e35d0*/  IADD3.X R12, PT, PT, R12, UR7, RZ, P1, !PT ;  /* 0x000000070c0c7c10 */ /* 0x010fca0008ffe4ff */
[----:B------:R-:W-:Y:S01]  /*e35e0*/  IMAD.MOV.U32 R37, RZ, RZ, R12 ;  /* 0x000000ffff257224 */ /* 0x000fe200078e000c */
[----:B------:R-:W-:Y:S04]  /*e35f0*/  STL [R1+0x5d94], R17 ;  /* 0x005d941101007387 */ /* 0x000fe80000100800 */
[----:B------:R1:W-:Y:S04]  /*e3600*/  LDGSTS.E [R2+0x26a00], desc[UR34][R36.64], P0 ;  /* 0x26a0000024027fae */ /* 0x0003e800081a1022 */
[----:B---3--:R-:W2:Y:S04]  /*e3610*/  LDL.LU R11, [R1+0x5dd8] ;  /* 0x005dd800010b7983 */ /* 0x008ea80000300800 */
[----:B------:R-:W-:Y:S01]  /*e3620*/  STL [R1+0x5da8], R10 ;  /* 0x005da80a01007387 */ /* 0x000fe20000100800 */
[----:B-1----:R-:W-:-:S03]  /*e3630*/  IMAD.MOV.U32 R36, RZ, RZ, R4 ;  /* 0x000000ffff247224 */ /* 0x002fc600078e0004 */
[----:B------:R1:W-:Y:S01]  /*e3640*/  STL [R1+0x5d9c], R9 ;  /* 0x005d9c0901007387 */ /* 0x0003e20000100800 */
[----:B------:R-:W-:-:S03]  /*e3650*/  IADD3 R14, P1, PT, R14, UR18, RZ ;  /* 0x000000120e0e7c10 */ /* 0x000fc6000ff3e0ff */
[----:B-1----:R-:W3:Y:S01]  /*e3660*/  LDL.LU R9, [R1+0x5de0] ;  /* 0x005de00001097983 */ /* 0x002ee20000300800 */
[----:B------:R-:W-:-:S04]  /*e3670*/  IADD3.X R16, PT, PT, R16, UR7, RZ, P2, !PT ;  /* 0x0000000710107c10 */ /* 0x000fc800097fe4ff */
[----:B------:R-:W-:Y:S01]  /*e3680*/  MOV R37, R16 ;  /* 0x0000001000257202 */ /* 0x000fe20000000f00 */
[----:B------:R-:W-:Y:S04]  /*e3690*/  STL [R1+0x5db0], R4 ;  /* 0x005db00401007387 */ /* 0x000fe80000100800 */
[----:B------:R1:W-:Y:S04]  /*e36a0*/  STL [R1+0x5da4], R12 ;  /* 0x005da40c01007387 */ /* 0x0003e80000100800 */
[----:B------:R4:W-:Y:S04]  /*e36b0*/  LDGSTS.E [R2+0x26a80], desc[UR34][R36.64], P0 ;  /* 0x26a8000024027fae */ /* 0x0009e800081a1022 */
[----:B------:R-:W3:Y:S04]  /*e36c0*/  LDL.LU R3, [R1+0x5de8] ;  /* 0x005de80001037983 */ /* 0x000ee80000300800 */
[----:B-1----:R-:W3:Y:S01]  /*e36d0*/  LDL.LU R12, [R1+0x5dd4] ;  /* 0x005dd400010c7983 */ /* 0x002ee20000300800 */
[----:B----4-:R-:W-:-:S03]  /*e36e0*/  IMAD.MOV.U32 R36, RZ, RZ, R14 ;  /* 0x000000ffff247224 */ /* 0x010fc600078e000e */
[----:B------:R-:W-:Y:S04]  /*e36f0*/  STL [R1+0x5db8], R14 ;  /* 0x005db80e01007387 */ /* 0x000fe80000100800 */
[----:B------:R-:W-:Y:S04]  /*e3700*/  STL [R1+0x5dac], R16 ;  /* 0x005dac1001007387 */ /* 0x000fe80000100800 */
[----:B------:R-:W4:Y:S01]  /*e3710*/  LDL.LU R10, [R1+0x5ddc] ;  /* 0x005ddc00010a7983 */ /* 0x000f220000300800 */
[----:B------:R-:W-:Y:S02]  /*e3720*/  IADD3.X R15, PT, PT, R15, UR7, RZ, P1, !PT ;  /* 0x000000070f0f7c10 */ /* 0x000fe40008ffe4ff */
[----:B------:R-:W-:-:S03]  /*e3730*/  IADD3 R7, P2, PT, R7, UR18, RZ ;  /* 0x0000001207077c10 */ /* 0x000fc6000ff5e0ff */
[----:B------:R-:W-:Y:S01]  /*e3740*/  IMAD.MOV.U32 R37, RZ, RZ, R15 ;  /* 0x000000ffff257224 */ /* 0x000fe200078e000f */
[----:B------:R-:W-:-:S04]  /*e3750*/  IADD3 R0, P3, PT, R0, UR18, RZ ;  /* 0x0000001200007c10 */ /* 0x000fc8000ff7e0ff */
[----:B------:R1:W-:Y:S01]  /*e3760*/  LDGSTS.E [R2+0x26b00], desc[UR34][R36.64], P0 ;  /* 0x26b0000024027fae */ /* 0x0003e200081a1022 */
[----:B------:R-:W-:Y:S02]  /*e3770*/  IADD3 R6, P1, PT, R6, UR18, RZ ;  /* 0x0000001206067c10 */ /* 0x000fe4000ff3e0ff */
[----:B------:R-:W-:Y:S01]  /*e3780*/  IADD3.X R13, PT, PT, R13, UR7, RZ, P2, !PT ;  /* 0x000000070d0d7c10 */ /* 0x000fe200097fe4ff */
[----:B------:R1:W-:Y:S04]  /*e3790*/  STL [R1+0x5dc0], R7 ;  /* 0x005dc00701007387 */ /* 0x0003e80000100800 */
[----:B------:R-:W4:Y:S01]  /*e37a0*/  LDL.LU R4, [R1+0x5de4] ;  /* 0x005de40001047983 */ /* 0x000f220000300800 */
[----:B-1----:R-:W-:Y:S01]  /*e37b0*/  IMAD.MOV.U32 R36, RZ, RZ, R7 ;  /* 0x000000ffff247224 */ /* 0x002fe200078e0007 */
[----:B------:R-:W-:-:S02]  /*e37c0*/  MOV R37, R13 ;  /* 0x0000000d00257202 */ /* 0x000fc40000000f00 */
[----:B------:R-:W-:Y:S04]  /*e37d0*/  STL [R1+0x5db4], R15 ;  /* 0x005db40f01007387 */ /* 0x000fe80000100800 */
[----:B------:R-:W-:Y:S04]  /*e37e0*/  STL [R1+0x5dc8], R0 ;  /* 0x005dc80001007387 */ /* 0x000fe80000100800 */
[----:B------:R-:W-:Y:S04]  /*e37f0*/  STL [R1+0x5dd0], R6 ;  /* 0x005dd00601007387 */ /* 0x000fe80000100800 */
[----:B------:R1:W-:Y:S01]  /*e3800*/  LDGSTS.E [R2+0x26b80], desc[UR34][R36.64], P0 ;  /* 0x26b8000024027fae */ /* 0x0003e200081a1022 */
[----:B------:R-:W-:-:S03]  /*e3810*/  IADD3.X R5, PT, PT, R5, UR7, RZ, P3, !PT ;  /* 0x0000000705057c10 */ /* 0x000fc60009ffe4ff */
[----:B------:R-:W-:Y:S01]  /*e3820*/  STL [R1+0x5dbc], R13 ;  /* 0x005dbc0d01007387 */ /* 0x000fe20000100800 */
[----:B------:R-:W-:-:S03]  /*e3830*/  IADD3.X R8, PT, PT, R8, UR7, RZ, P1, !PT ;  /* 0x0000000708087c10 */ /* 0x000fc60008ffe4ff */
[----:B------:R1:W-:Y:S02]  /*e3840*/  STL [R1+0x5dc4], R5 ;  /* 0x005dc40501007387 */ /* 0x0003e40000100800 */
[----:B-1----:R-:W-:Y:S02]  /*e3850*/  IMAD.MOV.U32 R36, RZ, RZ, R0 ;  /* 0x000000ffff247224 */ /* 0x002fe400078e0000 */
[----:B------:R-:W-:Y:S01]  /*e3860*/  IMAD.MOV.U32 R37, RZ, RZ, R5 ;  /* 0x000000ffff257224 */ /* 0x000fe200078e0005 */
[----:B------:R1:W-:Y:S04]  /*e3870*/  STL [R1+0x5dcc], R8 ;  /* 0x005dcc0801007387 */ /* 0x0003e80000100800 */
[----:B------:R-:W4:Y:S04]  /*e3880*/  LDL.LU R7, [R1+0x5df0] ;  /* 0x005df00001077983 */ /* 0x000f280000300800 */
[----:B------:R-:W4:Y:S04]  /*e3890*/  LDL.LU R5, [R1+0x5df8] ;  /* 0x005df80001057983 */ /* 0x000f280000300800 */
[----:B------:R1:W-:Y:S04]  /*e38a0*/  LDGSTS.E [R2+0x26c00], desc[UR34][R36.64], P0 ;  /* 0x26c0000024027fae */ /* 0x0003e800081a1022 */
[----:B------:R-:W4:Y:S01]  /*e38b0*/  LDL.LU R0, [R1+0x5e00] ;  /* 0x005e000001007983 */ /* 0x000f220000300800 */
[----:B-1----:R-:W-:Y:S01]  /*e38c0*/  MOV R37, R8 ;  /* 0x0000000800257202 */ /* 0x002fe20000000f00 */
[----:B------:R-:W-:-:S02]  /*e38d0*/  IMAD.MOV.U32 R36, RZ, RZ, R6 ;  /* 0x000000ffff247224 */ /* 0x000fc400078e0006 */
[----:B------:R-:W4:Y:S04]  /*e38e0*/  LDL.LU R8, [R1+0x5dec] ;  /* 0x005dec0001087983 */ /* 0x000f280000300800 */
[----:B------:R-:W4:Y:S04]  /*e38f0*/  LDL.LU R6, [R1+0x5df4] ;  /* 0x005df40001067983 */ /* 0x000f280000300800 */
[----:B------:R1:W-:Y:S01]  /*e3900*/  LDGSTS.E [R2+0x26c80], desc[UR34][R36.64], P0 ;  /* 0x26c8000024027fae */ /* 0x0003e200081a1022 */
[----:B--2---:R-:W-:-:S05]  /*e3910*/  IADD3 R11, P1, PT, R11, UR18, RZ ;  /* 0x000000120b0b7c10 */ /* 0x004fca000ff3e0ff */
[----:B-1----:R-:W-:Y:S01]  /*e3920*/  IMAD.MOV.U32 R36, RZ, RZ, R11 ;  /* 0x000000ffff247224 */ /* 0x002fe200078e000b */
[----:B------:R-:W-:Y:S01]  /*e3930*/  STL [R1+0x5dd8], R11 ;  /* 0x005dd80b01007387 */ /* 0x000fe20000100800 */
[----:B---3--:R-:W-:-:S05]  /*e3940*/  IADD3 R9, P2, PT, R9, UR18, RZ ;  /* 0x0000001209097c10 */ /* 0x008fca000ff5e0ff */
[----:B------:R-:W-:Y:S01]  /*e3950*/  STL [R1+0x5de0], R9 ;  /* 0x005de00901007387 */ /* 0x000fe20000100800 */
[----:B------:R-:W-:Y:S02]  /*e3960*/  IADD3.X R12, PT, PT, R12, UR7, RZ, P1, !PT ;  /* 0x000000070c0c7c10 */ /* 0x000fe40008ffe4ff */
[----:B------:R-:W-:-:S03]  /*e3970*/  IADD3 R3, P1, PT, R3, UR18, RZ ;  /* 0x0000001203037c10 */ /* 0x000fc6000ff3e0ff */
[----:B------:R-:W-:Y:S01]  /*e3980*/  IMAD.MOV.U32 R37, RZ, RZ, R12 ;  /* 0x000000ffff257224 */ /* 0x000fe200078e000c */
[----:B------:R-:W-:Y:S04]  /*e3990*/  STL [R1+0x5dd4], R12 ;  /* 0x005dd40c01007387 */ /* 0x000fe80000100800 */
[----:B------:R1:W-:Y:S01]  /*e39a0*/  LDGSTS.E [R2+0x26d00], desc[UR34][R36.64], P0 ;  /* 0x26d0000024027fae */ /* 0x0003e200081a1022 */
[----:B----4-:R-:W-:-:S03]  /*e39b0*/  IADD3.X R10, PT, PT, R10, UR7, RZ, P2, !PT ;  /* 0x000000070a0a7c10 */ /* 0x010fc600097fe4ff */
[----:B------:R-:W-:Y:S01]  /*e39c0*/  STL [R1+0x5de8], R3 ;  /* 0x005de80301007387 */ /* 0x000fe20000100800 */
[----:B-1----:R-:W-:Y:S01]  /*e39d0*/  IMAD.MOV.U32 R36, RZ, RZ, R9 ;  /* 0x000000ffff247224 */ /* 0x002fe200078e0009 */
[----:B------:R-:W-:Y:S02]  /*e39e0*/  MOV R37, R10 ;  /* 0x0000000a00257202 */ /* 0x000fe40000000f00 */
[----:B------:R-:W-:Y:S04]  /*e39f0*/  STL [R1+0x5ddc], R10 ;  /* 0x005ddc0a01007387 */ /* 0x000fe80000100800 */
[----:B------:R1:W-:Y:S02]  /*e3a00*/  LDGSTS.E [R2+0x26d80], desc[UR34][R36.64], P0 ;  /* 0x26d8000024027fae */ /* 0x0003e400081a1022 */
[----:B-1----:R-:W-:Y:S01]  /*e3a10*/  IMAD.MOV.U32 R36, RZ, RZ, R3 ;  /* 0x000000ffff247224 */ /* 0x002fe200078e0003 */
[----:B------:R-:W-:-:S05]  /*e3a20*/  IADD3.X R4, PT, PT, R4, UR7, RZ, P1, !PT ;  /* 0x0000000704047c10 */ /* 0x000fca0008ffe4ff */
[----:B------:R1:W-:Y:S01]  /*e3a30*/  STL [R1+0x5de4], R4 ;  /* 0x005de40401007387 */ /* 0x0003e20000100800 */
[----:B------:R-:W-:-:S05]  /*e3a40*/  IMAD.MOV.U32 R37, RZ, RZ, R4 ;  /* 0x000000ffff257224 */ /* 0x000fca00078e0004 */
[----:B------:R2:W-:Y:S04]  /*e3a50*/  LDGSTS.E [R2+0x26e00], desc[UR34][R36.64], P0 ;  /* 0x26e0000024027fae */ /* 0x0005e800081a1022 */
[----:B-1----:R-:W3:Y:S04]  /*e3a60*/  LDL.LU R4, [R1+0x5dfc] ;  /* 0x005dfc0001047983 */ /* 0x002ee80000300800 */
[----:B------:R-:W4:Y:S04]  /*e3a70*/  LDL.LU R3, [R1+0x63e4] ;  /* 0x0063e40001037983 */ /* 0x000f280000300800 */
[----:B------:R-:W4:Y:S01]  /*e3a80*/  LDL.LU R38, [R1+0x63ec] ;  /* 0x0063ec0001267983 */ /* 0x000f220000300800 */
[----:B------:R-:W-:-:S02]  /*e3a90*/  IADD3 R7, P1, PT, R7, UR18, RZ ;  /* 0x0000001207077c10 */ /* 0x000fc4000ff3e0ff */
[----:B------:R-:W-:-:S03]  /*e3aa0*/  IADD3 R5, P2, PT, R5, UR18, RZ ;  /* 0x0000001205057c10 */ /* 0x000fc6000ff5e0ff */
[----:B------:R-:W-:Y:S04]  /*e3ab0*/  STL [R1+0x5df0], R7 ;  /* 0x005df00701007387 */ /* 0x000fe80000100800 */
[----:B------:R-:W-:Y:S01]  /*e3ac0*/  STL [R1+0x5df8], R5 ;  /* 0x005df80501007387 */ /* 0x000fe20000100800 */
[----:B------:R-:W-:Y:S02]  /*e3ad0*/  IADD3.X R8, PT, PT, R8, UR7, RZ, P1, !PT ;  /* 0x0000000708087c10 */ /* 0x000fe40008ffe4ff */
[----:B------:R-:W-:Y:S02]  /*e3ae0*/  IADD3 R0, P1, PT, R0, UR18, RZ ;  /* 0x0000001200007c10 */ /* 0x000fe4000ff3e0ff */
[----:B------:R-:W-:Y:S01]  /*e3af0*/  IADD3.X R6, PT, PT, R6, UR7, RZ, P2, !PT ;  /* 0x0000000706067c10 */ /* 0x000fe200097fe4ff */
[----:B------:R1:W-:Y:S04]  /*e3b00*/  STL [R1+0x5dec], R8 ;  /* 0x005dec0801007387 */ /* 0x0003e80000100800 */
[----:B------:R-:W-:Y:S04]  /*e3b10*/  STL [R1+0x5e00], R0 ;  /* 0x005e000001007387 */ /* 0x000fe80000100800 */
[----:B------:R-:W-:Y:S04]  /*e3b20*/  STL [R1+0x5df4], R6 ;  /* 0x005df40601007387 */ /* 0x000fe80000100800 */
        /* <DEDUP_REMOVED lines=15> */
[----:B------:R-:W2:Y:S04]  /*e3c20*/  LDL.LU R86, [R1+0x19e4] ;  /* 0x0019e40001567983 */ /* 0x000ea80000300800 */
[----:B------:R-:W2:Y:S04]  /*e3c30*/  LDL.LU R87, [R1+0x1a18] ;  /* 0x001a180001577983 */ /* 0x000ea80000300800 */
[----:B------:R-:W2:Y:S04]  /*e3c40*/  LDL.LU R102, [R1+0x19e8] ;  /* 0x0019e80001667983 */ /* 0x000ea80000300800 */
[----:B------:R-:W2:Y:S04]  /*e3c50*/  LDL.LU R103, [R1+0x19ec] ;  /* 0x0019ec0001677983 */ /* 0x000ea80000300800 */
[----:B-1----:R-:W2:Y:S01]  /*e3c60*/  LDL.LU R8, [R1+0x63e0] ;  /* 0x0063e00001087983 */ /* 0x002ea20000300800 */
[----:B------:R-:W-:-:S05]  /*e3c70*/  IMAD.MOV.U32 R36, RZ, RZ, R7 ;  /* 0x000000ffff247224 */ /* 0x000fca00078e0007 */
[----:B------:R1:W-:Y:S02]  /*e3c80*/  LDGSTS.E [R2+0x26e80], desc[UR34][R36.64], P0 ;  /* 0x26e8000024027fae */ /* 0x0003e400081a1022 */
[----:B-1----:R-:W-:Y:S02]  /*e3c90*/  IMAD.MOV.U32 R36, RZ, RZ, R5 ;  /* 0x000000ffff247224 */ /* 0x002fe400078e0005 */
[----:B------:R-:W-:-:S05]  /*e3ca0*/  IMAD.MOV.U32 R37, RZ, RZ, R6 ;  /* 0x000000ffff257224 */ /* 0x000fca00078e0006 */
[----:B------:R1:W-:Y:S02]  /*e3cb0*/  LDGSTS.E [R2+0x26f00], desc[UR34][R36.64], P0 ;  /* 0x26f0000024027fae */ /* 0x0003e400081a1022 */
[----:B-1----:R-:W-:Y:S01]  /*e3cc0*/  IMAD.MOV.U32 R36, RZ, RZ, R0 ;  /* 0x000000ffff247224 */ /* 0x002fe200078e0000 */
[----:B---3--:R-:W-:-:S04]  /*e3cd0*/  IADD3.X R4, PT, PT, R4, UR7, RZ, P1, !PT ;  /* 0x0000000704047c10 */ /* 0x008fc80008ffe4ff */
[----:B------:R-:W-:Y:S02]  /*e3ce0*/  MOV R37, R4 ;  /* 0x0000000400257202 */ /* 0x000fe40000000f00 */
[----:B----4-:R-:W-:-:S03]  /*e3cf0*/  IADD3 R3, P1, PT, R3, UR18, RZ ;  /* 0x0000001203037c10 */ /* 0x010fc6000ff3e0ff */
[----:B------:R1:W-:Y:S01]  /*e3d00*/  LDGSTS.E [R2+0x26f80], desc[UR34][R36.64], P0 ;  /* 0x26f8000024027fae */ /* 0x0003e200081a1022 */
[----:B------:R-:W-:-:S03]  /*e3d10*/  IADD3 R38, P0, PT, R38, UR18, RZ ;  /* 0x0000001226267c10 */ /* 0x000fc6000ff1e0ff */
[----:B------:R3:W-:Y:S04]  /*e3d20*/  STL [R1+0x5dfc], R4 ;  /* 0x005dfc0401007387 */ /* 0x0007e80000100800 */
[----:B------:R-:W-:Y:S04]  /*e3d30*/  STL [R1+0x63e4], R3 ;  /* 0x0063e40301007387 */ /* 0x000fe80000100800 */
[----:B------:R-:W-:Y:S04]  /*e3d40*/  STL [R1+0x63ec], R38 ;  /* 0x0063ec2601007387 */ /* 0x000fe80000100800 */
[----:B------:R-:W-:Y:S01]  /*e3d50*/  STL [R1+0x783c], R38 ;  /* 0x00783c2601007387 */ /* 0x000fe20000100800 */
[----:B------:R-:W-:-:S02]  /*e3d60*/  IMAD.MOV.U32 R5, RZ, RZ, R120 ;  /* 0x000000ffff057224 */ /* 0x000fc400078e0078 */
[----:B---3--:R-:W-:Y:S01]  /*e3d70*/  IMAD.MOV.U32 R4, RZ, RZ, R121 ;  /* 0x000000ffff047224 */ /* 0x008fe200078e0079 */
[----:B------:R-:W-:Y:S01]  /*e3d80*/  MOV R7, R160 ;  /* 0x000000a000077202 */ /* 0x000fe20000000f00 */
[----:B------:R-:W-:Y:S01]  /*e3d90*/  IMAD.MOV.U32 R6, RZ, RZ, R161 ;  /* 0x000000ffff067224 */ /* 0x000fe200078e00a1 */
[----:B------:R-:W-:Y:S02]  /*e3da0*/  MOV R9, R124 ;  /* 0x0000007c00097202 */ /* 0x000fe40000000f00 */
[----:B--2---:R-:W-:-:S05]  /*e3db0*/  IADD3.X R8, PT, PT, R8, UR7, RZ, P1, !PT ;  /* 0x0000000708087c10 */ /* 0x004fca0008ffe4ff */
[----:B------:R-:W-:Y:S04]  /*e3dc0*/  STL [R1+0x63e0], R8 ;  /* 0x0063e00801007387 */ /* 0x000fe80000100800 */
[----:B------:R2:W-:Y:S04]  /*e3dd0*/  STL [R1+0x7840], R8 ;  /* 0x0078400801007387 */ /* 0x0005e80000100800 */
[----:B------:R3:W-:Y:S04]  /*e3de0*/  STL.64 [R1+0x2148], R4 ;  /* 0x0021480401007387 */ /* 0x0007e80000100a00 */
[----:B------:R4:W-:Y:S01]  /*e3df0*/  STL.64 [R1+0x2140], R6 ;  /* 0x0021400601007387 */ /* 0x0009e20000100a00 */
[----:B--2---:R-:W-:-:S02]  /*e3e00*/  IMAD.MOV.U32 R8, RZ, RZ, R125 ;  /* 0x000000ffff087224 */ /* 0x004fc400078e007d */
[----:B---3--:R-:W-:Y:S02]  /*e3e10*/  IMAD.MOV.U32 R4, RZ, RZ, R117 ;  /* 0x000000ffff047224 */ /* 0x008fe400078e0075 */
[----:B------:R-:W-:Y:S02]  /*e3e20*/  IMAD.MOV.U32 R5, RZ, RZ, R116 ;  /* 0x000000ffff057224 */ /* 0x000fe400078e0074 */
[----:B----4-:R-:W-:Y:S02]  /*e3e30*/  IMAD.MOV.U32 R6, RZ, RZ, R105 ;  /* 0x000000ffff067224 */ /* 0x010fe400078e0069 */
[----:B------:R-:W-:Y:S01]  /*e3e40*/  IMAD.MOV.U32 R7, RZ, RZ, R104 ;  /* 0x000000ffff077224 */ /* 0x000fe200078e0068 */
[----:B------:R2:W-:Y:S04]  /*e3e50*/  STL.64 [R1+0x1a20], R4 ;  /* 0x001a200401007387 */ /* 0x0005e80000100a00 */
[----:B------:R3:W-:Y:S04]  /*e3e60*/  STL.64 [R1+0x2160], R8 ;  /* 0x0021600801007387 */ /* 0x0007e80000100a00 */
[----:B------:R4:W-:Y:S01]  /*e3e70*/  STL.64 [R1+0x1a00], R6 ;  /* 0x001a000601007387 */ /* 0x0009e20000100a00 */
[----:B--2---:R-:W-:Y:S01]  /*e3e80*/  IMAD.MOV.U32 R4, RZ, RZ, R113 ;  /* 0x000000ffff047224 */ /* 0x004fe200078e0071 */
[----:B------:R-:W-:Y:S01]  /*e3e90*/  MOV R5, R112 ;  /* 0x0000007000057202 */ /* 0x000fe20000000f00 */
[----:B---3--:R-:W-:-:S02]  /*e3ea0*/  IMAD.MOV.U32 R8, RZ, RZ, R109 ;  /* 0x000000ffff087224 */ /* 0x008fc400078e006d */
[----:B------:R-:W-:Y:S02]  /*e3eb0*/  IMAD.MOV.U32 R9, RZ, RZ, R108 ;  /* 0x000000ffff097224 */ /* 0x000fe400078e006c */
[----:B------:R2:W-:Y:S01]  /*e3ec0*/  STL.64 [R1+0x2158], R4 ;  /* 0x0021580401007387 */ /* 0x0005e20000100a00 */
[----:B----4-:R-:W-:Y:S01]  /*e3ed0*/  IMAD.MOV.U32 R6, RZ, RZ, R87 ;  /* 0x000000ffff067224 */ /* 0x010fe200078e0057 */
[----:B------:R-:W-:Y:S02]  /*e3ee0*/  MOV R7, R86 ;  /* 0x0000005600077202 */ /* 0x000fe40000000f00 */
[----:B------:R-:W-:Y:S04]  /*e3ef0*/  STL.64 [R1+0x2150], R8 ;  /* 0x0021500801007387 */ /* 0x000fe80000100a00 */
[----:B------:R-:W3:Y:S01]  /*e3f00*/  LDL.LU R154, [R1+0x19f0] ;  /* 0x0019f000019a7983 */ /* 0x000ee20000300800 */
[----:B--2---:R-:W-:-:S02]  /*e3f10*/  IMAD.MOV.U32 R4, RZ, RZ, R103 ;  /* 0x000000ffff047224 */ /* 0x004fc400078e0067 */
[----:B------:R-:W-:Y:S01]  /*e3f20*/  IMAD.MOV.U32 R5, RZ, RZ, R102 ;  /* 0x000000ffff057224 */ /* 0x000fe200078e0066 */
[----:B------:R-:W-:Y:S04]  /*e3f30*/  STL.64 [R1+0x2180], R6 ;  /* 0x0021800601007387 */ /* 0x000fe80000100a00 */
[----:B------:R-:W2:Y:S04]  /*e3f40*/  LDL.LU R155, [R1+0x19f4] ;  /* 0x0019f400019b7983 */ /* 0x000ea80000300800 */
        /* <DEDUP_REMOVED lines=61> */
[----:B---3--:R-:W-:Y:S01]  /*e4320*/  MOV R5, R154 ;  /* 0x0000009a00057202 */ /* 0x008fe20000000f00 */
[----:B--2---:R-:W-:-:S05]  /*e4330*/  IMAD.MOV.U32 R4, RZ, RZ, R155 ;  /* 0x000000ffff047224 */ /* 0x004fca00078e009b */
[----:B------:R2:W-:Y:S01]  /*e4340*/  STL.64 [R1+0x2170], R4 ;  /* 0x0021700401007387 */ /* 0x0005e20000100a00 */
[----:B----4-:R-:W-:Y:S02]  /*e4350*/  IMAD.MOV.U32 R9, RZ, RZ, R98 ;  /* 0x000000ffff097224 */ /* 0x010fe400078e0062 */
[----:B------:R-:W-:Y:S01]  /*e4360*/  IMAD.MOV.U32 R8, RZ, RZ, R99 ;  /* 0x000000ffff087224 */ /* 0x000fe200078e0063 */
[----:B------:R-:W-:-:S04]  /*e4370*/  MOV R7, R138 ;  /* 0x0000008a00077202 */ /* 0x000fc80000000f00 */
[----:B------:R3:W-:Y:S01]  /*e4380*/  STL.64 [R1+0x2168], R8 ;  /* 0x0021680801007387 */ /* 0x0007e20000100a00 */
[----:B------:R-:W-:Y:S02]  /*e4390*/  IMAD.MOV.U32 R6, RZ, RZ, R139 ;  /* 0x000000ffff067224 */ /* 0x000fe400078e008b */
[----:B--2---:R-:W-:-:S03]  /*e43a0*/  IMAD.MOV.U32 R5, RZ, RZ, R166 ;  /* 0x000000ffff057224 */ /* 0x004fc600078e00a6 */
[----:B------:R2:W-:Y:S01]  /*e43b0*/  STL.64 [R1+0x21a0], R6 ;  /* 0x0021a00601007387 */ /* 0x0005e20000100a00 */
[----:B------:R-:W-:Y:S01]  /*e43c0*/  IMAD.MOV.U32 R4, RZ, RZ, R167 ;  /* 0x000000ffff047224 */ /* 0x000fe200078e00a7 */
[----:B---3--:R-:W-:-:S04]  /*e43d0*/  MOV R9, R150 ;  /* 0x0000009600097202 */ /* 0x008fc80000000f00 */
        /* <DEDUP_REMOVED lines=75> */
[----:B------:R-:W-:Y:S01]  /*e4890*/  STL.64 [R1+0x2230], R8 ;  /* 0x0022300801007387 */ /* 0x000fe20000100a00 */
[----:B------:R-:W-:-:S03]  /*e48a0*/  IMAD.MOV.U32 R6, RZ, RZ, R87 ;  /* 0x000000ffff067224 */ /* 0x000fc600078e0057 */
[----:B------:R-:W2:Y:S01]  /*e48b0*/  LDL.LU R154, [R1+0x18e0] ;  /* 0x0018e000019a7983 */ /* 0x000ea20000300800 */
[----:B---3--:R-:W-:-:S03]  /*e48c0*/  MOV R5, R102 ;  /* 0x0000006600057202 */ /* 0x008fc60000000f00 */
        /* <DEDUP_REMOVED lines=65> */
[----:B---3--:R-:W-:-:S05]  /*e4ce0*/  IMAD.MOV.U32 R4, RZ, RZ, R155 ;  /* 0x000000ffff047224 */ /* 0x008fca00078e009b */
[----:B------:R2:W-:Y:S01]  /*e4cf0*/  STL.64 [R1+0x2258], R4 ;  /* 0x0022580401007387 */ /* 0x0005e20000100a00 */
[----:B----4-:R-:W-:Y:S01]  /*e4d00*/  MOV R9, R98 ;  /* 0x0000006200097202 */ /* 0x010fe20000000f00 */
[----:B------:R-:W-:Y:S02]  /*e4d10*/  IMAD.MOV.U32 R8, RZ, RZ, R99 ;  /* 0x000000ffff087224 */ /* 0x000fe400078e0063 */
[----:B------:R-:W-:-:S03]  /*e4d20*/  IMAD.MOV.U32 R7, RZ, RZ, R138 ;  /* 0x000000ffff077224 */ /* 0x000fc600078e008a */
[----:B------:R3:W-:Y:S01]  /*e4d30*/  STL.64 [R1+0x2250], R8 ;  /* 0x0022500801007387 */ /* 0x0007e20000100a00 */
[----:B------:R-:W-:Y:S01]  /*e4d40*/  IMAD.MOV.U32 R6, RZ, RZ, R139 ;  /* 0x000000ffff067224 */ /* 0x000fe200078e008b */
[----:B--2---:R-:W-:-:S04]  /*e4d50*/  MOV R5, R166 ;  /* 0x000000a600057202 */ /* 0x004fc80000000f00 */
[----:B------:R2:W-:Y:S01]  /*e4d60*/  STL.64 [R1+0x2248], R6 ;  /* 0x0022480601007387 */ /* 0x0005e20000100a00 */
[----:B------:R-:W-:Y:S02]  /*e4d70*/  IMAD.MOV.U32 R4, RZ, RZ, R167 ;  /* 0x000000ffff047224 */ /* 0x000fe400078e00a7 */
[----:B---3--:R-:W-:-:S03]  /*e4d80*/  IMAD.MOV.U32 R9, RZ, RZ, R150 ;  /* 0x000000ffff097224 */ /* 0x008fc600078e0096 */
        /* <DEDUP_REMOVED lines=75> */
[----:B------:R-:W-:Y:S01]  /*e5240*/  STL.64 [R1+0x2350], R8 ;  /* 0x0023500801007387 */ /* 0x000fe20000100a00 */
[----:B------:R-:W-:-:S03]  /*e5250*/  IMAD.MOV.U32 R6, RZ, RZ, R87 ;  /* 0x000000ffff067224 */ /* 0x000fc600078e0057 */
[----:B------:R-:W2:Y:S01]  /*e5260*/  LDL.LU R138, [R1+0x17dc] ;  /* 0x0017dc00018a7983 */ /* 0x000ea20000300800 */
[----:B---3--:R-:W-:-:S03]  /*e5270*/  IMAD.MOV.U32 R5, RZ, RZ, R102 ;  /* 0x000000ffff057224 */ /* 0x008fc600078e0066 */
[----:B------:R2:W-:Y:S01]  /*e5280*/  STL.64 [R1+0x2348], R6 ;  /* 0x0023480601007387 */ /* 0x0005e20000100a00 */
        /* <DEDUP_REMOVED lines=64> */
[----:B------:R-:W-:Y:S01]  /*e5690*/  MOV R9, R150 ;  /* 0x0000009600097202 */ /* 0x000fe20000000f00 */
[----:B------:R-:W-:-:S03]  /*e56a0*/  IMAD.MOV.U32 R8, RZ, RZ, R151 ;  /* 0x000000ffff087224 */ /* 0x000fc600078e0097 */
[----:B------:R3:W-:Y:S01]  /*e56b0*/  STL.64 [R1+0x2330], R4 ;  /* 0x0023300401007387 */ /* 0x0007e20000100a00 */
[----:B--2---:R-:W-:-:S03]  /*e56c0*/  IMAD.MOV.U32 R7, RZ, RZ, R146 ;  /* 0x000000ffff077224 */ /* 0x004fc600078e0092 */
[----:B------:R2:W-:Y:S01]  /*e56d0*/  STL.64 [R1+0x17e0], R8 ;  /* 0x0017e00801007387 */ /* 0x0005e20000100a00 */
[----:B------:R-:W-:Y:S01]  /*e56e0*/  IMAD.MOV.U32 R6, RZ, RZ, R147 ;  /* 0x000000ffff067224 */ /* 0x000fe200078e0093 */
[----:B---3--:R-:W-:-:S04]  /*e56f0*/  MOV R5, R92 ;  /* 0x0000005c00057202 */ /* 0x008fc80000000f00 */
[----:B------:R3:W-:Y:S01]  /*e5700*/  STL.64 [R1+0x2328], R6 ;  /* 0x0023280601007387 */ /* 0x0007e20000100a00 */
[----:B------:R-:W-:Y:S02]  /*e5710*/  IMAD.MOV.U32 R4, RZ, RZ, R93 ;  /* 0x000000ffff047224 */ /* 0x000fe400078e005d */
[----:B--2---:R-:W-:Y:S02]  /*e5720*/  IMAD.MOV.U32 R9, RZ, RZ, R152 ;  /* 0x000000ffff097224 */ /* 0x004fe400078e0098 */
[----:B------:R-:W-:Y:S01]  /*e5730*/  IMAD.MOV.U32 R8, RZ, RZ, R153 ;  /* 0x000000ffff087224 */ /* 0x000fe200078e0099 */
[----:B------:R2:W-:Y:S01]  /*e5740*/  STL.64 [R1+0x2320], R4 ;  /* 0x0023200401007387 */ /* 0x0005e20000100a00 */
[----:B---3--:R-:W-:-:S03]  /*e5750*/  MOV R7, R96 ;  /* 0x0000006000077202 */ /* 0x008fc60000000f00 */
[----:B------:R3:W-:Y:S01]  /*e5760*/  STL.64 [R1+0x17c0], R8 ;  /* 0x0017c00801007387 */ /* 0x0007e20000100a00 */
[----:B------:R-:W-:Y:S02]  /*e5770*/  IMAD.MOV.U32 R6, RZ, RZ, R97 ;  /* 0x000000ffff067224 */ /* 0x000fe400078e0061 */
[----:B--2---:R-:W-:-:S03]  /*e5780*/  IMAD.MOV.U32 R5, RZ, RZ, R136 ;  /* 0x000000ffff057224 */ /* 0x004fc600078e0088 */
[----:B------:R2:W-:Y:S01]  /*e5790*/  STL.64 [R1+0x2318], R6 ;  /* 0x0023180601007387 */ /* 0x0005e20000100a00 */
[----:B------:R-:W-:Y:S01]  /*e57a0*/  IMAD.MOV.U32 R4, RZ, RZ, R137 ;  /* 0x000000ffff047224 */ /* 0x000fe200078e0089 */
[----:B---3--:R-:W-:Y:S01]  /*e57b0*/  MOV R9, R164 ;  /* 0x000000a400097202 */ /* 0x008fe20000000f00 */
        /* <DEDUP_REMOVED lines=41> */
[----:B---3--:R-:W-:Y:S02]  /*e5a50*/  MOV R5, R86 ;  /* 0x0000005600057202 */ /* 0x008fe40000000f00 */
[----:B------:R-:W3:Y:S01]  /*e5a60*/  LDL.LU R86, [R1+0xf08] ;  /* 0x000f080001567983 */ /* 0x000ee20000300800 */
[----:B------:R-:W-:-:S03]  /*e5a70*/  IMAD.MOV.U32 R4, RZ, RZ, R87 ;  /* 0x000000ffff047224 */ /* 0x000fc600078e0057 */
[----:B------:R4:W-:Y:S01]  /*e5a80*/  STL.64 [R1+0x2390], R6 ;  /* 0x0023900601007387 */ /* 0x0009e20000100a00 */
[----:B--2---:R-:W-:-:S03]  /*e5a90*/  IMAD.MOV.U32 R9, RZ, RZ, R116 ;  /* 0x000000ffff097224 */ /* 0x004fc600078e0074 */
[----:B------:R-:W2:Y:S01]  /*e5aa0*/  LDL.LU R87, [R1+0xf0c] ;  /* 0x000f0c0001577983 */ /* 0x000ea20000300800 */
[----:B------:R-:W-:-:S03]  /*e5ab0*/  IMAD.MOV.U32 R8, RZ, RZ, R117 ;  /* 0x000000ffff087224 */ /* 0x000fc600078e0075 */
[----:B------:R1:W-:Y:S01]  /*e5ac0*/  STL.64 [R1+0x2388], R4 ;  /* 0x0023880401007387 */ /* 0x0003e20000100a00 */
[----:B----4-:R-:W-:Y:S01]  /*e5ad0*/  MOV R7, R124 ;  /* 0x0000007c00077202 */ /* 0x010fe20000000f00 */
[----:B------:R-:W-:Y:S02]  /*e5ae0*/  IMAD.MOV.U32 R6, RZ, RZ, R125 ;  /* 0x000000ffff067224 */ /* 0x000fe400078e007d */
[----:B------:R4:W-:Y:S01]  /*e5af0*/  STL.64 [R1+0x2380], R8 ;  /* 0x0023800801007387 */ /* 0x0009e20000100a00 */
[----:B-1----:R-:W-:Y:S02]  /*e5b00*/  IMAD.MOV.U32 R5, RZ, RZ, R104 ;  /* 0x000000ffff057224 */ /* 0x002fe400078e0068 */
[----:B------:R-:W-:Y:S01]  /*e5b10*/  IMAD.MOV.U32 R4, RZ, RZ, R105 ;  /* 0x000000ffff047224 */ /* 0x000fe200078e0069 */
        /* <DEDUP_REMOVED lines=23> */
[----:B------:R-:W2:Y:S04]  /*e5c90*/  LDL.LU R125, [R1+0xedc] ;  /* 0x000edc00017d7983 */ /* 0x000ea80000300800 */
[----:B------:R-:W2:Y:S04]  /*e5ca0*/  LDL.LU R104, [R1+0xea8] ;  /* 0x000ea80001687983 */ /* 0x000ea80000300800 */
[----:B------:R-:W2:Y:S04]  /*e5cb0*/  LDL.LU R105, [R1+0xeac] ;  /* 0x000eac0001697983 */ /* 0x000ea80000300800 */
[----:B------:R-:W2:Y:S04]  /*e5cc0*/  LDL.LU R102, [R1+0xeb0] ;  /* 0x000eb00001667983 */ /* 0x000ea80000300800 */
[----:B------:R-:W2:Y:S01]  /*e5cd0*/  LDL.LU R103, [R1+0xeb4] ;  /* 0x000eb40001677983 */ /* 0x000ea20000300800 */
[----:B----4-:R-:W-:Y:S01]  /*e5ce0*/  MOV R9, R112 ;  /* 0x0000007000097202 */ /* 0x010fe20000000f00 */
[----:B------:R-:W-:-:S02]  /*e5cf0*/  IMAD.MOV.U32 R8, RZ, RZ, R113 ;  /* 0x000000ffff087224 */ /* 0x000fc400078e0071 */
[----:B------:R-:W4:Y:S01]  /*e5d00*/  LDL.LU R112, [R1+0xeb8] ;  /* 0x000eb80001707983 */ /* 0x000f220000300800 */
[----:B------:R-:W-:Y:S02]  /*e5d10*/  IMAD.MOV.U32 R39, RZ, RZ, R108 ;  /* 0x000000ffff277224 */ /* 0x000fe400078e006c */
[----:B------:R-:W-:Y:S01]  /*e5d20*/  IMAD.MOV.U32 R38, RZ, RZ, R109 ;  /* 0x000000ffff267224 */ /* 0x000fe200078e006d */
[----:B------:R-:W4:Y:S04]  /*e5d30*/  LDL.LU R113, [R1+0xebc] ;  /* 0x000ebc0001717983 */ /* 0x000f280000300800 */
[----:B------:R-:W4:Y:S04]  /*e5d40*/  LDL.LU R108, [R1+0xe88] ;  /* 0x000e8800016c7983 */ /* 0x000f280000300800 */
[----:B------:R-:W4:Y:S01]  /*e5d50*/  LDL.LU R109, [R1+0xe8c] ;  /* 0x000e8c00016d7983 */ /* 0x000f220000300800 */
[----:B---3--:R-:W-:-:S03]  /*e5d60*/  IMAD.MOV.U32 R243, RZ, RZ, R86 ;  /* 0x000000fffff37224 */ /* 0x008fc600078e0056 */
[----:B------:R-:W3:Y:S01]  /*e5d70*/  LDL.LU R86, [R1+0xe90] ;  /* 0x000e900001567983 */ /* 0x000ee20000300800 */
[----:B--2---:R-:W-:-:S03]  /*e5d80*/  IMAD.MOV.U32 R242, RZ, RZ, R87 ;  /* 0x000000fffff27224 */ /* 0x004fc600078e0057 */
[----:B------:R-:W2:Y:S04]  /*e5d90*/  LDL.LU R87, [R1+0xe94] ;  /* 0x000e940001577983 */ /* 0x000ea80000300800 */
[----:B------:R1:W-:Y:S04]  /*e5da0*/  STL.64 [R1+0x2368], R8 ;  /* 0x0023680801007387 */ /* 0x0003e80000100a00 */
[----:B------:R1:W-:Y:S04]  /*e5db0*/  STL.64 [R1+0x2360], R38 ;  /* 0x0023602601007387 */ /* 0x0003e80000100a00 */
[----:B------:R1:W-:Y:S04]  /*e5dc0*/  STL.64 [R1+0x2408], R12 ;  /* 0x0024080c01007387 */ /* 0x0003e80000100a00 */
[----:B------:R1:W-:Y:S01]  /*e5dd0*/  STL.64 [R1+0x2400], R242 ;  /* 0x002400f201007387 */ /* 0x0003e20000100a00 */
[----:B------:R-:W-:Y:S01]  /*e5de0*/  MOV R241, R118 ;  /* 0x0000007600f17202 */ /* 0x000fe20000000f00 */
[----:B------:R-:W-:-:S02]  /*e5df0*/  IMAD.MOV.U32 R240, RZ, RZ, R119 ;  /* 0x000000fffff07224 */ /* 0x000fc400078e0077 */
        /* <DEDUP_REMOVED lines=20> */
[----:B------:R1:W-:Y:S04]  /*e5f40*/  STL.64 [R1+0x2448], R32 ;  /* 0x0024482001007387 */ /* 0x0003e80000100a00 */
[----:B------:R1:W-:Y:S01]  /*e5f50*/  STL.64 [R1+0x2440], R30 ;  /* 0x0024401e01007387 */ /* 0x0003e20000100a00 */
[----:B------:R-:W-:-:S03]  /*e5f60*/  IMAD.MOV.U32 R23, RZ, RZ, R102 ;  /* 0x000000ffff177224 */ /* 0x000fc600078e0066 */
[----:B------:R-:W2:Y:S01]  /*e5f70*/  LDL.LU R102, [R1+0xe98] ;  /* 0x000e980001667983 */ /* 0x000ea20000300800 */
[----:B------:R-:W-:-:S03]  /*e5f80*/  IMAD.MOV.U32 R22, RZ, RZ, R103 ;  /* 0x000000ffff167224 */ /* 0x000fc600078e0067 */
[----:B------:R-:W2:Y:S01]  /*e5f90*/  LDL.LU R103, [R1+0xe9c] ;  /* 0x000e9c0001677983 */ /* 0x000ea20000300800 */
[----:B------:R-:W-:Y:S01]  /*e5fa0*/  IMAD.MOV.U32 R28, RZ, RZ, R117 ;  /* 0x000000ffff1c7224 */ /* 0x000fe200078e0075 */
[----:B------:R-:W-:Y:S01]  /*e5fb0*/  MOV R29, R116 ;  /* 0x00000074001d7202 */ /* 0x000fe20000000f00 */
[----:B------:R-:W-:Y:S01]  /*e5fc0*/  IMAD.MOV.U32 R26, RZ, RZ, R125 ;  /* 0x000000ffff1a7224 */ /* 0x000fe200078e007d */
[----:B------:R-:W-:Y:S01]  /*e5fd0*/  MOV R25, R104 ;  /* 0x0000006800197202 */ /* 0x000fe20000000f00 */
[----:B------:R-:W-:Y:S02]  /*e5fe0*/  IMAD.MOV.U32 R27, RZ, RZ, R124 ;  /* 0x000000ffff1b7224 */ /* 0x000fe400078e007c */
[----:B------:R-:W-:Y:S01]  /*e5ff0*/  IMAD.MOV.U32 R24, RZ, RZ, R105 ;  /* 0x000000ffff187224 */ /* 0x000fe200078e0069 */
[----:B------:R1:W-:Y:S04]  /*e6000*/  STL.64 [R1+0x2438], R28 ;  /* 0x0024381c01007387 */ /* 0x0003e80000100a00 */
        /* <DEDUP_REMOVED lines=24> */
[----:B----4-:R-:W-:Y:S01]  /*e6190*/  MOV R21, R112 ;  /* 0x0000007000157202 */ /* 0x010fe20000000f00 */
[----:B------:R-:W-:-:S02]  /*e61a0*/  IMAD.MOV.U32 R20, RZ, RZ, R113 ;  /* 0x000000ffff147224 */ /* 0x000fc400078e0071 */
[----:B------:R-:W-:Y:S02]  /*e61b0*/  IMAD.MOV.U32 R19, RZ, RZ, R108 ;  /* 0x000000ffff137224 */ /* 0x000fe400078e006c */
[----:B------:R-:W-:Y:S01]  /*e61c0*/  IMAD.MOV.U32 R18, RZ, RZ, R109 ;  /* 0x000000ffff127224 */ /* 0x000fe200078e006d */
[----:B---3--:R-:W-:Y:S02]  /*e61d0*/  MOV R17, R86 ;  /* 0x0000005600117202 */ /* 0x008fe40000000f00 */
[----:B------:R-:W3:Y:S01]  /*e61e0*/  LDL.LU R86, [R1+0xe38] ;  /* 0x000e380001567983 */ /* 0x000ee20000300800 */
[----:B--2---:R-:W-:-:S03]  /*e61f0*/  IMAD.MOV.U32 R16, RZ, RZ, R87 ;  /* 0x000000ffff107224 */ /* 0x004fc600078e0057 */
[----:B------:R-:W2:Y:S04]  /*e6200*/  LDL.LU R87, [R1+0xe3c] ;  /* 0x000e3c0001577983 */ /* 0x000ea80000300800 */
[----:B------:R4:W-:Y:S04]  /*e6210*/  STL.64 [R1+0x2458], R22 ;  /* 0x0024581601007387 */ /* 0x0009e80000100a00 */
        /* <DEDUP_REMOVED lines=8> */
[----:B------:R1:W-:Y:S04]  /*e62a0*/  STL.64 [R1+0x2450], R20 ;  /* 0x0024501401007387 */ /* 0x0003e80000100a00 */
[----:B------:R1:W-:Y:S04]  /*e62b0*/  STL.64 [R1+0x2480], R18 ;  /* 0x0024801201007387 */ /* 0x0003e80000100a00 */
[----:B------:R1:W-:Y:S01]  /*e62c0*/  STL.64 [R1+0x2478], R16 ;  /* 0x0024781001007387 */ /* 0x0003e20000100a00 */
[----:B------:R-:W-:Y:S01]  /*e62d0*/  MOV R251, R118 ;  /* 0x0000007600fb7202 */ /* 0x000fe20000000f00 */
[----:B------:R-:W-:-:S02]  /*e62e0*/  IMAD.MOV.U32 R250, RZ, RZ, R119 ;  /* 0x000000fffffa7224 */ /* 0x000fc400078e0077 */
[----:B------:R1:W-:Y:S01]  /*e62f0*/  STL.64 [R1+0x2470], R14 ;  /* 0x0024700e01007387 */ /* 0x0003e20000100a00 */
[----:B------:R-:W-:Y:S02]  /*e6300*/  IMAD.MOV.U32 R249, RZ, RZ, R126 ;  /* 0x000000fffff97224 */ /* 0x000fe400078e007e */
[----:B------:R-:W-:Y:S01]  /*e6310*/  IMAD.MOV.U32 R248, RZ, RZ, R127 ;  /* 0x000000fffff87224 */ /* 0x000fe200078e007f */
[----:B------:R-:W-:Y:S01]  /*e6320*/  STL.64 [R1+0x2468], R250 ;  /* 0x002468fa01007387 */ /* 0x000fe20000100a00 */
[----:B------:R-:W-:Y:S01]  /*e6330*/  MOV R247, R106 ;  /* 0x0000006a00f77202 */ /* 0x000fe20000000f00 */
[----:B------:R-:W-:Y:S02]  /*e6340*/  IMAD.MOV.U32 R246, RZ, RZ, R107 ;  /* 0x000000fffff67224 */ /* 0x000fe400078e006b */
[----:B------:R-:W-:Y:S01]  /*e6350*/  STL.64 [R1+0x24a0], R248 ;  /* 0x0024a0f801007387 */ /* 0x000fe20000100a00 */
[----:B------:R-:W-:Y:S02]  /*e6360*/  IMAD.MOV.U32 R245, RZ, RZ, R114 ;  /* 0x000000fffff57224 */ /* 0x000fe400078e0072 */
[----:B------:R-:W-:Y:S01]  /*e6370*/  IMAD.MOV.U32 R244, RZ, RZ, R115 ;  /* 0x000000fffff47224 */ /* 0x000fe200078e0073 */
[----:B------:R-:W-:Y:S01]  /*e6380*/  STL.64 [R1+0x2498], R246 ;  /* 0x002498f601007387 */ /* 0x000fe20000100a00 */
[----:B------:R-:W-:Y:S01]  /*e6390*/  MOV R239, R110 ;  /* 0x0000006e00ef7202 */ /* 0x000fe20000000f00 */
[----:B------:R-:W-:-:S02]  /*e63a0*/  IMAD.MOV.U32 R238, RZ, RZ, R111 ;  /* 0x000000ffffee7224 */ /* 0x000fc400078e006f */
[----:B------:R-:W-:Y:S01]  /*e63b0*/  STL.64 [R1+0x2490], R244 ;  /* 0x002490f401007387 */ /* 0x000fe20000100a00 */
        /* <DEDUP_REMOVED lines=9> */
[----:B------:R-:W-:-:S03]  /*e6450*/  MOV R231, R116 ;  /* 0x0000007400e77202 */ /* 0x000fc60000000f00 */
[----:B------:R-:W-:Y:S01]  /*e6460*/  STL.64 [R1+0x24b0], R232 ;  /* 0x0024b0e801007387 */ /* 0x000fe20000100a00 */
[----:B------:R-:W-:Y:S02]  /*e6470*/  IMAD.MOV.U32 R230, RZ, RZ, R117 ;  /* 0x000000ffffe67224 */ /* 0x000fe400078e0075 */
[----:B------:R-:W-:Y:S02]  /*e6480*/  IMAD.MOV.U32 R229, RZ, RZ, R124 ;  /* 0x000000ffffe57224 */ /* 0x000fe400078e007c */
[----:B------:R-:W-:Y:S01]  /*e6490*/  IMAD.MOV.U32 R228, RZ, RZ, R125 ;  /* 0x000000ffffe47224 */ /* 0x000fe200078e007d */
[----:B------:R-:W-:Y:S01]  /*e64a0*/  MOV R223, R104 ;  /* 0x0000006800df7202 */ /* 0x000fe20000000f00 */
[----:B------:R-:W-:Y:S02]  /*e64b0*/  IMAD.MOV.U32 R222, RZ, RZ, R105 ;  /* 0x000000ffffde7224 */ /* 0x000fe400078e0069 */
[----:B---3--:R-:W-:Y:S02]  /*e64c0*/  IMAD.MOV.U32 R221, RZ, RZ, R86 ;  /* 0x000000ffffdd7224 */ /* 0x008fe400078e0056 */
[----:B------:R-:W3:Y:S01]  /*e64d0*/  LDL.LU R86, [R1+0xe18] ;  /* 0x000e180001567983 */ /* 0x000ee20000300800 */
[----:B--2---:R-:W-:-:S03]  /*e64e0*/  IMAD.MOV.U32 R220, RZ, RZ, R87 ;  /* 0x000000ffffdc7224 */ /* 0x004fc600078e0057 */
        /* <DEDUP_REMOVED lines=26> */
[----:B----4-:R-:W-:-:S03]  /*e6690*/  MOV R215, R102 ;  /* 0x0000006600d77202 */ /* 0x010fc60000000f00 */
[----:B------:R-:W4:Y:S01]  /*e66a0*/  LDL.LU R102, [R1+0xdc0] ;  /* 0x000dc00001667983 */ /* 0x000f220000300800 */
[----:B------:R-:W-:-:S03]  /*e66b0*/  IMAD.MOV.U32 R214, RZ, RZ, R103 ;  /* 0x000000ffffd67224 */ /* 0x000fc600078e0067 */
[----:B------:R-:W4:Y:S01]  /*e66c0*/  LDL.LU R103, [R1+0xdc4] ;  /* 0x000dc40001677983 */ /* 0x000f220000300800 */
[----:B------:R-:W-:Y:S01]  /*e66d0*/  MOV R219, R112 ;  /* 0x0000007000db7202 */ /* 0x000fe20000000f00 */
[----:B------:R-:W-:Y:S02]  /*e66e0*/  IMAD.MOV.U32 R218, RZ, RZ, R113 ;  /* 0x000000ffffda7224 */ /* 0x000fe400078e0071 */
[----:B------:R-:W-:Y:S04]  /*e66f0*/  STL.64 [R1+0x24d0], R220 ;  /* 0x0024d0dc01007387 */ /* 0x000fe80000100a00 */
[----:B------:R-:W4:Y:S04]  /*e6700*/  LDL.LU R112, [R1+0xd90] ;  /* 0x000d900001707983 */ /* 0x000f280000300800 */
[----:B------:R-:W4:Y:S01]  /*e6710*/  LDL.LU R113, [R1+0xd94] ;  /* 0x000d940001717983 */ /* 0x000f220000300800 */
[----:B------:R-:W-:-:S02]  /*e6720*/  IMAD.MOV.U32 R217, RZ, RZ, R108 ;  /* 0x000000ffffd97224 */ /* 0x000fc400078e006c */
[----:B------:R-:W-:Y:S01]  /*e6730*/  IMAD.MOV.U32 R216, RZ, RZ, R109 ;  /* 0x000000ffffd87224 */ /* 0x000fe200078e006d */
[----:B------:R-:W4:Y:S04]  /*e6740*/  LDL.LU R108, [R1+0xd98] ;  /* 0x000d9800016c7983 */ /* 0x000f280000300800 */
[----:B------:R-:W4:Y:S01]  /*e6750*/  LDL.LU R109, [R1+0xd9c] ;  /* 0x000d9c00016d7983 */ /* 0x000f220000300800 */
[----:B---3--:R-:W-:-:S03]  /*e6760*/  IMAD.MOV.U32 R213, RZ, RZ, R86 ;  /* 0x000000ffffd57224 */ /* 0x008fc600078e0056 */
[----:B------:R-:W3:Y:S01]  /*e6770*/  LDL.LU R86, [R1+0xda0] ;  /* 0x000da00001567983 */ /* 0x000ee20000300800 */
[----:B--2---:R-:W-:-:S03]  /*e6780*/  IMAD.MOV.U32 R212, RZ, RZ, R87 ;  /* 0x000000ffffd47224 */ /* 0x004fc600078e0057 */
[----:B------:R-:W2:Y:S04]  /*e6790*/  LDL.LU R87, [R1+0xda4] ;  /* 0x000da40001577983 */ /* 0x000ea80000300800 */
[----:B------:R-:W-:Y:S04]  /*e67a0*/  STL.64 [R1+0x24c8], R218 ;  /* 0x0024c8da01007387 */ /* 0x000fe80000100a00 */
[----:B------:R-:W-:Y:S01]  /*e67b0*/  STL.64 [R1+0x2500], R216 ;  /* 0x002500d801007387 */ /* 0x000fe20000100a00 */
[----:B------:R-:W-:-:S03]  /*e67c0*/  MOV R211, R118 ;  /* 0x0000007600d37202 */ /* 0x000fc60000000f00 */
[----:B------:R-:W-:Y:S01]  /*e67d0*/  STL.64 [R1+0x24f8], R214 ;  /* 0x0024f8d601007387 */ /* 0x000fe20000100a00 */
[----:B------:R-:W-:-:S03]  /*e67e0*/  IMAD.MOV.U32 R210, RZ, RZ, R119 ;  /* 0x000000ffffd27224 */ /* 0x000fc600078e0077 */
        /* <DEDUP_REMOVED lines=17> */
[----:B------:R-:W-:Y:S01]  /*e6900*/  IMAD.MOV.U32 R162, RZ, RZ, R121 ;  /* 0x000000ffffa27224 */ /* 0x000fe200078e0079 */
[----:B------:R-:W-:-:S04]  /*e6910*/  LOP3.LUT R161, R161, R160, RZ, 0x3c, !PT ;  /* 0x000000a0a1a17212 */ /* 0x000fc800078e3cff */
[----:B------:R-:W-:Y:S01]  /*e6920*/  LOP3.LUT R160, R161, R160, RZ, 0x3c, !PT ;  /* 0x000000a0a1a07212 */ /* 0x000fe200078e3cff */
[----:B------:R-:W-:-:S03]  /*e6930*/  IMAD.MOV.U32 R159, RZ, RZ, R116 ;  /* 0x000000ffff9f7224 */ /* 0x000fc600078e0074 */
[----:B------:R-:W-:Y:S01]  /*e6940*/  LOP3.LUT R161, R161, R160, RZ, 0x3c, !PT ;  /* 0x000000a0a1a17212 */ /* 0x000fe200078e3cff */
[----:B------:R-:W-:Y:S01]  /*e6950*/  IMAD.MOV.U32 R158, RZ, RZ, R117 ;  /* 0x000000ffff9e7224 */ /* 0x000fe200078e0075 */
[----:B------:R-:W-:Y:S01]  /*e6960*/  STL.64 [R1+0x2540], R164 ;  /* 0x002540a401007387 */ /* 0x000fe20000100a00 */
[----:B------:R-:W-:-:S03]  /*e6970*/  MOV R157, R124 ;  /* 0x0000007c009d7202 */ /* 0x000fc60000000f00 */
[----:B------:R-:W-:Y:S01]  /*e6980*/  STL.64 [R1+0x2538], R162 ;  /* 0x002538a201007387 */ /* 0x000fe20000100a00 */
[----:B------:R-:W-:-:S03]  /*e6990*/  IMAD.MOV.U32 R156, RZ, RZ, R125 ;  /* 0x000000ffff9c7224 */ /* 0x000fc600078e007d */
[----:B------:R-:W-:Y:S01]  /*e69a0*/  STL.64 [R1+0x2530], R160 ;  /* 0x002530a001007387 */ /* 0x000fe20000100a00 */
[----:B------:R-:W-:Y:S02]  /*e69b0*/  IMAD.MOV.U32 R155, RZ, RZ, R104 ;  /* 0x000000ffff9b7224 */ /* 0x000fe400078e0068 */
[----:B------:R-:W-:Y:S01]  /*e69c0*/  IMAD.MOV.U32 R154, RZ, RZ, R105 ;  /* 0x000000ffff9a7224 */ /* 0x000fe200078e0069 */
[----:B----4-:R-:W-:Y:S02]  /*e69d0*/  MOV R153, R102 ;  /* 0x0000006600997202 */ /* 0x010fe40000000f00 */
        /* <DEDUP_REMOVED lines=32> */
[----:B------:R-:W-:Y:S01]  /*e6be0*/  MOV R149, R108 ;  /* 0x0000006c00957202 */ /* 0x000fe20000000f00 */
[----:B------:R-:W-:-:S02]  /*e6bf0*/  IMAD.MOV.U32 R148, RZ, RZ, R109 ;  /* 0x000000ffff947224 */ /* 0x000fc400078e006d */
[----:B------:R-:W-:Y:S04]  /*e6c00*/  STL.64 [R1+0x2548], R152 ;  /* 0x0025489801007387 */ /* 0x000fe80000100a00 */
[----:B------:R-:W4:Y:S04]  /*e6c10*/  LDL.LU R108, [R1+0xd18] ;  /* 0x000d1800016c7983 */ /* 0x000f280000300800 */
[----:B------:R-:W4:Y:S01]  /*e6c20*/  LDL.LU R109, [R1+0xd1c] ;  /* 0x000d1c00016d7983 */ /* 0x000f220000300800 */
[----:B---3--:R-:W-:-:S03]  /*e6c30*/  IMAD.MOV.U32 R147, RZ, RZ, R86 ;  /* 0x000000ffff937224 */ /* 0x008fc600078e0056 */
[----:B------:R-:W3:Y:S01]  /*e6c40*/  LDL.LU R86, [R1+0xd20] ;  /* 0x000d200001567983 */ /* 0x000ee20000300800 */
[----:B--2---:R-:W-:-:S03]  /*e6c50*/  IMAD.MOV.U32 R146, RZ, RZ, R87 ;  /* 0x000000ffff927224 */ /* 0x004fc600078e0057 */
[----:B------:R-:W2:Y:S01]  /*e6c60*/  LDL.LU R87, [R1+0xd24] ;  /* 0x000d240001577983 */ /* 0x000ea20000300800 */
        /* <DEDUP_REMOVED lines=21> */
[----:B------:R-:W-:-:S04]  /*e6dc0*/  LOP3.LUT R129, R129, R128, RZ, 0x3c, !PT ;  /* 0x0000008081817212 */ /* 0x000fc800078e3cff */
[C---:B------:R-:W-:Y:S02]  /*e6dd0*/  LOP3.LUT R128, R129.reuse, R128, RZ, 0x3c, !PT ;  /* 0x0000008081807212 */ /* 0x040fe400078e3cff */
[----:B------:R-:W-:Y:S02]  /*e6de0*/  MOV R127, R110 ;  /* 0x0000006e007f7202 */ /* 0x000fe40000000f00 */
[----:B------:R-:W-:Y:S01]  /*e6df0*/  LOP3.LUT R129, R129, R128, RZ, 0x3c, !PT ;  /* 0x0000008081817212 */ /* 0x000fe200078e3cff */
[----:B------:R-:W-:Y:S01]  /*e6e00*/  IMAD.MOV.U32 R126, RZ, RZ, R111 ;  /* 0x000000ffff7e7224 */ /* 0x000fe200078e006f */
[----:B------:R-:W-:-:S04]  /*e6e10*/  LOP3.LUT R125, R125, R124, RZ, 0x3c, !PT ;  /* 0x0000007c7d7d7212 */ /* 0x000fc800078e3cff */
[C---:B------:R-:W-:Y:S01]  /*e6e20*/  LOP3.LUT R124, R125.reuse, R124, RZ, 0x3c, !PT ;  /* 0x0000007c7d7c7212 */ /* 0x040fe200078e3cff */
[----:B------:R-:W-:Y:S01]  /*e6e30*/  STL.64 [R1+0x2580], R132 ;  /* 0x0025808401007387 */ /* 0x000fe20000100a00 */
[----:B------:R-:W-:Y:S02]  /*e6e40*/  IMAD.MOV.U32 R123, RZ, RZ, R120 ;  /* 0x000000ffff7b7224 */ /* 0x000fe400078e0078 */
[----:B------:R-:W-:Y:S01]  /*e6e50*/  LOP3.LUT R125, R125, R124, RZ, 0x3c, !PT ;  /* 0x0000007c7d7d7212 */ /* 0x000fe200078e3cff */
[----:B------:R-:W-:Y:S01]  /*e6e60*/  IMAD.MOV.U32 R122, RZ, RZ, R121 ;  /* 0x000000ffff7a7224 */ /* 0x000fe200078e0079 */
[----:B------:R-:W-:Y:S01]  /*e6e70*/  STL.64 [R1+0x25b8], R130 ;  /* 0x0025b88201007387 */ /* 0x000fe20000100a00 */
[----:B------:R-:W-:-:S03]  /*e6e80*/  MOV R121, R116 ;  /* 0x0000007400797202 */ /* 0x000fc60000000f00 */
[----:B------:R-:W-:Y:S01]  /*e6e90*/  STL.64 [R1+0x25b0], R128 ;  /* 0x0025b08001007387 */ /* 0x000fe20000100a00 */
[----:B------:R-:W-:-:S03]  /*e6ea0*/  IMAD.MOV.U32 R120, RZ, RZ, R117 ;  /* 0x000000ffff787224 */ /* 0x000fc600078e0075 */
        /* <DEDUP_REMOVED lines=11> */
[----:B------:R-:W-:Y:S04]  /*e6f60*/  STL.64 [R1+0x25c0], R116 ;  /* 0x0025c07401007387 */ /* 0x000fe80000100a00 */
[----:B------:R-:W4:Y:S01]  /*e6f70*/  LDL.64 R206, [R1+0x2148] ;  /* 0x0021480001ce7983 */ /* 0x000f220000100a00 */
[----:B------:R-:W-:Y:S01]  /*e6f80*/  IMAD.MOV.U32 R112, RZ, RZ, R109 ;  /* 0x000000ffff707224 */ /* 0x000fe200078e006d */
[----:B------:R-:W-:Y:S01]  /*e6f90*/  MOV R113, R108 ;  /* 0x0000006c00717202 */ /* 0x000fe20000000f00 */
[----:B------:R-:W-:Y:S01]  /*e6fa0*/  IMAD.MOV.U32 R106, RZ, RZ, R199 ;  /* 0x000000ffff6a7224 */ /* 0x000fe200078e00c7 */
[----:B------:R-:W-:Y:S01]  /*e6fb0*/  STL.64 [R1+0x25f8], R114 ;  /* 0x0025f87201007387 */ /* 0x000fe20000100a00 */
[----:B------:R-:W-:Y:S01]  /*e6fc0*/  IMAD.MOV.U32 R107, RZ, RZ, R198 ;  /* 0x000000ffff6b7224 */ /* 0x000fe200078e00c6 */
[----:B------:R-:W-:Y:S01]  /*e6fd0*/  MOV R104, R201 ;  /* 0x000000c900687202 */ /* 0x000fe20000000f00 */
[----:B------:R-:W-:Y:S01]  /*e6fe0*/  IMAD.MOV.U32 R105, RZ, RZ, R200 ;  /* 0x000000ffff697224 */ /* 0x000fe200078e00c8 */
[----:B------:R-:W4:Y:S04]  /*e6ff0*/  LDL.64 R198, [R1+0x1a00] ;  /* 0x001a000001c67983 */ /* 0x000f280000100a00 */
[----:B------:R-:W-:Y:S01]  /*e7000*/  STL.64 [R1+0x25f0], R112 ;  /* 0x0025f07001007387 */ /* 0x000fe20000100a00 */
[----:B------:R-:W-:-:S03]  /*e7010*/  IMAD.MOV.U32 R98, RZ, RZ, R205 ;  /* 0x000000ffff627224 */ /* 0x000fc600078e00cd */
[----:B------:R-:W4:Y:S01]  /*e7020*/  LDL.64 R200, [R1+0x2140] ;  /* 0x0021400001c87983 */ /* 0x000f220000100a00 */
[----:B------:R-:W-:Y:S01]  /*e7030*/  IMAD.MOV.U32 R99, RZ, RZ, R204 ;  /* 0x000000ffff637224 */ /* 0x000fe200078e00cc */
[----:B------:R-:W-:Y:S01]  /*e7040*/  MOV R96, R191 ;  /* 0x000000bf00607202 */ /* 0x000fe20000000f00 */
[----:B------:R-:W-:Y:S01]  /*e7050*/  IMAD.MOV.U32 R97, RZ, RZ, R190 ;  /* 0x000000ffff617224 */ /* 0x000fe200078e00be */
[----:B------:R-:W-:Y:S01]  /*e7060*/  UISETP.GT.AND UP2, UPT, UR23, 0x51, UPT ;  /* 0x000000511700788c */ /* 0x000fe2000bf44270 */
[----:B-1----:R-:W-:Y:S01]  /*e7070*/  IMAD.MOV.U32 R6, RZ, RZ, R193 ;  /* 0x000000ffff067224 */ /* 0x002fe200078e00c1 */
[----:B------:R-:W-:Y:S01]  /*e7080*/  MOV R7, R192 ;  /* 0x000000c000077202 */ /* 0x000fe20000000f00 */
[----:B------:R-:W-:Y:S01]  /*e7090*/  IMAD.MOV.U32 R94, RZ, RZ, R195 ;  /* 0x000000ffff5e7224 */ /* 0x000fe200078e00c3 */
[----:B------:R-:W-:Y:S01]  /*e70a0*/  MOV R92, R197 ;  /* 0x000000c5005c7202 */ /* 0x000fe20000000f00 */
[----:B------:R-:W-:Y:S01]  /*e70b0*/  IMAD.MOV.U32 R95, RZ, RZ, R194 ;  /* 0x000000ffff5f7224 */ /* 0x000fe200078e00c2 */
[----:B------:R-:W-:Y:S01]  /*e70c0*/  USEL UR12, URZ, 0x4, !UP2 ;  /* 0x00000004ff0c7887 */ /* 0x000fe2000d000000 */
[----:B------:R-:W-:Y:S01]  /*e70d0*/  IMAD.MOV.U32 R93, RZ, RZ, R196 ;  /* 0x000000ffff5d7224 */ /* 0x000fe200078e00c4 */
[----:B------:R-:W-:Y:S01]  /*e70e0*/  MOV R70, R189 ;  /* 0x000000bd00467202 */ /* 0x000fe20000000f00 */
[----:B------:R-:W-:-:S02]  /*e70f0*/  IMAD.MOV.U32 R10, RZ, RZ, R187 ;  /* 0x000000ffff0a7224 */ /* 0x000fc400078e00bb */
[----:B------:R-:W-:Y:S01]  /*e7100*/  IMAD.MOV.U32 R11, RZ, RZ, R186 ;  /* 0x000000ffff0b7224 */ /* 0x000fe200078e00ba */
[----:B------:R-:W-:Y:S01]  /*e7110*/  MOV R69, R176 ;  /* 0x000000b000457202 */ /* 0x000fe20000000f00 */
[----:B------:R-:W-:Y:S01]  /*e7120*/  IMAD.MOV.U32 R71, RZ, RZ, R188 ;  /* 0x000000ffff477224 */ /* 0x000fe200078e00bc */
[----:B------:R-:W-:Y:S01]  /*e7130*/  USEL UR12, UR12, URZ, !UP0 ;  /* 0x000000ff0c0c7287 */ /* 0x000fe2000c000000 */
[----:B------:R-:W-:Y:S02]  /*e7140*/  IMAD.MOV.U32 R68, RZ, RZ, R177 ;  /* 0x000000ffff447224 */ /* 0x000fe400078e00b1 */
[----:B---3--:R-:W-:Y:S02]  /*e7150*/  IMAD.MOV.U32 R111, RZ, RZ, R86 ;  /* 0x000000ffff6f7224 */ /* 0x008fe400078e0056 */
[----:B--2---:R-:W-:-:S05]  /*e7160*/  IMAD.MOV.U32 R110, RZ, RZ, R87 ;  /* 0x000000ffff6e7224 */ /* 0x004fca00078e0057 */
[----:B------:R-:W-:Y:S01]  /*e7170*/  STL.64 [R1+0x25e8], R110 ;  /* 0x0025e86e01007387 */ /* 0x000fe20000100a00 */
[----:B------:R-:W-:Y:S01]  /*e7180*/  IMAD.MOV.U32 R86, RZ, RZ, R185 ;  /* 0x000000ffff567224 */ /* 0x000fe200078e00b9 */
[----:B------:R-:W-:Y:S01]  /*e7190*/  MOV R87, R184 ;  /* 0x000000b800577202 */ /* 0x000fe20000000f00 */
[----:B------:R-:W-:Y:S01]  /*e71a0*/  IMAD.MOV.U32 R66, RZ, RZ, R179 ;  /* 0x000000ffff427224 */ /* 0x000fe200078e00b3 */
[----:B------:R-:W-:Y:S01]  /*e71b0*/  MOV R4, R181 ;  /* 0x000000b500047202 */ /* 0x000fe20000000f00 */
[----:B------:R-:W-:Y:S01]  /*e71c0*/  IMAD.MOV.U32 R67, RZ, RZ, R178 ;  /* 0x000000ffff437224 */ /* 0x000fe200078e00b2 */
[----:B------:R-:W-:Y:S01]  /*e71d0*/  MOV R65, R182 ;  /* 0x000000b600417202 */ /* 0x000fe20000000f00 */
[----:B------:R-:W-:Y:S02]  /*e71e0*/  IMAD.MOV.U32 R5, RZ, RZ, R180 ;  /* 0x000000ffff057224 */ /* 0x000fe400078e00b4 */
[----:B------:R-:W-:Y:S01]  /*e71f0*/  IMAD.MOV.U32 R64, RZ, RZ, R183 ;  /* 0x000000ffff407224 */ /* 0x000fe200078e00b7 */
[----:B------:R-:W-:Y:S01]  /*e7200*/  MOV R36, R143 ;  /* 0x0000008f00247202 */ /* 0x000fe20000000f00 */
[----:B------:R-:W-:-:S02]  /*e7210*/  IMAD.MOV.U32 R62, RZ, RZ, R141 ;  /* 0x000000ffff3e7224 */ /* 0x000fc400078e008d */
[----:B------:R-:W-:Y:S01]  /*e7220*/  IMAD.MOV.U32 R63, RZ, RZ, R140 ;  /* 0x000000ffff3f7224 */ /* 0x000fe200078e008c */
[----:B------:R-:W-:Y:S01]  /*e7230*/  MOV R61, R172 ;  /* 0x000000ac003d7202 */ /* 0x000fe20000000f00 */
[----:B------:R-:W-:Y:S01]  /*e7240*/  IMAD.MOV.U32 R37, RZ, RZ, R142 ;  /* 0x000000ffff257224 */ /* 0x000fe200078e008e */
[----:B------:R-:W-:Y:S01]  /*e7250*/  ISETP.NE.U32.AND P1, PT, RZ, UR12, PT ;  /* 0x0000000cff007c0c */ /* 0x000fe2000bf25070 */
        /* <DEDUP_REMOVED lines=8> */
[----:B------:R-:W-:Y:S02]  /*e72e0*/  IMAD.MOV.U32 R52, RZ, RZ, R85 ;  /* 0x000000ffff347224 */ /* 0x000fe400078e0055 */
        /* <DEDUP_REMOVED lines=10> */
[----:B----4-:R-:W-:Y:S01]  /*e7390*/  MOV R109, R102 ;  /* 0x00000066006d7202 */ /* 0x010fe20000000f00 */
[----:B------:R-:W-:Y:S02]  /*e73a0*/  IMAD.MOV.U32 R102, RZ, RZ, R203 ;  /* 0x000000ffff667224 */ /* 0x000fe400078e00cb */
[----:B------:R-:W-:Y:S01]  /*e73b0*/  IMAD.MOV.U32 R108, RZ, RZ, R103 ;  /* 0x000000ffff6c7224 */ /* 0x000fe200078e0067 */
[----:B------:R-:W-:Y:S02]  /*e73c0*/  MOV R103, R202 ;  /* 0x000000ca00677202 */ /* 0x000fe40000000f00 */
[----:B------:R-:W2:Y:S04]  /*e73d0*/  LDL.64 R202, [R1+0x2158] ;  /* 0x0021580001ca7983 */ /* 0x000ea80000100a00 */
[----:B------:R-:W-:Y:S04]  /*e73e0*/  STL.64 [R1+0x25e0], R108 ;  /* 0x0025e06c01007387 */ /* 0x000fe80000100a00 */
[----:B------:R-:W3:Y:S04]  /*e73f0*/  LDL.64 R204, [R1+0x1a20] ;  /* 0x001a200001cc7983 */ /* 0x000ee80000100a00 */
[----:B------:R-:W-:Y:S04]  /*e7400*/  STL.64 [R1+0x2618], R106 ;  /* 0x0026186a01007387 */ /* 0x000fe80000100a00 */
[----:B------:R-:W4:Y:S04]  /*e7410*/  LDL.64 R190, [R1+0x2150] ;  /* 0x0021500001be7983 */ /* 0x000f280000100a00 */
[----:B------:R-:W-:Y:S04]  /*e7420*/  STL.64 [R1+0x2610], R104 ;  /* 0x0026106801007387 */ /* 0x000fe80000100a00 */
[----:B------:R-:W2:Y:S04]  /*e7430*/  LDL.64 R192, [R1+0x2160] ;  /* 0x0021600001c07983 */ /* 0x000ea80000100a00 */
        /* <DEDUP_REMOVED lines=25> */
[----:B------:R-:W-:Y:S04]  /*e75d0*/  LDGSTS.E [R2+0x28800], desc[UR34][R206.64], P1 ;  /* 0x28800000ce027fae */ /* 0x000fe800089a1022 */
[----:B------:R-:W-:Y:S04]  /*e75e0*/  LDGSTS.E [R2+0x28880], desc[UR34][R200.64], P1 ;  /* 0x28880000c8027fae */ /* 0x000fe800089a1022 */
        /* <DEDUP_REMOVED lines=23> */
[----:B------:R-:W4:Y:S01]  /*e7760*/  LDL.64 R74, [R1+0x2258] ;  /* 0x00225800014a7983 */ /* 0x000f220000100a00 */
[----:B------:R-:W-:Y:S02]  /*e7770*/  UISETP.GT.AND UP6, UPT, UR23, 0x5d, UPT ;  /* 0x0000005d1700788c */ /* 0x000fe4000bfc4270 */
[----:B------:R-:W-:Y:S01]  /*e7780*/  UISETP.GT.AND UP5, UPT, UR23, 0x61, UPT ;  /* 0x000000611700788c */ /* 0x000fe2000bfa4270 */
[----:B------:R-:W-:Y:S01]  /*e7790*/  LOP3.LUT R0, R40, 0x40, RZ, 0x3c, !PT ;  /* 0x0000004028007812 */ /* 0x000fe200078e3cff */
[----:B------:R-:W4:Y:S04]  /*e77a0*/  LDL.64 R78, [R1+0x2350] ;  /* 0x00235000014e7983 */ /* 0x000f280000100a00 */
[----:B---3--:R-:W-:Y:S01]  /*e77b0*/  LDGSTS.E [R2+0x28900], desc[UR34][R204.64], P1 ;  /* 0x28900000cc027fae */ /* 0x008fe200089a1022 */
[----:B------:R-:W-:-:S02]  /*e77c0*/  USEL UR13, URZ, 0x4, !UP1 ;  /* 0x00000004ff0d7887 */ /* 0x000fc4000c800000 */
[----:B------:R-:W-:Y:S01]  /*e77d0*/  USEL UR14, URZ, 0x4, !UP4 ;  /* 0x00000004ff0e7887 */ /* 0x000fe2000e000000 */
[----:B------:R-:W3:Y:S04]  /*e77e0*/  LDL.64 R40, [R1+0x2348] ;  /* 0x0023480001287983 */ /* 0x000ee80000100a00 */
[----:B------:R-:W3:Y:S04]  /*e77f0*/  LDL.64 R204, [R1+0x2170] ;  /* 0x0021700001cc7983 */ /* 0x000ee80000100a00 */
[----:B--2---:R-:W-:Y:S04]  /*e7800*/  LDGSTS.E [R2+0x28980], desc[UR34][R192.64], P1 ;  /* 0x28980000c0027fae */ /* 0x004fe800089a1022 */
[----:B------:R-:W-:Y:S04]  /*e7810*/  LDGSTS.E [R2+0x28a00], desc[UR34][R198.64], P1 ;  /* 0x28a00000c6027fae */ /* 0x000fe800089a1022 */
[----:B------:R-:W-:Y:S04]  /*e7820*/  LDGSTS.E [R2+0x28a80], desc[UR34][R202.64], P1 ;  /* 0x28a80000ca027fae */ /* 0x000fe800089a1022 */
[----:B----4-:R-:W-:Y:S04]  /*e7830*/  LDGSTS.E [R2+0x28b00], desc[UR34][R190.64], P1 ;  /* 0x28b00000be027fae */ /* 0x010fe800089a1022 */
[----:B------:R-:W2:Y:S04]  /*e7840*/  LDL.64 R198, [R1+0x19a0] ;  /* 0x0019a00001c67983 */ /* 0x000ea80000100a00 */
[----:B------:R-:W4:Y:S04]  /*e7850*/  LDL.64 R202, [R1+0x21d0] ;  /* 0x0021d00001ca7983 */ /* 0x000f280000100a00 */
[----:B------:R-:W2:Y:S04]  /*e7860*/  LDL.64 R192, [R1+0x21f8] ;  /* 0x0021f80001c07983 */ /* 0x000ea80000100a00 */
[----:B------:R-:W2:Y:S04]  /*e7870*/  LDL.64 R190, [R1+0x2220] ;  /* 0x0022200001be7983 */ /* 0x000ea80000100a00 */
[----:B------:R-:W-:Y:S01]  /*e7880*/  LDGSTS.E [R2+0x28b80], desc[UR34][R206.64], P1 ;  /* 0x28b80000ce027fae */ /* 0x000fe200089a1022 */
[----:B------:R-:W-:-:S03]  /*e7890*/  USEL UR13, UR13, URZ, !UP0 ;  /* 0x000000ff0d0d7287 */ /* 0x000fc6000c000000 */
[----:B------:R-:W-:Y:S04]  /*e78a0*/  LDGSTS.E [R2+0x28c00], desc[UR34][R200.64], P1 ;  /* 0x28c00000c8027fae */ /* 0x000fe800089a1022 */
[----:B------:R-:W4:Y:S01]  /*e78b0*/  LDL.64 R206, [R1+0x1920] ;  /* 0x0019200001ce7983 */ /* 0x000f220000100a00 */
[----:B------:R-:W-:-:S03]  /*e78c0*/  ISETP.NE.U32.AND P2, PT, RZ, UR13, PT ;  /* 0x0000000dff007c0c */ /* 0x000fc6000bf45070 */
[----:B------:R-:W4:Y:S01]  /*e78d0*/  LDL.64 R200, [R1+0x2218] ;  /* 0x0022180001c87983 */ /* 0x000f220000100a00 */
[----:B------:R-:W-:-:S06]  /*e78e0*/  USEL UR14, UR14, URZ, !UP0 ;  /* 0x000000ff0e0e7287 */ /* 0x000fcc000c000000 */
[----:B------:R-:W-:Y:S01]  /*e78f0*/  ISETP.NE.U32.AND P3, PT, RZ, UR14, PT ;  /* 0x0000000eff007c0c */ /* 0x000fe2000bf65070 */
[----:B---3--:R-:W-:Y:S04]  /*e7900*/  LDGSTS.E [R2+0x28c80], desc[UR34][R204.64], P1 ;  /* 0x28c80000cc027fae */ /* 0x008fe800089a1022 */
[----:B------:R-:W-:Y:S04]  /*e7910*/  LDGSTS.E [R2+0x28d00], desc[UR34][R72.64], P1 ;  /* 0x28d0000048027fae */ /* 0x000fe800089a1022 */
[----:B------:R-:W-:Y:S04]  /*e7920*/  LDGSTS.E [R2+0x28d80], desc[UR34][R100.64], P1 ;  /* 0x28d8000064027fae */ /* 0x000fe800089a1022 */
[----:B------:R-:W-:Y:S04]  /*e7930*/  LDGSTS.E [R2+0x28e00], desc[UR34][R84.64], P1 ;  /* 0x28e0000054027fae */ /* 0x000fe800089a1022 */
[----:B------:R-:W-:Y:S04]  /*e7940*/  LDGSTS.E [R2+0x28e80], desc[UR34][R82.64], P1 ;  /* 0x28e8000052027fae */ /* 0x000fe800089a1022 */
[----:B------:R-:W-:Y:S04]  /*e7950*/  LDGSTS.E [R2+0x28f00], desc[UR34][R80.64], P1 ;  /* 0x28f0000050027fae */ /* 0x000fe800089a1022 */
[----:B------:R-:W-:Y:S04]  /*e7960*/  LDGSTS.E [R2+0x28f80], desc[UR34][R174.64], P1 ;  /* 0x28f80000ae027fae */ /* 0x000fe800089a1022 */
[----:B------:R-:W-:Y:S04]  /*e7970*/  LDGSTS.E [R2+0x2a800], desc[UR34][R172.64], P2 ;  /* 0x2a800000ac027fae */ /* 0x000fe800091a1022 */
[----:B------:R-:W3:Y:S04]  /*e7980*/  LDL.64 R204, [R1+0x2210] ;  /* 0x0022100001cc7983 */ /* 0x000ee80000100a00 */
[----:B--2---:R-:W-:Y:S04]  /*e7990*/  LDGSTS.E [R2+0x2a880], desc[UR34][R198.64], P2 ;  /* 0x2a880000c6027fae */ /* 0x004fe800091a1022 */
[----:B------:R-:W-:Y:S04]  /*e79a0*/  LDGSTS.E [R2+0x2a900], desc[UR34][R142.64], P2 ;  /* 0x2a9000008e027fae */ /* 0x000fe800091a1022 */
[----:B----4-:R-:W-:Y:S04]  /*e79b0*/  LDGSTS.E [R2+0x2a980], desc[UR34][R202.64], P2 ;  /* 0x2a980000ca027fae */ /* 0x010fe800091a1022 */
[----:B------:R-:W2:Y:S04]  /*e79c0*/  LDL.64 R198, [R1+0x2240] ;  /* 0x0022400001c67983 */ /* 0x000ea80000100a00 */
        /* <DEDUP_REMOVED lines=37> */
[----:B---3--:R-:W-:Y:S04]  /*e7c20*/  LDGSTS.E [R2+0x2c900], desc[UR34][R204.64], P3 ;  /* 0x2c900000cc027fae */ /* 0x008fe800099a1022 */
[----:B------:R-:W3:Y:S04]  /*e7c30*/  LDL.64 R204, [R1+0x22d0] ;  /* 0x0022d00001cc7983 */ /* 0x000ee80000100a00 */
[----:B--2---:R-:W-:Y:S04]  /*e7c40*/  LDGSTS.E [R2+0x2c980], desc[UR34][R198.64], P3 ;  /* 0x2c980000c6027fae */ /* 0x004fe800099a1022 */
[----:B------:R-:W2:Y:S04]  /*e7c50*/  LDL.64 R198, [R1+0x2288] ;  /* 0x0022880001c67983 */ /* 0x000ea80000100a00 */
[----:B----4-:R-:W-:Y:S04]  /*e7c60*/  LDGSTS.E [R2+0x2ca00], desc[UR34][R202.64], P3 ;  /* 0x2ca00000ca027fae */ /* 0x010fe800099a1022 */
[----:B------:R-:W4:Y:S04]  /*e7c70*/  LDL.64 R202, [R1+0x2300] ;  /* 0x0023000001ca7983 */ /* 0x000f280000100a00 */
[----:B------:R-:W-:Y:S01]  /*e7c80*/  LDGSTS.E [R2+0x2ca80], desc[UR34][R206.64], P3 ;  /* 0x2ca80000ce027fae */ /* 0x000fe200099a1022 */
[----:B------:R-:W-:-:S03]  /*e7c90*/  USEL UR15, URZ, 0x4, !UP6 ;  /* 0x00000004ff0f7887 */ /* 0x000fc6000f000000 */
[----:B------:R-:W-:Y:S04]  /*e7ca0*/  LDGSTS.E [R2+0x2cb00], desc[UR34][R200.64], P3 ;  /* 0x2cb00000c8027fae */ /* 0x000fe800099a1022 */
[----:B------:R-:W4:Y:S01]  /*e7cb0*/  LDL.64 R206, [R1+0x22f8] ;  /* 0x0022f80001ce7983 */ /* 0x000f220000100a00 */
[----:B------:R-:W-:-:S03]  /*e7cc0*/  USEL UR15, UR15, URZ, !UP0 ;  /* 0x000000ff0f0f7287 */ /* 0x000fc6000c000000 */
[----:B------:R-:W-:Y:S03]  /*e7cd0*/  LDGSTS.E [R2+0x2cb80], desc[UR34][R76.64], P3 ;  /* 0x2cb800004c027fae */ /* 0x000fe600099a1022 */
[----:B------:R-:W-:Y:S01]  /*e7ce0*/  ISETP.NE.U32.AND P5, PT, RZ, UR15, PT ;  /* 0x0000000fff007c0c */ /* 0x000fe2000bfa5070 */
[----:B------:R-:W-:Y:S01]  /*e7cf0*/  LDGSTS.E [R2+0x2cc00], desc[UR34][R74.64], P3 ;  /* 0x2cc000004a027fae */ /* 0x000fe200099a1022 */
[----:B------:R-:W-:-:S03]  /*e7d00*/  USEL UR16, URZ, 0x4, !UP5 ;  /* 0x00000004ff107887 */ /* 0x000fc6000e800000 */
        /* <DEDUP_REMOVED lines=36> */
[----:B------:R-:W2:Y:S04]  /*e7f50*/  LDL.64 R198, [R1+0x22e8] ;  /* 0x0022e80001c67983 */ /* 0x000ea80000100a00 */
[----:B------:R-:W3:Y:S04]  /*e7f60*/  LDL.64 R140, [R1+0x23e8] ;  /* 0x0023e800018c7983 */ /* 0x000ee80000100a00 */
[----:B------:R-:W4:Y:S04]  /*e7f70*/  LDL.64 R182, [R1+0x14a8] ;  /* 0x0014a80001b67983 */ /* 0x000f280000100a00 */
[----:B------:R-:W3:Y:S04]  /*e7f80*/  LDL.64 R180, [R1+0x23e0] ;  /* 0x0023e00001b47983 */ /* 0x000ee80000100a00 */
[----:B------:R-:W3:Y:S04]  /*e7f90*/  LDL.64 R178, [R1+0x23d8] ;  /* 0x0023d80001b27983 */ /* 0x000ee80000100a00 */
[----:B------:R-:W3:Y:S04]  /*e7fa0*/  LDL.64 R176, [R1+0x23d0] ;  /* 0x0023d00001b07983 */ /* 0x000ee80000100a00 */
[----:B------:R-:W3:Y:S04]  /*e7fb0*/  LDL.64 R188, [R1+0x23c8] ;  /* 0x0023c80001bc7983 */ /* 0x000ee80000100a00 */
[----:B------:R-:W3:Y:S04]  /*e7fc0*/  LDL.64 R186, [R1+0x23c0] ;  /* 0x0023c00001ba7983 */ /* 0x000ee80000100a00 */
[----:B------:R-:W3:Y:S04]  /*e7fd0*/  LDL.64 R184, [R1+0x23b8] ;  /* 0x0023b80001b87983 */ /* 0x000ee80000100a00 */
[----:B------:R-:W-:Y:S04]  /*e7fe0*/  LDGSTS.E [R2+0x30800], desc[UR34][R206.64], P4 ;  /* 0x30800000ce027fae */ /* 0x000fe8000a1a1022 */
[----:B------:R-:W3:Y:S04]  /*e7ff0*/  LDL.64 R196, [R1+0x23b0] ;  /* 0x0023b00001c47983 */ /* 0x000ee80000100a00 */
[----:B------:R-:W3:Y:S04]  /*e8000*/  LDL.64 R194, [R1+0x23a8] ;  /* 0x0023a80001c27983 */ /* 0x000ee80000100a00 */
[----:B------:R-:W3:Y:S04]  /*e8010*/  LDL.64 R206, [R1+0x2358] ;  /* 0x0023580001ce7983 */ /* 0x000ee80000100a00 */
[----:B------:R-:W4:Y:S04]  /*e8020*/  LDL.64 R192, [R1+0x23a0] ;  /* 0x0023a00001c07983 */ /* 0x000f280000100a00 */
[----:B------:R-:W4:Y:S04]  /*e8030*/  LDL.64 R190, [R1+0x2398] ;  /* 0x0023980001be7983 */ /* 0x000f280000100a00 */
[----:B------:R-:W4:Y:S04]  /*e8040*/  LDL.64 R204, [R1+0x2390] ;  /* 0x0023900001cc7983 */ /* 0x000f280000100a00 */
[----:B------:R-:W4:Y:S04]  /*e8050*/  LDL.64 R202, [R1+0x2388] ;  /* 0x0023880001ca7983 */ /* 0x000f280000100a00 */
[----:B------:R-:W-:Y:S04]  /*e8060*/  LDGSTS.E [R2+0x30880], desc[UR34][R200.64], P4 ;  /* 0x30880000c8027fae */ /* 0x000fe8000a1a1022 */
[----:B------:R-:W4:Y:S04]  /*e8070*/  LDL.64 R200, [R1+0x2380] ;  /* 0x0023800001c87983 */ /* 0x000f280000100a00 */
[----:B--2---:R-:W-:Y:S04]  /*e8080*/  LDGSTS.E [R2+0x30900], desc[UR34][R198.64], P4 ;  /* 0x30900000c6027fae */ /* 0x004fe8000a1a1022 */
[----:B------:R-:W2:Y:S04]  /*e8090*/  LDL.64 R198, [R1+0x2378] ;  /* 0x0023780001c67983 */ /* 0x000ea80000100a00 */
[----:B---3--:R-:W-:Y:S01]  /*e80a0*/  LDGSTS.E [R2+0x30980], desc[UR34][R206.64], P4 ;  /* 0x30980000ce027fae */ /* 0x008fe2000a1a1022 */
[----:B------:R-:W-:-:S02]  /*e80b0*/  UISETP.GT.AND UP3, UPT, UR23, 0x65, UPT ;  /* 0x000000651700788c */ /* 0x000fc4000bf64270 */
[----:B------:R-:W-:Y:S01]  /*e80c0*/  UISETP.GT.AND UP2, UPT, UR23, 0x69, UPT ;  /* 0x000000691700788c */ /* 0x000fe2000bf44270 */
[----:B------:R-:W-:Y:S04]  /*e80d0*/  LDGSTS.E [R2+0x30a00], desc[UR34][R78.64], P4 ;  /* 0x30a000004e027fae */ /* 0x000fe8000a1a1022 */
[----:B------:R-:W3:Y:S01]  /*e80e0*/  LDL.64 R206, [R1+0x2370] ;  /* 0x0023700001ce7983 */ /* 0x000ee20000100a00 */
        /* <DEDUP_REMOVED lines=18> */
[----:B----4-:R-:W-:Y:S01]  /*e8210*/  LDGSTS.E [R2+0x32880], desc[UR34][R182.64], P1 ;  /* 0x32880000b6027fae */ /* 0x010fe200089a1022 */
[----:B------:R-:W-:-:S03]  /*e8220*/  UISETP.GT.AND UP1, UPT, UR23, 0x6d, UPT ;  /* 0x0000006d1700788c */ /* 0x000fc6000bf24270 */
[----:B------:R-:W-:Y:S04]  /*e8230*/  LDGSTS.E [R2+0x32900], desc[UR34][R180.64], P1 ;  /* 0x32900000b4027fae */ /* 0x000fe800089a1022 */
[----:B------:R-:W-:Y:S04]  /*e8240*/  LDGSTS.E [R2+0x32980], desc[UR34][R178.64], P1 ;  /* 0x32980000b2027fae */ /* 0x000fe800089a1022 */
[----:B------:R-:W-:Y:S04]  /*e8250*/  LDGSTS.E [R2+0x32a00], desc[UR34][R176.64], P1 ;  /* 0x32a00000b0027fae */ /* 0x000fe800089a1022 */
[----:B------:R-:W-:Y:S01]  /*e8260*/  LDGSTS.E [R2+0x32a80], desc[UR34][R188.64], P1 ;  /* 0x32a80000bc027fae */ /* 0x000fe200089a1022 */
[----:B------:R-:W-:-:S03]  /*e8270*/  USEL UR27, URZ, 0x4, !UP1 ;  /* 0x00000004ff1b7887 */ /* 0x000fc6000c800000 */
[----:B------:R-:W-:Y:S04]  /*e8280*/  LDGSTS.E [R2+0x32b00], desc[UR34][R186.64], P1 ;  /* 0x32b00000ba027fae */ /* 0x000fe800089a1022 */
[----:B------:R-:W-:Y:S04]  /*e8290*/  LDGSTS.E [R2+0x32b80], desc[UR34][R184.64], P1 ;  /* 0x32b80000b8027fae */ /* 0x000fe800089a1022 */
[----:B------:R-:W-:Y:S04]  /*e82a0*/  LDGSTS.E [R2+0x32c00], desc[UR34][R196.64], P1 ;  /* 0x32c00000c4027fae */ /* 0x000fe800089a1022 */
[----:B------:R-:W-:Y:S01]  /*e82b0*/  LDGSTS.E [R2+0x32c80], desc[UR34][R194.64], P1 ;  /* 0x32c80000c2027fae */ /* 0x000fe200089a1022 */
[----:B------:R-:W-:-:S03]  /*e82c0*/  USEL UR27, UR27, URZ, !UP0 ;  /* 0x000000ff1b1b7287 */ /* 0x000fc6000c000000 */
[----:B------:R-:W-:Y:S04]  /*e82d0*/  LDGSTS.E [R2+0x32d00], desc[UR34][R192.64], P1 ;  /* 0x32d00000c0027fae */ /* 0x000fe800089a1022 */
[----:B------:R-:W-:Y:S04]  /*e82e0*/  LDGSTS.E [R2+0x32d80], desc[UR34][R190.64], P1 ;  /* 0x32d80000be027fae */ /* 0x000fe800089a1022 */
[----:B------:R-:W-:Y:S04]  /*e82f0*/  LDGSTS.E [R2+0x32e00], desc[UR34][R204.64], P1 ;  /* 0x32e00000cc027fae */ /* 0x000fe800089a1022 */
[----:B------:R-:W-:Y:S04]  /*e8300*/  LDGSTS.E [R2+0x32e80], desc[UR34][R202.64], P1 ;  /* 0x32e80000ca027fae */ /* 0x000fe800089a1022 */
[----:B------:R-:W-:Y:S01]  /*e8310*/  LDGSTS.E [R2+0x32f00], desc[UR34][R200.64], P1 ;  /* 0x32f00000c8027fae */ /* 0x000fe200089a1022 */
[----:B------:R-:W-:Y:S01]  /*e8320*/  ISETP.NE.U32.AND P3, PT, RZ, UR27, PT ;  /* 0x0000001bff007c0c */ /* 0x000fe2000bf65070 */
[----:B------:R-:W-:-:S04]  /*e8330*/  UISETP.GT.AND UP4, UPT, UR23, 0x71, UPT ;  /* 0x000000711700788c */ /* 0x000fc8000bf84270 */
        /* <DEDUP_REMOVED lines=12> */
[----:B------:R-:W-:-:S06]  /*e8400*/  USEL UR21, UR21, URZ, !UP0 ;  /* 0x000000ff15157287 */ /* 0x000fcc000c000000 */
[----:B------:R-:W-:Y:S01]  /*e8410*/  ISETP.NE.U32.AND P6, PT, RZ, UR21, PT ;  /* 0x00000015ff007c0c */ /* 0x000fe2000bfc5070 */
[----:B--2---:R-:W-:Y:S04]  /*e8420*/  LDGSTS.E [R2+0x32f80], desc[UR34][R198.64], P1 ;  /* 0x32f80000c6027fae */ /* 0x004fe800089a1022 */
        /* <DEDUP_REMOVED lines=56> */
[----:B------:R-:W2:Y:S04]  /*e87b0*/  LDL.LU R8, [R1+0x7840] ;  /* 0x0078400001087983 */ /* 0x000ea80000300800 */
[----:B------:R-:W-:Y:S04]  /*e87c0*/  LDGSTS.E [R2+0x3ab80], desc[UR34][R134.64], P4 ;  /* 0x3ab8000086027fae */ /* 0x000fe8000a1a1022 */
[----:B------:R-:W3:Y:S04]  /*e87d0*/  LDL.LU R38, [R1+0x783c] ;  /* 0x00783c0001267983 */ /* 0x000ee80000300800 */
[----:B------:R-:W-:Y:S04]  /*e87e0*/  LDGSTS.E [R2+0x3ac00], desc[UR34][R132.64], P4 ;  /* 0x3ac0000084027fae */ /* 0x000fe8000a1a1022 */
[----:B------:R-:W4:Y:S04]  /*e87f0*/  LDL.LU R13, [R1+0x7838] ;  /* 0x00783800010d7983 */ /* 0x000f280000300800 */
        /* <DEDUP_REMOVED lines=35> */
[----:B------:R-:W-:Y:S04]  /*e8a30*/  LDGSTS.E [R2+0x3cd80], desc[UR34][R94.64], P1 ;  /* 0x3cd800005e027fae */ /* 0x000fe800089a1022 */
[----:B------:R-:W-:Y:S04]  /*e8a40*/  LDGSTS.E [R2+0x3ce00], desc[UR34][R92.64], P1 ;  /* 0x3ce000005c027fae */ /* 0x000fe800089a1022 */
[----:B-1----:R-:W4:Y:S04]  /*e8a50*/  LDL.LU R7, [R1+0x63f4] ;  /* 0x0063f40001077983 */ /* 0x002f280000300800 */
[----:B------:R-:W4:Y:S04]  /*e8a60*/  LDL.LU R39, [R1+0x63e8] ;  /* 0x0063e80001277983 */ /* 0x000f280000300800 */
[----:B------:R-:W-:Y:S04]  /*e8a70*/  LDGSTS.E [R2+0x3ce80], desc[UR34][R86.64], P1 ;  /* 0x3ce8000056027fae */ /* 0x000fe800089a1022 */
[----:B------:R-:W-:Y:S04]  /*e8a80*/  LDGSTS.E [R2+0x3cf00], desc[UR34][R10.64], P1 ;  /* 0x3cf000000a027fae */ /* 0x000fe800089a1022 */
[----:B------:R-:W-:Y:S04]  /*e8a90*/  LDGSTS.E [R2+0x3cf80], desc[UR34][R70.64], P1 ;  /* 0x3cf8000046027fae */ /* 0x000fe800089a1022 */
[----:B------:R-:W-:Y:S04]  /*e8aa0*/  LDGSTS.E [R2+0x3e800], desc[UR34][R68.64], P6 ;  /* 0x3e80000044027fae */ /* 0x000fe8000b1a1022 */
[----:B------:R-:W4:Y:S04]  /*e8ab0*/  LDL.LU R10, [R1+0x63fc] ;  /* 0x0063fc00010a7983 */ /* 0x000f280000300800 */
[----:B------:R-:W4:Y:S04]  /*e8ac0*/  LDL.LU R12, [R1+0x63f0] ;  /* 0x0063f000010c7983 */ /* 0x000f280000300800 */
[----:B------:R-:W-:Y:S04]  /*e8ad0*/  LDGSTS.E [R2+0x3e880], desc[UR34][R66.64], P6 ;  /* 0x3e88000042027fae */ /* 0x000fe8000b1a1022 */
        /* <DEDUP_REMOVED lines=11> */
[----:B------:R-:W-:Y:S04]  /*e8b90*/  LDGSTS.E [R2+0x3ed00], desc[UR34][R52.64], P6 ;  /* 0x3ed0000034027fae */ /* 0x000fe8000b1a1022 */
[----:B------:R-:W4:Y:S04]  /*e8ba0*/  LDL.LU R36, [R1+0x63d4] ;  /* 0x0063d40001247983 */ /* 0x000f280000300800 */
[----:B------:R-:W-:Y:S04]  /*e8bb0*/  LDGSTS.E [R2+0x3ed80], desc[UR34][R50.64], P6 ;  /* 0x3ed8000032027fae */ /* 0x000fe8000b1a1022 */
[----:B------:R-:W-:Y:S04]  /*e8bc0*/  LDGSTS.E [R2+0x3ee00], desc[UR34][R48.64], P6 ;  /* 0x3ee0000030027fae */ /* 0x000fe8000b1a1022 */
[----:B------:R-:W-:Y:S04]  /*e8bd0*/  LDGSTS.E [R2+0x3ee80], desc[UR34][R46.64], P6 ;  /* 0x3ee800002e027fae */ /* 0x000fe8000b1a1022 */
[----:B------:R-:W-:Y:S04]  /*e8be0*/  LDGSTS.E [R2+0x3ef00], desc[UR34][R44.64], P6 ;  /* 0x3ef000002c027fae */ /* 0x000fe8000b1a1022 */
[----:B------:R-:W4:Y:S04]  /*e8bf0*/  LDL.LU R4, [R1+0x63d0] ;  /* 0x0063d00001047983 */ /* 0x000f280000300800 */
[----:B------:R1:W-:Y:S04]  /*e8c00*/  LDGSTS.E [R2+0x3ef80], desc[UR34][R42.64], P6 ;  /* 0x3ef800002a027fae */ /* 0x0003e8000b1a1022 */
[----:B------:R-:W4:Y:S01]  /*e8c10*/  LDL.LU R42, [R1+0x63cc] ;  /* 0x0063cc00012a7983 */ /* 0x000f220000300800 */
[----:B------:R-:W-:Y:S01]  /*e8c20*/  UISETP.GT.AND UP2, UPT, UR23, 0x2, UPT ;  /* 0x000000021700788c */ /* 0x000fe2000bf44270 */
[----:B-1----:R-:W-:-:S02]  /*e8c30*/  IMAD.MOV.U32 R2, RZ, RZ, R3 ;  /* 0x000000ffff027224 */ /* 0x002fc400078e0003 */
[----:B------:R-:W4:Y:S01]  /*e8c40*/  LDL.LU R6, [R1+0x63c8] ;  /* 0x0063c80001067983 */ /* 0x000f220000300800 */
[----:B------:R-:W-:-:S04]  /*e8c50*/  USEL UR20, URZ, 0x4, !UP2 ;  /* 0x00000004ff147887 */ /* 0x000fc8000d000000 */
[----:B------:R-:W-:Y:S01]  /*e8c60*/  USEL UR20, UR20, URZ, !UP0 ;  /* 0x000000ff14147287 */ /* 0x000fe2000c000000 */
[----:B--2---:R-:W-:Y:S02]  /*e8c70*/  MOV R3, R8 ;  /* 0x0000000800037202 */ /* 0x004fe40000000f00 */
[----:B------:R-:W2:Y:S03]  /*e8c80*/  LDL.LU R8, [R1+0x63c4] ;  /* 0x0063c40001087983 */ /* 0x000ea60000300800 */
[----:B------:R-:W-:Y:S01]  /*e8c90*/  ISETP.NE.U32.AND P2, PT, RZ, UR20, PT ;  /* 0x00000014ff007c0c */ /* 0x000fe2000bf45070 */
[----:B------:R-:W-:-:S12]  /*e8ca0*/  VIADD R0, R0, UR25 ;  /* 0x0000001900007c36 */ /* 0x000fd80008000000 */
[----:B------:R3:W-:Y:S02]  /*e8cb0*/  LDGSTS.E [R0+0x1000], desc[UR34][R2.64], P2 ;  /* 0x0100000002007fae */ /* 0x0007e400091a1022 */
[----:B---3--:R-:W-:Y:S01]  /*e8cc0*/  IMAD.MOV.U32 R2, RZ, RZ, R38 ;  /* 0x000000ffff027224 */ /* 0x008fe200078e0026 */
[----:B----4-:R-:W-:Y:S02]  /*e8cd0*/  IADD3 R7, P1, PT, R7, UR18, RZ ;  /* 0x0000001207077c10 */ /* 0x010fe4000ff3e0ff */
[----:B------:R-:W-:-:S03]  /*e8ce0*/  IADD3.X R39, PT, PT, R39, UR7, RZ, P0, !PT ;  /* 0x0000000727277c10 */ /* 0x000fc600087fe4ff */
[----:B------:R-:W-:Y:S04]  /*e8cf0*/  STL [R1+0x63f4], R7 ;  /* 0x0063f40701007387 */ /* 0x000fe80000100800 */
[----:B------:R1:W-:Y:S04]  /*e8d00*/  STL [R1+0x63e8], R39 ;  /* 0x0063e82701007387 */ /* 0x0003e80000100800 */
[----:B------:R-:W3:Y:S04]  /*e8d10*/  LDL.LU R9, [R1+0x63c0] ;  /* 0x0063c00001097983 */ /* 0x000ee80000300800 */
[----:B------:R-:W4:Y:S01]  /*e8d20*/  LDL.LU R41, [R1+0x63bc] ;  /* 0x0063bc0001297983 */ /* 0x000f220000300800 */
[----:B------:R-:W-:-:S05]  /*e8d30*/  IMAD.MOV.U32 R3, RZ, RZ, R39 ;  /* 0x000000ffff037224 */ /* 0x000fca00078e0027 */
[----:B------:R1:W-:Y:S01]  /*e8d40*/  LDGSTS.E [R0+0x1080], desc[UR34][R2.64], P2 ;  /* 0x0108000002007fae */ /* 0x0003e200091a1022 */
[----:B------:R-:W-:Y:S02]  /*e8d50*/  IADD3 R10, P0, PT, R10, UR18, RZ ;  /* 0x000000120a0a7c10 */ /* 0x000fe4000ff1e0ff */
[----:B------:R-:W-:-:S03]  /*e8d60*/  IADD3.X R12, PT, PT, R12, UR7, RZ, P1, !PT ;  /* 0x000000070c0c7c10 */ /* 0x000fc60008ffe4ff */
[----:B------:R-:W-:Y:S04]  /*e8d70*/  STL [R1+0x63fc], R10 ;  /* 0x0063fc0a01007387 */ /* 0x000fe80000100800 */
[----:B------:R1:W-:Y:S02]  /*e8d80*/  STL [R1+0x63f0], R12 ;  /* 0x0063f00c01007387 */ /* 0x0003e40000100800 */
[----:B-1----:R-:W-:Y:S01]  /*e8d90*/  MOV R2, R7 ;  /* 0x0000000700027202 */ /* 0x002fe20000000f00 */
[----:B------:R-:W-:Y:S01]  /*e8da0*/  IMAD.MOV.U32 R3, RZ, RZ, R12 ;  /* 0x000000ffff037224 */ /* 0x000fe200078e000c */
[----:B------:R-:W4:Y:S04]  /*e8db0*/  LDL.LU R38, [R1+0x63b8] ;  /* 0x0063b80001267983 */ /* 0x000f280000300800 */
[----:B------:R-:W4:Y:S04]  /*e8dc0*/  LDL.LU R40, [R1+0x63b4] ;  /* 0x0063b40001287983 */ /* 0x000f280000300800 */
[----:B------:R1:W-:Y:S01]  /*e8dd0*/  LDGSTS.E [R0+0x1100], desc[UR34][R2.64], P2 ;  /* 0x0110000002007fae */ /* 0x0003e200091a1022 */
[----:B------:R-:W-:-:S05]  /*e8de0*/  IADD3 R5, P1, PT, R5, UR18, RZ ;  /* 0x0000001205057c10 */ /* 0x000fca000ff3e0ff */
[----:B------:R-:W-:Y:S01]  /*e8df0*/  STL [R1+0x6400], R5 ;  /* 0x0064000501007387 */ /* 0x000fe20000100800 */
[----:B-1----:R-:W-:Y:S01]  /*e8e00*/  IMAD.MOV.U32 R2, RZ, RZ, R10 ;  /* 0x000000ffff027224 */ /* 0x002fe200078e000a */
[----:B------:R-:W-:-:S04]  /*e8e10*/  IADD3.X R37, PT, PT, R37, UR7, RZ, P0, !PT ;  /* 0x0000000725257c10 */ /* 0x000fc800087fe4ff */
[----:B------:R-:W-:Y:S01]  /*e8e20*/  MOV R3, R37 ;  /* 0x0000002500037202 */ /* 0x000fe20000000f00 */
[----:B------:R1:W-:Y:S01]  /*e8e30*/  STL [R1+0x63f8], R37 ;  /* 0x0063f82501007387 */ /* 0x0003e20000100800 */
[----:B------:R-:W-:-:S03]  /*e8e40*/  IADD3 R11, P0, PT, R11, UR18, RZ ;  /* 0x000000120b0b7c10 */ /* 0x000fc6000ff1e0ff */
[----:B------:R-:W4:Y:S04]  /*e8e50*/  LDL.LU R39, [R1+0x63ac] ;  /* 0x0063ac0001277983 */ /* 0x000f280000300800 */
[----:B------:R-:W4:Y:S04]  /*e8e60*/  LDL.LU R7, [R1+0x63b0] ;  /* 0x0063b00001077983 */ /* 0x000f280000300800 */
[----:B------:R-:W4:Y:S01]  /*e8e70*/  LDL.LU R12, [R1+0x63a8] ;  /* 0x0063a800010c7983 */ /* 0x000f220000300800 */
[----:B------:R-:W-:-:S03]  /*e8e80*/  IADD3.X R36, PT, PT, R36, UR7, RZ, P1, !PT ;  /* 0x0000000724247c10 */ /* 0x000fc60008ffe4ff */
[----:B-1----:R-:W4:Y:S04]  /*e8e90*/  LDL.LU R37, [R1+0x63a4] ;  /* 0x0063a40001257983 */ /* 0x002f280000300800 */
[----:B------:R-:W-:Y:S04]  /*e8ea0*/  STL [R1+0x63d8], R11 ;  /* 0x0063d80b01007387 */ /* 0x000fe80000100800 */
[----:B------:R1:W-:Y:S04]  /*e8eb0*/  STL [R1+0x63d4], R36 ;  /* 0x0063d42401007387 */ /* 0x0003e80000100800 */
[----:B------:R1:W-:Y:S04]  /*e8ec0*/  LDGSTS.E [R0+0x1180], desc[UR34][R2.64], P2 ;  /* 0x0118000002007fae */ /* 0x0003e800091a1022 */
[----:B------:R-:W4:Y:S01]  /*e8ed0*/  LDL.LU R10, [R1+0x63a0] ;  /* 0x0063a000010a7983 */ /* 0x000f220000300800 */
[----:B------:R-:W-:Y:S01]  /*e8ee0*/  IADD3 R4, P1, PT, R4, UR18, RZ ;  /* 0x0000001204047c10 */ /* 0x000fe2000ff3e0ff */
[----:B-1----:R-:W-:-:S02]  /*e8ef0*/  IMAD.MOV.U32 R2, RZ, RZ, R5 ;  /* 0x000000ffff027224 */ /* 0x002fc400078e0005 */
[----:B------:R-:W-:Y:S02]  /*e8f00*/  IMAD.MOV.U32 R3, RZ, RZ, R36 ;  /* 0x000000ffff037224 */ /* 0x000fe400078e0024 */
[----:B------:R-:W4:Y:S01]  /*e8f10*/  LDL.LU R36, [R1+0x639c] ;  /* 0x00639c0001247983 */ /* 0x000f220000300800 */
[----:B------:R-:W-:-:S03]  /*e8f20*/  IADD3.X R42, PT, PT, R42, UR7, RZ, P0, !PT ;  /* 0x000000072a2a7c10 */ /* 0x000fc600087fe4ff */
[----:B------:R-:W-:Y:S04]  /*e8f30*/  STL [R1+0x63d0], R4 ;  /* 0x0063d00401007387 */ /* 0x000fe80000100800 */
[----:B------:R-:W-:Y:S04]  /*e8f40*/  STL [R1+0x63cc], R42 ;  /* 0x0063cc2a01007387 */ /* 0x000fe80000100800 */
[----:B------:R1:W-:Y:S04]  /*e8f50*/  LDGSTS.E [R0+0x1200], desc[UR34][R2.64], P2 ;  /* 0x0120000002007fae */ /* 0x0003e800091a1022 */
[----:B------:R-:W4:Y:S01]  /*e8f60*/  LDL.LU R5, [R1+0x6398] ;  /* 0x0063980001057983 */ /* 0x000f220000300800 */
[----:B-1----:R-:W-:-:S03]  /*e8f70*/  MOV R2, R11 ;  /* 0x0000000b00027202 */ /* 0x002fc60000000f00 */
[----:B------:R-:W4:Y:S01]  /*e8f80*/  LDL.LU R11, [R1+0x6394] ;  /* 0x00639400010b7983 */ /* 0x000f220000300800 */
[----:B------:R-:W-:Y:S01]  /*e8f90*/  IADD3 R6, P0, PT, R6, UR18, RZ ;  /* 0x0000001206067c10 */ /* 0x000fe2000ff1e0ff */
[----:B------:R-:W-:Y:S01]  /*e8fa0*/  IMAD.MOV.U32 R3, RZ, RZ, R42 ;  /* 0x000000ffff037224 */ /* 0x000fe200078e002a */
[----:B--2---:R-:W-:-:S03]  /*e8fb0*/  IADD3.X R8, PT, PT, R8, UR7, RZ, P1, !PT ;  /* 0x0000000708087c10 */ /* 0x004fc60008ffe4ff */
[----:B------:R-:W-:Y:S04]  /*e8fc0*/  STL [R1+0x63c8], R6 ;  /* 0x0063c80601007387 */ /* 0x000fe80000100800 */
[----:B------:R1:W-:Y:S04]  /*e8fd0*/  LDGSTS.E [R0+0x1280], desc[UR34][R2.64], P2 ;  /* 0x0128000002007fae */ /* 0x0003e800091a1022 */
[----:B------:R2:W-:Y:S01]  /*e8fe0*/  STL [R1+0x63c4], R8 ;  /* 0x0063c40801007387 */ /* 0x0005e20000100800 */
[----:B-1----:R-:W-:-:S03]  /*e8ff0*/  MOV R3, R8 ;  /* 0x0000000800037202 */ /* 0x002fc60000000f00 */
[----:B--2---:R-:W2:Y:S01]  /*e9000*/  LDL.LU R8, [R1+0x638c] ;  /* 0x00638c0001087983 */ /* 0x004ea20000300800 */
[----:B------:R-:W-:-:S05]  /*e9010*/  IMAD.MOV.U32 R2, RZ, RZ, R4 ;  /* 0x000000ffff027224 */ /* 0x000fca00078e0004 */
[----:B------:R1:W-:Y:S02]  /*e9020*/  LDGSTS.E [R0+0x1300], desc[UR34][R2.64], P2 ;  /* 0x0130000002007fae */ /* 0x0003e400091a1022 */
[----:B-1----:R-:W-:Y:S01]  /*e9030*/  IMAD.MOV.U32 R2, RZ, RZ, R6 ;  /* 0x000000ffff027224 */ /* 0x002fe200078e0006 */
[----:B---3--:R-:W-:Y:S02]  /*e9040*/  IADD3 R9, P1, PT, R9, UR18, RZ ;  /* 0x0000001209097c10 */ /* 0x008fe4000ff3e0ff */
[----:B----4-:R-:W-:-:S03]  /*e9050*/  IADD3.X R41, PT, PT, R41, UR7, RZ, P0, !PT ;  /* 0x0000000729297c10 */ /* 0x010fc600087fe4ff */
[----:B------:R1:W-:Y:S04]  /*e9060*/  STL [R1+0x63c0], R9 ;  /* 0x0063c00901007387 */ /* 0x0003e80000100800 */
[----:B------:R-:W-:Y:S04]  /*e9070*/  STL [R1+0x63bc], R41 ;  /* 0x0063bc2901007387 */ /* 0x000fe80000100800 */
[----:B------:R-:W3:Y:S01]  /*e9080*/  LDL.LU R4, [R1+0x6390] ;  /* 0x0063900001047983 */ /* 0x000ee20000300800 */
[----:B------:R-:W-:-:S03]  /*e9090*/  IMAD.MOV.U32 R3, RZ, RZ, R41 ;  /* 0x000000ffff037224 */ /* 0x000fc600078e0029 */
[----:B------:R-:W4:Y:S04]  /*e90a0*/  LDL.LU R6, [R1+0x6388] ;  /* 0x0063880001067983 */ /* 0x000f280000300800 */
[----:B------:R1:W-:Y:S01]  /*e90b0*/  LDGSTS.E [R0+0x1380], desc[UR34][R2.64], P2 ;  /* 0x0138000002007fae */ /* 0x0003e200091a1022 */
[----:B------:R-:W-:Y:S02]  /*e90c0*/  IADD3 R38, P0, PT, R38, UR18, RZ ;  /* 0x0000001226267c10 */ /* 0x000fe4000ff1e0ff */
[----:B------:R-:W-:-:S03]  /*e90d0*/  IADD3.X R40, PT, PT, R40, UR7, RZ, P1, !PT ;  /* 0x0000000728287c10 */ /* 0x000fc60008ffe4ff */
[----:B------:R-:W-:Y:S01]  /*e90e0*/  STL [R1+0x63b8], R38 ;  /* 0x0063b82601007387 */ /* 0x000fe20000100800 */
[----:B-1----:R-:W-:Y:S01]  /*e90f0*/  MOV R2, R9 ;  /* 0x0000000900027202 */ /* 0x002fe20000000f00 */
[----:B------:R-:W-:Y:S02]  /*e9100*/  IMAD.MOV.U32 R3, RZ, RZ, R40 ;  /* 0x000000ffff037224 */ /* 0x000fe400078e0028 */
[----:B------:R-:W-:Y:S04]  /*e9110*/  STL [R1+0x63b4], R40 ;  /* 0x0063b42801007387 */ /* 0x000fe80000100800 */
[----:B------:R1:W-:Y:S04]  /*e9120*/  LDGSTS.E [R0+0x1400], desc[UR34][R2.64], P2 ;  /* 0x0140000002007fae */ /* 0x0003e800091a1022 */
[----:B------:R-:W4:Y:S01]  /*e9130*/  LDL.LU R9, [R1+0x6384] ;  /* 0x0063840001097983 */ /* 0x000f220000300800 */
[----:B-1----:R-:W-:Y:S01]  /*e9140*/  IMAD.MOV.U32 R2, RZ, RZ, R38 ;  /* 0x000000ffff027224 */ /* 0x002fe200078e0026 */
[----:B------:R-:W-:-:S02]  /*e9150*/  IADD3.X R39, PT, PT, R39, UR7, RZ, P0, !PT ;  /* 0x0000000727277c10 */ /* 0x000fc400087fe4ff */
[----:B------:R-:W-:Y:S02]  /*e9160*/  IADD3 R7, P1, PT, R7, UR18, RZ ;  /* 0x0000001207077c10 */ /* 0x000fe4000ff3e0ff */
[----:B------:R-:W-:-:S03]  /*e9170*/  IADD3 R12, P0, PT, R12, UR18, RZ ;  /* 0x000000120c0c7c10 */ /* 0x000fc6000ff1e0ff */
[----:B------:R1:W-:Y:S01]  /*e9180*/  STL [R1+0x63b0], R7 ;  /* 0x0063b00701007387 */ /* 0x0003e20000100800 */
[----:B------:R-:W-:Y:S02]  /*e9190*/  MOV R3, R39 ;  /* 0x0000002700037202 */ /* 0x000fe40000000f00 */
[----:B------:R-:W-:Y:S01]  /*e91a0*/  IADD3.X R37, PT, PT, R37, UR7, RZ, P1, !PT ;  /* 0x0000000725257c10 */ /* 0x000fe20008ffe4ff */
[----:B------:R1:W-:Y:S04]  /*e91b0*/  STL [R1+0x63ac], R39 ;  /* 0x0063ac2701007387 */ /* 0x0003e80000100800 */
[----:B------:R-:W-:Y:S04]  /*e91c0*/  STL [R1+0x63a8], R12 ;  /* 0x0063a80c01007387 */ /* 0x000fe80000100800 */
[----:B------:R1:W-:Y:S04]  /*e91d0*/  STL [R1+0x63a4], R37 ;  /* 0x0063a42501007387 */ /* 0x0003e80000100800 */
[----:B------:R1:W-:Y:S01]  /*e91e0*/  LDGSTS.E [R0+0x1480], desc[UR34][R2.64], P2 ;  /* 0x0148000002007fae */ /* 0x0003e200091a1022 */
[----:B------:R-:W-:-:S05]  /*e91f0*/  IADD3 R10, P1, PT, R10, UR18, RZ ;  /* 0x000000120a0a7c10 */ /* 0x000fca000ff3e0ff */
[----:B------:R-:W-:Y:S01]  /*e9200*/  STL [R1+0x63a0], R10 ;  /* 0x0063a00a01007387 */ /* 0x000fe20000100800 */
[----:B------:R-:W-:Y:S01]  /*e9210*/  IADD3.X R36, PT, PT, R36, UR7, RZ, P0, !PT ;  /* 0x0000000724247c10 */ /* 0x000fe200087fe4ff */
[----:B-1----:R-:W-:-:S04]  /*e9220*/  IMAD.MOV.U32 R2, RZ, RZ, R7 ;  /* 0x000000ffff027224 */ /* 0x002fc800078e0007 */
[----:B------:R1:W-:Y:S04]  /*e9230*/  STL [R1+0x639c], R36 ;  /* 0x00639c2401007387 */ /* 0x0003e80000100800 */
[----:B------:R-:W4:Y:S04]  /*e9240*/  LDL.LU R7, [R1+0x635c] ;  /* 0x00635c0001077983 */ /* 0x000f280000300800 */
[----:B------:R-:W4:Y:S04]  /*e9250*/  LDL.LU R45, [R1+0x61e4] ;  /* 0x0061e400012d7983 */ /* 0x000f280000300800 */
[----:B------:R-:W4:Y:S01]  /*e9260*/  LDL.LU R43, [R1+0x61ec] ;  /* 0x0061ec00012b7983 */ /* 0x000f220000300800 */
[----:B------:R-:W-:-:S05]  /*e9270*/  IADD3 R5, P0, PT, R5, UR18, RZ ;  /* 0x0000001205057c10 */ /* 0x000fca000ff1e0ff */
[----:B------:R1:W-:Y:S01]  /*e9280*/  STL [R1+0x6398], R5 ;  /* 0x0063980501007387 */ /* 0x0003e20000100800 */
[----:B------:R-:W-:-:S05]  /*e9290*/  IADD3.X R11, PT, PT, R11, UR7, RZ, P1, !PT ;  /* 0x000000070b0b7c10 */ /* 0x000fca0008ffe4ff */
[----:B------:R-:W-:Y:S04]  /*e92a0*/  STL [R1+0x6394], R11 ;  /* 0x0063940b01007387 */ /* 0x000fe80000100800 */
[----:B------:R-:W4:Y:S01]  /*e92b0*/  LDL.LU R46, [R1+0x61e0] ;  /* 0x0061e000012e7983 */ /* 0x000f220000300800 */
[----:B------:R-:W-:-:S03]  /*e92c0*/  IMAD.MOV.U32 R3, RZ, RZ, R37 ;  /* 0x000000ffff037224 */ /* 0x000fc600078e0025 */
[----:B------:R-:W4:Y:S04]  /*e92d0*/  LDL.LU R41, [R1+0x61f4] ;  /* 0x0061f40001297983 */ /* 0x000f280000300800 */
[----:B------:R1:W-:Y:S01]  /*e92e0*/  LDGSTS.E [R0+0x1500], desc[UR34][R2.64], P2 ;  /* 0x0150000002007fae */ /* 0x0003e200091a1022 */
[----:B--2---:R-:W-:Y:S02]  /*e92f0*/  IADD3.X R8, PT, PT, R8, UR7, RZ, P0, !PT ;  /* 0x0000000708087c10 */ /* 0x004fe400087fe4ff */
[----:B-1----:R-:W-:Y:S01]  /*e9300*/  MOV R2, R12 ;  /* 0x0000000c00027202 */ /* 0x002fe20000000f00 */
[----:B------:R-:W-:-:S05]  /*e9310*/  IMAD.MOV.U32 R3, RZ, RZ, R36 ;  /* 0x000000ffff037224 */ /* 0x000fca00078e0024 */
[----:B------:R1:W-:Y:S02]  /*e9320*/  LDGSTS.E [R0+0x1580], desc[UR34][R2.64], P2 ;  /* 0x0158000002007fae */ /* 0x0003e400091a1022 */
[----:B-1----:R-:W-:Y:S01]  /*e9330*/  IMAD.MOV.U32 R2, RZ, RZ, R10 ;  /* 0x000000ffff027224 */ /* 0x002fe200078e000a */
[----:B------:R-:W-:-:S05]  /*e9340*/  MOV R3, R11 ;  /* 0x0000000b00037202 */ /* 0x000fca0000000f00 */
[----:B------:R1:W-:Y:S02]  /*e9350*/  LDGSTS.E [R0+0x1600], desc[UR34][R2.64], P2 ;  /* 0x0160000002007fae */ /* 0x0003e400091a1022 */
[----:B-1----:R-:W-:Y:S02]  /*e9360*/  IMAD.MOV.U32 R2, RZ, RZ, R5 ;  /* 0x000000ffff027224 */ /* 0x002fe400078e0005 */
[----:B------:R-:W-:-:S05]  /*e9370*/  IMAD.MOV.U32 R3, RZ, RZ, R8 ;  /* 0x000000ffff037224 */ /* 0x000fca00078e0008 */
[----:B------:R1:W-:Y:S01]  /*e9380*/  LDGSTS.E [R0+0x1680], desc[UR34][R2.64], P2 ;  /* 0x0168000002007fae */ /* 0x0003e200091a1022 */
[----:B---3--:R-:W-:-:S05]  /*e9390*/  IADD3 R4, P1, PT, R4, UR18, RZ ;  /* 0x0000001204047c10 */ /* 0x008fca000ff3e0ff */
[----:B------:R-:W-:Y:S04]  /*e93a0*/  STL [R1+0x6390], R4 ;  /* 0x0063900401007387 */ /* 0x000fe80000100800 */
[----:B------:R2:W-:Y:S04]  /*e93b0*/  STL [R1+0x638c], R8 ;  /* 0x00638c0801007387 */ /* 0x0005e80000100800 */
[----:B------:R-:W3:Y:S04]  /*e93c0*/  LDL.LU R44, [R1+0x61e8] ;  /* 0x0061e800012c7983 */ /* 0x000ee80000300800 */
[----:B------:R-:W3:Y:S01]  /*e93d0*/  LDL.LU R42, [R1+0x61f0] ;  /* 0x0061f000012a7983 */ /* 0x000ee20000300800 */
[----:B----4-:R-:W-:-:S03]  /*e93e0*/  IADD3 R6, P3, PT, R6, UR18, RZ ;  /* 0x0000001206067c10 */ /* 0x010fc6000ff7e0ff */
[----:B------:R-:W4:Y:S04]  /*e93f0*/  LDL.LU R39, [R1+0x61fc] ;  /* 0x0061fc0001277983 */ /* 0x000f280000300800 */
[----:B------:R-:W4:Y:S04]  /*e9400*/  LDL.LU R37, [R1+0x6200] ;  /* 0x0062000001257983 */ /* 0x000f280000300800 */
[----:B------:R-:W4:Y:S01]  /*e9410*/  LDL.LU R40, [R1+0x61f8] ;  /* 0x0061f80001287983 */ /* 0x000f220000300800 */
[----:B------:R-:W-:-:S03]  /*e9420*/  IADD3.X R9, PT, PT, R9, UR7, RZ, P1, !PT ;  /* 0x0000000709097c10 */ /* 0x000fc60008ffe4ff */
[----:B------:R2:W-:Y:S04]  /*e9430*/  STL [R1+0x6388], R6 ;  /* 0x0063880601007387 */ /* 0x0005e80000100800 */
[----:B------:R2:W-:Y:S01]  /*e9440*/  STL [R1+0x6384], R9 ;  /* 0x0063840901007387 */ /* 0x0005e20000100800 */
[----:B-1----:R-:W-:-:S03]  /*e9450*/  MOV R2, R4 ;  /* 0x0000000400027202 */ /* 0x002fc60000000f00 */
[----:B------:R-:W4:Y:S01]  /*e9460*/  LDL.LU R38, [R1+0x61d4] ;  /* 0x0061d40001267983 */ /* 0x000f220000300800 */
[----:B------:R-:W-:-:S03]  /*e9470*/  IMAD.MOV.U32 R3, RZ, RZ, R9 ;  /* 0x000000ffff037224 */ /* 0x000fc600078e0009 */
[----:B------:R-:W4:Y:S04]  /*e9480*/  LDL.LU R36, [R1+0x61cc] ;  /* 0x0061cc0001247983 */ /* 0x000f280000300800 */
[----:B------:R-:W4:Y:S04]  /*e9490*/  LDL.LU R12, [R1+0x61d8] ;  /* 0x0061d800010c7983 */ /* 0x000f280000300800 */
[----:B------:R-:W4:Y:S04]  /*e94a0*/  LDL.LU R10, [R1+0x61d0] ;  /* 0x0061d000010a7983 */ /* 0x000f280000300800 */
[----:B------:R-:W4:Y:S04]  /*e94b0*/  LDL.LU R5, [R1+0x61c8] ;  /* 0x0061c80001057983 */ /* 0x000f280000300800 */
[----:B--2---:R-:W2:Y:S04]  /*e94c0*/  LDL.LU R8, [R1+0x61c0] ;  /* 0x0061c00001087983 */ /* 0x004ea80000300800 */
[----:B------:R-:W2:Y:S04]  /*e94d0*/  LDL.LU R11, [R1+0x61c4] ;  /* 0x0061c400010b7983 */ /* 0x000ea80000300800 */
[----:B------:R1:W-:Y:S02]  /*e94e0*/  LDGSTS.E [R0+0x1700], desc[UR34][R2.64], P2 ;  /* 0x0170000002007fae */ /* 0x0003e400091a1022 */
[----:B-1----:R-:W-:Y:S01]  /*e94f0*/  IMAD.MOV.U32 R2, RZ, RZ, R6 ;  /* 0x000000ffff027224 */ /* 0x002fe200078e0006 */
[----:B------:R-:W-:-:S02]  /*e9500*/  IADD3.X R7, PT, PT, R7, UR7, RZ, P3, !PT ;  /* 0x0000000707077c10 */ /* 0x000fc40009ffe4ff */
[----:B------:R-:W-:Y:S02]  /*e9510*/  IADD3 R45, P1, PT, R45, UR18, RZ ;  /* 0x000000122d2d7c10 */ /* 0x000fe4000ff3e0ff */
[----:B------:R-:W-:-:S03]  /*e9520*/  IADD3 R43, P3, PT, R43, UR18, RZ ;  /* 0x000000122b2b7c10 */ /* 0x000fc6000ff7e0ff */
[----:B------:R-:W-:Y:S04]  /*e9530*/  STL [R1+0x61e4], R45 ;  /* 0x0061e42d01007387 */ /* 0x000fe80000100800 */
[----:B------:R1:W-:Y:S04]  /*e9540*/  STL [R1+0x635c], R7 ;  /* 0x00635c0701007387 */ /* 0x0003e80000100800 */
[----:B------:R-:W2:Y:S04]  /*e9550*/  LDL.LU R4, [R1+0x61b8] ;  /* 0x0061b80001047983 */ /* 0x000ea80000300800 */
[----:B------:R-:W2:Y:S04]  /*e9560*/  LDL.LU R6, [R1+0x61bc] ;  /* 0x0061bc0001067983 */ /* 0x000ea80000300800 */
[----:B------:R-:W-:Y:S01]  /*e9570*/  STL [R1+0x61ec], R43 ;  /* 0x0061ec2b01007387 */ /* 0x000fe20000100800 */
[----:B------:R-:W-:-:S02]  /*e9580*/  IADD3.X R46, PT, PT, R46, UR7, RZ, P1, !PT ;  /* 0x000000072e2e7c10 */ /* 0x000fc40008ffe4ff */
[----:B------:R-:W-:-:S03]  /*e9590*/  MOV R3, R7 ;  /* 0x0000000700037202 */ /* 0x000fc60000000f00 */
[----:B------:R-:W-:Y:S04]  /*e95a0*/  STL [R1+0x61e0], R46 ;  /* 0x0061e02e01007387 */ /* 0x000fe80000100800 */
[----:B------:R-:W2:Y:S04]  /*e95b0*/  LDL.LU R9, [R1+0x61b4] ;  /* 0x0061b40001097983 */ /* 0x000ea80000300800 */
[----:B-1----:R-:W2:Y:S01]  /*e95c0*/  LDL.LU R7, [R1+0x61ac] ;  /* 0x0061ac0001077983 */ /* 0x002ea20000300800 */
[----:B------:R-:W-:-:S03]  /*e95d0*/  UISETP.GT.AND UP1, UPT, UR23, 0x6, UPT ;  /* 0x000000061700788c */ /* 0x000fc6000bf24270 */
[----:B------:R1:W-:Y:S01]  /*e95e0*/  LDGSTS.E [R0+0x1780], desc[UR34][R2.64], P2 ;  /* 0x0178000002007fae */ /* 0x0003e200091a1022 */
[----:B------:R-:W-:-:S04]  /*e95f0*/  USEL UR12, URZ, 0x4, !UP1 ;  /* 0x00000004ff0c7887 */ /* 0x000fc8000c800000 */
[----:B------:R-:W-:-:S06]  /*e9600*/  USEL UR12, UR12, URZ, !UP0 ;  /* 0x000000ff0c0c7287 */ /* 0x000fcc000c000000 */
[----:B------:R-:W-:Y:S01]  /*e9610*/  ISETP.NE.U32.AND P0, PT, RZ, UR12, PT ;  /* 0x0000000cff007c0c */ /* 0x000fe2000bf05070 */
[----:B-1----:R-:W-:Y:S02]  /*e9620*/  IMAD.MOV.U32 R2, RZ, RZ, R45 ;  /* 0x000000ffff027224 */ /* 0x002fe400078e002d */
[----:B------:R-:W-:Y:S01]  /*e9630*/  IMAD.MOV.U32 R3, RZ, RZ, R46 ;  /* 0x000000ffff037224 */ /* 0x000fe200078e002e */
[----:B------:R-:W-:-:S09]  /*e9640*/  IADD3 R41, P1, PT, R41, UR18, RZ ;  /* 0x0000001229297c10 */ /* 0x000fd2000ff3e0ff */
[----:B------:R1:W-:Y:S02]  /*e9650*/  LDGSTS.E [R0+0x3000], desc[UR34][R2.64], P0 ;  /* 0x0300000002007fae */ /* 0x0003e400081a1022 */
[----:B-1----:R-:W-:Y:S02]  /*e9660*/  MOV R2, R43 ;  /* 0x0000002b00027202 */ /* 0x002fe40000000f00 */
[----:B------:R-:W-:Y:S01]  /*e9670*/  STL [R1+0x61f4], R41 ;  /* 0x0061f42901007387 */ /* 0x000fe20000100800 */
[----:B---3--:R-:W-:-:S05]  /*e9680*/  IADD3.X R44, PT, PT, R44, UR7, RZ, P3, !PT ;  /* 0x000000072c2c7c10 */ /* 0x008fca0009ffe4ff */
[----:B------:R-:W-:Y:S01]  /*e9690*/  IMAD.MOV.U32 R3, RZ, RZ, R44 ;  /* 0x000000ffff037224 */ /* 0x000fe200078e002c */
[----:B------:R-:W-:Y:S02]  /*e96a0*/  IADD3.X R42, PT, PT, R42, UR7, RZ, P1, !PT ;  /* 0x000000072a2a7c10 */ /* 0x000fe40008ffe4ff */
[----:B----4-:R-:W-:Y:S02]  /*e96b0*/  IADD3 R39, P2, PT, R39, UR18, RZ ;  /* 0x0000001227277c10 */ /* 0x010fe4000ff5e0ff */
[----:B------:R1:W-:Y:S01]  /*e96c0*/  LDGSTS.E [R0+0x3080], desc[UR34][R2.64], P0 ;  /* 0x0308000002007fae */ /* 0x0003e200081a1022 */
[----:B------:R-:W-:Y:S02]  /*e96d0*/  IADD3 R37, P1, PT, R37, UR18, RZ ;  /* 0x0000001225257c10 */ /* 0x000fe4000ff3e0ff */
[----:B------:R-:W-:Y:S01]  /*e96e0*/  IADD3.X R40, PT, PT, R40, UR7, RZ, P2, !PT ;  /* 0x0000000728287c10 */ /* 0x000fe200097fe4ff */
[----:B-1----:R-:W-:Y:S01]  /*e96f0*/  IMAD.MOV.U32 R2, RZ, RZ, R41 ;  /* 0x000000ffff027224 */ /* 0x002fe200078e0029 */
[----:B------:R-:W-:-:S05]  /*e9700*/  MOV R3, R42 ;  /* 0x0000002a00037202 */ /* 0x000fca0000000f00 */
[----:B------:R1:W-:Y:S01]  /*e9710*/  LDGSTS.E [R0+0x3100], desc[UR34][R2.64], P0 ;  /* 0x0310000002007fae */ /* 0x0003e200081a1022 */
[----:B------:R-:W-:-:S03]  /*e9720*/  IADD3.X R38, PT, PT, R38, UR7, RZ, P1, !PT ;  /* 0x0000000726267c10 */ /* 0x000fc60008ffe4ff */
[----:B------:R-:W-:Y:S01]  /*e9730*/  STL [R1+0x61e8], R44 ;  /* 0x0061e82c01007387 */ /* 0x000fe20000100800 */
[----:B------:R-:W-:Y:S01]  /*e9740*/  IADD3 R12, P2, PT, R12, UR18, RZ ;  /* 0x000000120c0c7c10 */ /* 0x000fe2000ff5e0ff */
[----:B-1----:R-:W-:Y:S02]  /*e9750*/  IMAD.MOV.U32 R2, RZ, RZ, R39 ;  /* 0x000000ffff027224 */ /* 0x002fe400078e0027 */
[----:B------:R-:W-:Y:S01]  /*e9760*/  IMAD.MOV.U32 R3, RZ, RZ, R40 ;  /* 0x000000ffff037224 */ /* 0x000fe200078e0028 */
[----:B------:R1:W-:Y:S01]  /*e9770*/  STL [R1+0x61fc], R39 ;  /* 0x0061fc2701007387 */ /* 0x0003e20000100800 */
[----:B------:R-:W-:-:S03]  /*e9780*/  IADD3 R10, P1, PT, R10, UR18, RZ ;  /* 0x000000120a0a7c10 */ /* 0x000fc6000ff3e0ff */
[----:B------:R3:W-:Y:S01]  /*e9790*/  LDGSTS.E [R0+0x3180], desc[UR34][R2.64], P0 ;  /* 0x0318000002007fae */ /* 0x0007e200081a1022 */
[----:B------:R-:W-:-:S03]  /*e97a0*/  IADD3.X R36, PT, PT, R36, UR7, RZ, P2, !PT ;  /* 0x0000000724247c10 */ /* 0x000fc600097fe4ff */
[----:B------:R-:W-:Y:S01]  /*e97b0*/  STL [R1+0x61f0], R42 ;  /* 0x0061f02a01007387 */ /* 0x000fe20000100800 */
[----:B------:R-:W-:-:S03]  /*e97c0*/  IADD3 R5, P2, PT, R5, UR18, RZ ;  /* 0x0000001205057c10 */ /* 0x000fc6000ff5e0ff */
[----:B------:R-:W-:Y:S01]  /*e97d0*/  STL [R1+0x6200], R37 ;  /* 0x0062002501007387 */ /* 0x000fe20000100800 */
[----:B---3--:R-:W-:Y:S01]  /*e97e0*/  MOV R2, R37 ;  /* 0x0000002500027202 */ /* 0x008fe20000000f00 */
[----:B------:R-:W-:Y:S02]  /*e97f0*/  IMAD.MOV.U32 R3, RZ, RZ, R38 ;  /* 0x000000ffff037224 */ /* 0x000fe400078e0026 */
[----:B------:R-:W-:Y:S01]  /*e9800*/  STL [R1+0x61f8], R40 ;  /* 0x0061f82801007387 */ /* 0x000fe20000100800 */
[----:B--2---:R-:W-:Y:S02]  /*e9810*/  IADD3 R8, P3, PT, R8, UR18, RZ ;  /* 0x0000001208087c10 */ /* 0x004fe4000ff7e0ff */
[----:B------:R-:W-:Y:S01]  /*e9820*/  IADD3.X R11, PT, PT, R11, UR7, RZ, P1, !PT ;  /* 0x000000070b0b7c10 */ /* 0x000fe20008ffe4ff */
[----:B------:R-:W-:Y:S04]  /*e9830*/  STL [R1+0x61d8], R12 ;  /* 0x0061d80c01007387 */ /* 0x000fe80000100800 */
[----:B------:R2:W-:Y:S04]  /*e9840*/  STL [R1+0x61d4], R38 ;  /* 0x0061d42601007387 */ /* 0x0005e80000100800 */
[----:B------:R3:W-:Y:S04]  /*e9850*/  LDGSTS.E [R0+0x3200], desc[UR34][R2.64], P0 ;  /* 0x0320000002007fae */ /* 0x0007e800081a1022 */
[----:B------:R-:W-:Y:S04]  /*e9860*/  STL [R1+0x61d0], R10 ;  /* 0x0061d00a01007387 */ /* 0x000fe80000100800 */
[----:B------:R4:W-:Y:S01]  /*e9870*/  STL [R1+0x61cc], R36 ;  /* 0x0061cc2401007387 */ /* 0x0009e20000100800 */
[----:B---3--:R-:W-:Y:S01]  /*e9880*/  IMAD.MOV.U32 R2, RZ, RZ, R12 ;  /* 0x000000ffff027224 */ /* 0x008fe200078e000c */
[----:B------:R-:W-:-:S02]  /*e9890*/  MOV R3, R36 ;  /* 0x0000002400037202 */ /* 0x000fc40000000f00 */
[----:B------:R-:W-:Y:S04]  /*e98a0*/  STL [R1+0x61c8], R5 ;  /* 0x0061c80501007387 */ /* 0x000fe80000100800 */
[----:B------:R-:W-:Y:S04]  /*e98b0*/  STL [R1+0x61c4], R11 ;  /* 0x0061c40b01007387 */ /* 0x000fe80000100800 */
[----:B------:R-:W-:Y:S04]  /*e98c0*/  STL [R1+0x61c0], R8 ;  /* 0x0061c00801007387 */ /* 0x000fe80000100800 */
[----:B------:R3:W-:Y:S01]  /*e98d0*/  LDGSTS.E [R0+0x3280], desc[UR34][R2.64], P0 ;  /* 0x0328000002007fae */ /* 0x0007e200081a1022 */
[----:B------:R-:W-:-:S02]  /*e98e0*/  IADD3 R4, P1, PT, R4, UR18, RZ ;  /* 0x0000001204047c10 */ /* 0x000fc4000ff3e0ff */
[----:B------:R-:W-:-:S03]  /*e98f0*/  IADD3.X R6, PT, PT, R6, UR7, RZ, P2, !PT ;  /* 0x0000000706067c10 */ /* 0x000fc600097fe4ff */
[----:B------:R-:W-:Y:S04]  /*e9900*/  STL [R1+0x61b8], R4 ;  /* 0x0061b80401007387 */ /* 0x000fe80000100800 */
[----:B------:R1:W-:Y:S01]  /*e9910*/  STL [R1+0x61bc], R6 ;  /* 0x0061bc0601007387 */ /* 0x0003e20000100800 */
[----:B---3--:R-:W-:Y:S02]  /*e9920*/  IMAD.MOV.U32 R2, RZ, RZ, R10 ;  /* 0x000000ffff027224 */ /* 0x008fe400078e000a */
[----:B------:R-:W-:-:S05]  /*e9930*/  IMAD.MOV.U32 R3, RZ, RZ, R11 ;  /* 0x000000ffff037224 */ /* 0x000fca00078e000b */
[----:B------:R3:W-:Y:S01]  /*e9940*/  LDGSTS.E [R0+0x3300], desc[UR34][R2.64], P0 ;  /* 0x0330000002007fae */ /* 0x0007e200081a1022 */
[----:B------:R-:W-:Y:S02]  /*e9950*/  IADD3.X R9, PT, PT, R9, UR7, RZ, P3, !PT ;  /* 0x0000000709097c10 */ /* 0x000fe40009ffe4ff */
[----:B------:R-:W-:-:S03]  /*e9960*/  IADD3.X R7, PT, PT, R7, UR7, RZ, P1, !PT ;  /* 0x0000000707077c10 */ /* 0x000fc60008ffe4ff */
[----:B------:R4:W-:Y:S04]  /*e9970*/  STL [R1+0x61b4], R9 ;  /* 0x0061b40901007387 */ /* 0x0009e80000100800 */
[----:B-1----:R-:W4:Y:S01]  /*e9980*/  LDL.LU R39, [R1+0x6364] ;  /* 0x0063640001277983 */ /* 0x002f220000300800 */
[----:B---3--:R-:W-:-:S03]  /*e9990*/  IMAD.MOV.U32 R3, RZ, RZ, R6 ;  /* 0x000000ffff037224 */ /* 0x008fc600078e0006 */
[----:B--2---:R-:W2:Y:S01]  /*e99a0*/  LDL.LU R38, [R1+0x636c] ;  /* 0x00636c0001267983 */ /* 0x004ea20000300800 */
[----:B------:R-:W-:-:S03]  /*e99b0*/  MOV R2, R5 ;  /* 0x0000000500027202 */ /* 0x000fc60000000f00 */
[----:B------:R1:W-:Y:S04]  /*e99c0*/  STL [R1+0x61ac], R7 ;  /* 0x0061ac0701007387 */ /* 0x0003e80000100800 */
[----:B------:R-:W3:Y:S04]  /*e99d0*/  LDL.LU R37, [R1+0x6374] ;  /* 0x0063740001257983 */ /* 0x000ee80000300800 */
[----:B----4-:R-:W4:Y:S04]  /*e99e0*/  LDL.LU R36, [R1+0x637c] ;  /* 0x00637c0001247983 */ /* 0x010f280000300800 */
[----:B------:R-:W4:Y:S04]  /*e99f0*/  LDL.LU R6, [R1+0x6380] ;  /* 0x0063800001067983 */ /* 0x000f280000300800 */
[----:B------:R1:W-:Y:S04]  /*e9a00*/  LDGSTS.E [R0+0x3380], desc[UR34][R2.64], P0 ;  /* 0x0338000002007fae */ /* 0x0003e800081a1022 */
[----:B------:R-:W4:Y:S01]  /*e9a10*/  LDL.LU R5, [R1+0x6360] ;  /* 0x0063600001057983 */ /* 0x000f220000300800 */
[----:B-1----:R-:W-:Y:S01]  /*e9a20*/  IMAD.MOV.U32 R2, RZ, RZ, R8 ;  /* 0x000000ffff027224 */ /* 0x002fe200078e0008 */
[----:B------:R-:W-:-:S05]  /*e9a30*/  MOV R3, R9 ;  /* 0x0000000900037202 */ /* 0x000fca0000000f00 */
[----:B------:R1:W-:Y:S02]  /*e9a40*/  LDGSTS.E [R0+0x3400], desc[UR34][R2.64], P0 ;  /* 0x0340000002007fae */ /* 0x0003e400081a1022 */
[----:B-1----:R-:W-:Y:S02]  /*e9a50*/  IMAD.MOV.U32 R2, RZ, RZ, R4 ;  /* 0x000000ffff027224 */ /* 0x002fe400078e0004 */
[----:B------:R-:W4:Y:S04]  /*e9a60*/  LDL.LU R4, [R1+0x6358] ;  /* 0x0063580001047983 */ /* 0x000f280000300800 */
[----:B------:R-:W4:Y:S04]  /*e9a70*/  LDL.LU R12, [R1+0x6368] ;  /* 0x00636800010c7983 */ /* 0x000f280000300800 */
        /* <DEDUP_REMOVED lines=19> */
[----:B------:R1:W-:Y:S01]  /*e9bb0*/  LDGSTS.E [R0+0x3480], desc[UR34][R2.64], P0 ;  /* 0x0348000002007fae */ /* 0x0003e200081a1022 */
[----:B------:R-:W-:-:S02]  /*e9bc0*/  IADD3 R39, P4, PT, R39, UR18, RZ ;  /* 0x0000001227277c10 */ /* 0x000fc4000ff9e0ff */
[----:B--2---:R-:W-:-:S03]  /*e9bd0*/  IADD3 R38, P5, PT, R38, UR18, RZ ;  /* 0x0000001226267c10 */ /* 0x004fc6000ffbe0ff */
[----:B------:R-:W-:Y:S04]  /*e9be0*/  STL [R1+0x6364], R39 ;  /* 0x0063642701007387 */ /* 0x000fe80000100800 */
[----:B------:R-:W-:Y:S01]  /*e9bf0*/  STL [R1+0x636c], R38 ;  /* 0x00636c2601007387 */ /* 0x000fe20000100800 */
[----:B---3--:R-:W-:Y:S02]  /*e9c00*/  IADD3 R37, P3, PT, R37, UR18, RZ ;  /* 0x0000001225257c10 */ /* 0x008fe4000ff7e0ff */
[----:B----4-:R-:W-:Y:S02]  /*e9c10*/  IADD3 R36, P2, PT, R36, UR18, RZ ;  /* 0x0000001224247c10 */ /* 0x010fe4000ff5e0ff */
[----:B------:R-:W-:-:S05]  /*e9c20*/  IADD3 R6, P1, PT, R6, UR18, RZ ;  /* 0x0000001206067c10 */ /* 0x000fca000ff3e0ff */
[----:B------:R2:W-:Y:S01]  /*e9c30*/  STL [R1+0x6380], R6 ;  /* 0x0063800601007387 */ /* 0x0005e20000100800 */
[----:B------:R-:W-:-:S03]  /*e9c40*/  IADD3.X R5, PT, PT, R5, UR7, RZ, P4, !PT ;  /* 0x0000000705057c10 */ /* 0x000fc6000a7fe4ff */
[----:B------:R-:W-:Y:S04]  /*e9c50*/  STL [R1+0x6374], R37 ;  /* 0x0063742501007387 */ /* 0x000fe80000100800 */
[----:B--2---:R-:W2:Y:S04]  /*e9c60*/  LDL.LU R6, [R1+0x6354] ;  /* 0x0063540001067983 */ /* 0x004ea80000300800 */
[----:B------:R-:W-:Y:S04]  /*e9c70*/  STL [R1+0x637c], R36 ;  /* 0x00637c2401007387 */ /* 0x000fe80000100800 */
[----:B------:R-:W3:Y:S04]  /*e9c80*/  LDL.LU R47, [R1+0x6338] ;  /* 0x00633800012f7983 */ /* 0x000ee80000300800 */
[----:B------:R-:W4:Y:S04]  /*e9c90*/  LDL.LU R46, [R1+0x634c] ;  /* 0x00634c00012e7983 */ /* 0x000f280000300800 */
[----:B------:R-:W4:Y:S04]  /*e9ca0*/  LDL.LU R45, [R1+0x6330] ;  /* 0x00633000012d7983 */ /* 0x000f280000300800 */
[----:B------:R1:W-:Y:S01]  /*e9cb0*/  STL [R1+0x6360], R5 ;  /* 0x0063600501007387 */ /* 0x0003e20000100800 */
[----:B------:R-:W-:-:S03]  /*e9cc0*/  IADD3 R4, P4, PT, R4, UR18, RZ ;  /* 0x0000001204047c10 */ /* 0x000fc6000ff9e0ff */
[----:B------:R-:W4:Y:S04]  /*e9cd0*/  LDL.LU R44, [R1+0x6344] ;  /* 0x00634400012c7983 */ /* 0x000f280000300800 */
[----:B-1----:R-:W4:Y:S04]  /*e9ce0*/  LDL.LU R5, [R1+0x6328] ;  /* 0x0063280001057983 */ /* 0x002f280000300800 */
[----:B------:R-:W4:Y:S04]  /*e9cf0*/  LDL.LU R43, [R1+0x633c] ;  /* 0x00633c00012b7983 */ /* 0x000f280000300800 */
[----:B------:R-:W4:Y:S04]  /*e9d00*/  LDL.LU R42, [R1+0x6320] ;  /* 0x00632000012a7983 */ /* 0x000f280000300800 */
[----:B------:R1:W-:Y:S04]  /*e9d10*/  STL [R1+0x6358], R4 ;  /* 0x0063580401007387 */ /* 0x0003e80000100800 */
[----:B-1----:R-:W4:Y:S04]  /*e9d20*/  LDL.LU R4, [R1+0x6334] ;  /* 0x0063340001047983 */ /* 0x002f280000300800 */
[----:B------:R-:W4:Y:S01]  /*e9d30*/  LDL.LU R3, [R1+0x6318] ;  /* 0x0063180001037983 */ /* 0x000f220000300800 */
[----:B------:R-:W-:-:S02]  /*e9d40*/  IADD3.X R12, PT, PT, R12, UR7, RZ, P5, !PT ;  /* 0x000000070c0c7c10 */ /* 0x000fc4000affe4ff */
[----:B------:R-:W-:Y:S02]  /*e9d50*/  IADD3 R11, P5, PT, R11, UR18, RZ ;  /* 0x000000120b0b7c10 */ /* 0x000fe4000ffbe0ff */
[----:B------:R-:W-:-:S03]  /*e9d60*/  IADD3.X R10, PT, PT, R10, UR7, RZ, P3, !PT ;  /* 0x000000070a0a7c10 */ /* 0x000fc60009ffe4ff */
[----:B------:R1:W-:Y:S01]  /*e9d70*/  STL [R1+0x6350], R11 ;  /* 0x0063500b01007387 */ /* 0x0003e20000100800 */
[----:B------:R-:W-:Y:S02]  /*e9d80*/  IADD3 R9, P3, PT, R9, UR18, RZ ;  /* 0x0000001209097c10 */ /* 0x000fe4000ff7e0ff */
[----:B------:R-:W-:Y:S01]  /*e9d90*/  IADD3.X R8, PT, PT, R8, UR7, RZ, P2, !PT ;  /* 0x0000000708087c10 */ /* 0x000fe200097fe4ff */
[----:B-1----:R-:W4:Y:S04]  /*e9da0*/  LDL.LU R11, [R1+0x632c] ;  /* 0x00632c00010b7983 */ /* 0x002f280000300800 */
[----:B------:R-:W-:Y:S04]  /*e9db0*/  STL [R1+0x6368], R12 ;  /* 0x0063680c01007387 */ /* 0x000fe80000100800 */
[----:B------:R-:W4:Y:S04]  /*e9dc0*/  LDL.LU R41, [R1+0x6310] ;  /* 0x0063100001297983 */ /* 0x000f280000300800 */
[----:B------:R-:W4:Y:S04]  /*e9dd0*/  LDL.LU R40, [R1+0x6324] ;  /* 0x0063240001287983 */ /* 0x000f280000300800 */
[----:B------:R1:W-:Y:S01]  /*e9de0*/  STL [R1+0x6370], R10 ;  /* 0x0063700a01007387 */ /* 0x0003e20000100800 */
[----:B------:R-:W-:-:S03]  /*e9df0*/  IADD3 R7, P2, PT, R7, UR18, RZ ;  /* 0x0000001207077c10 */ /* 0x000fc6000ff5e0ff */
[----:B-1----:R-:W4:Y:S04]  /*e9e00*/  LDL.LU R10, [R1+0x6308] ;  /* 0x00630800010a7983 */ /* 0x002f280000300800 */
[----:B------:R-:W4:Y:S04]  /*e9e10*/  LDL.LU R39, [R1+0x631c] ;  /* 0x00631c0001277983 */ /* 0x000f280000300800 */
[----:B------:R-:W4:Y:S04]  /*e9e20*/  LDL.LU R38, [R1+0x6314] ;  /* 0x0063140001267983 */ /* 0x000f280000300800 */
[----:B------:R1:W-:Y:S04]  /*e9e30*/  STL [R1+0x6348], R9 ;  /* 0x0063480901007387 */ /* 0x0003e80000100800 */
[----:B------:R-:W4:Y:S04]  /*e9e40*/  LDL.LU R37, [R1+0x61a8] ;  /* 0x0061a80001257983 */ /* 0x000f280000300800 */
[----:B------:R-:W4:Y:S04]  /*e9e50*/  LDL.LU R36, [R1+0x630c] ;  /* 0x00630c0001247983 */ /* 0x000f280000300800 */
[----:B------:R1:W-:Y:S04]  /*e9e60*/  STL [R1+0x6378], R8 ;  /* 0x0063780801007387 */ /* 0x0003e80000100800 */
[----:B------:R-:W4:Y:S04]  /*e9e70*/  LDL.LU R12, [R1+0x61a0] ;  /* 0x0061a000010c7983 */ /* 0x000f280000300800 */
[----:B-1----:R-:W4:Y:S04]  /*e9e80*/  LDL.LU R9, [R1+0x6304] ;  /* 0x0063040001097983 */ /* 0x002f280000300800 */
[----:B------:R-:W4:Y:S04]  /*e9e90*/  LDL.LU R8, [R1+0x6198] ;  /* 0x0061980001087983 */ /* 0x000f280000300800 */
[----:B------:R1:W-:Y:S04]  /*e9ea0*/  STL [R1+0x6340], R7 ;  /* 0x0063400701007387 */ /* 0x0003e80000100800 */
[----:B-1----:R-:W4:Y:S04]  /*e9eb0*/  LDL.LU R7, [R1+0x62dc] ;  /* 0x0062dc0001077983 */ /* 0x002f280000300800 */
[----:B------:R-:W4:Y:S01]  /*e9ec0*/  LDL.LU R2, [R1+0x61b0] ;  /* 0x0061b00001027983 */ /* 0x000f220000300800 */
[----:B--2---:R-:W-:-:S05]  /*e9ed0*/  IADD3.X R6, PT, PT, R6, UR7, RZ, P1, !PT ;  /* 0x0000000706067c10 */ /* 0x004fca0008ffe4ff */
[----:B------:R1:W-:Y:S01]  /*e9ee0*/  STL [R1+0x6354], R6 ;  /* 0x0063540601007387 */ /* 0x0003e20000100800 */
[----:B---3--:R-:W-:Y:S02]  /*e9ef0*/  IADD3 R47, P1, PT, R47, UR18, RZ ;  /* 0x000000122f2f7c10 */ /* 0x008fe4000ff3e0ff */
[----:B----4-:R-:W-:Y:S01]  /*e9f00*/  IADD3.X R46, PT, PT, R46, UR7, RZ, P4, !PT ;  /* 0x000000072e2e7c10 */ /* 0x010fe2000a7fe4ff */
[----:B-1----:R-:W2:Y:S01]  /*e9f10*/  LDL.LU R6, [R1+0x6190] ;  /* 0x0061900001067983 */ /* 0x002ea20000300800 */
[----:B------:R-:W-:-:S03]  /*e9f20*/  IADD3 R45, P4, PT, R45, UR18, RZ ;  /* 0x000000122d2d7c10 */ /* 0x000fc6000ff9e0ff */
[----:B------:R-:W-:Y:S01]  /*e9f30*/  STL [R1+0x6338], R47 ;  /* 0x0063382f01007387 */ /* 0x000fe20000100800 */
[----:B------:R-:W-:-:S03]  /*e9f40*/  IADD3.X R44, PT, PT, R44, UR7, RZ, P5, !PT ;  /* 0x000000072c2c7c10 */ /* 0x000fc6000affe4ff */
[----:B------:R-:W-:Y:S01]  /*e9f50*/  STL [R1+0x634c], R46 ;  /* 0x00634c2e01007387 */ /* 0x000fe20000100800 */
[----:B------:R-:W-:Y:S02]  /*e9f60*/  IADD3 R5, P5, PT, R5, UR18, RZ ;  /* 0x0000001205057c10 */ /* 0x000fe4000ffbe0ff */
[----:B------:R-:W-:-:S03]  /*e9f70*/  IADD3.X R43, PT, PT, R43, UR7, RZ, P3, !PT ;  /* 0x000000072b2b7c10 */ /* 0x000fc60009ffe4ff */
[----:B------:R1:W-:Y:S01]  /*e9f80*/  STL [R1+0x6328], R5 ;  /* 0x0063280501007387 */ /* 0x0003e20000100800 */
[----:B------:R-:W-:-:S03]  /*e9f90*/  IADD3 R42, P3, PT, R42, UR18, RZ ;  /* 0x000000122a2a7c10 */ /* 0x000fc6000ff7e0ff */
[----:B------:R-:W-:Y:S04]  /*e9fa0*/  STL [R1+0x6330], R45 ;  /* 0x0063302d01007387 */ /* 0x000fe80000100800 */
[----:B-1----:R-:W3:Y:S04]  /*e9fb0*/  LDL.LU R5, [R1+0x6188] ;  /* 0x0061880001057983 */ /* 0x002ee80000300800 */
[----:B------:R-:W-:Y:S01]  /*e9fc0*/  STL [R1+0x6344], R44 ;  /* 0x0063442c01007387 */ /* 0x000fe20000100800 */
[----:B------:R-:W-:-:S03]  /*e9fd0*/  IADD3.X R4, PT, PT, R4, UR7, RZ, P2, !PT ;  /* 0x0000000704047c10 */ /* 0x000fc600097fe4ff */
[----:B------:R-:W-:Y:S01]  /*e9fe0*/  STL [R1+0x633c], R43 ;  /* 0x00633c2b01007387 */ /* 0x000fe20000100800 */
[----:B------:R-:W-:-:S03]  /*e9ff0*/  IADD3 R3, P2, PT, R3, UR18, RZ ;  /* 0x0000001203037c10 */ /* 0x000fc6000ff5e0ff */
[----:B------:R1:W-:Y:S04]  /*ea000*/  STL [R1+0x6334], R4 ;  /* 0x0063340401007387 */ /* 0x0003e80000100800 */
[----:B------:R-:W-:Y:S04]  /*ea010*/  STL [R1+0x6320], R42 ;  /* 0x0063202a01007387 */ /* 0x000fe80000100800 */
[----:B-1----:R-:W4:Y:S04]  /*ea020*/  LDL.LU R4, [R1+0x619c] ;  /* 0x00619c0001047983 */ /* 0x002f280000300800 */
[----:B------:R1:W-:Y:S04]  /*ea030*/  STL [R1+0x6318], R3 ;  /* 0x0063180301007387 */ /* 0x0003e80000100800 */
[----:B-1----:R-:W3:Y:S01]  /*ea040*/  LDL.LU R3, [R1+0x61a4] ;  /* 0x0061a40001037983 */ /* 0x002ee20000300800 */
[----:B------:R-:W-:-:S02]  /*ea050*/  IADD3.X R11, PT, PT, R11, UR7, RZ, P1, !PT ;  /* 0x000000070b0b7c10 */ /* 0x000fc40008ffe4ff */
[----:B------:R-:W-:Y:S02]  /*ea060*/  IADD3 R41, P1, PT, R41, UR18, RZ ;  /* 0x0000001229297c10 */ /* 0x000fe4000ff3e0ff */
[----:B------:R-:W-:Y:S01]  /*ea070*/  IADD3.X R40, PT, PT, R40, UR7, RZ, P4, !PT ;  /* 0x0000000728287c10 */ /* 0x000fe2000a7fe4ff */
[----:B------:R1:W-:Y:S04]  /*ea080*/  STL [R1+0x632c], R11 ;  /* 0x00632c0b01007387 */ /* 0x0003e80000100800 */
[----:B-1----:R-:W3:Y:S01]  /*ea090*/  LDL.LU R11, [R1+0x6164] ;  /* 0x00616400010b7983 */ /* 0x002ee20000300800 */
[----:B------:R-:W-:Y:S02]  /*ea0a0*/  IADD3 R10, P4, PT, R10, UR18, RZ ;  /* 0x000000120a0a7c10 */ /* 0x000fe4000ff9e0ff */
[----:B------:R-:W-:-:S03]  /*ea0b0*/  IADD3.X R39, PT, PT, R39, UR7, RZ, P5, !PT ;  /* 0x0000000727277c10 */ /* 0x000fc6000affe4ff */
[----:B------:R1:W-:Y:S04]  /*ea0c0*/  STL [R1+0x6308], R10 ;  /* 0x0063080a01007387 */ /* 0x0003e80000100800 */
[----:B------:R-:W-:Y:S01]  /*ea0d0*/  STL [R1+0x6310], R41 ;  /* 0x0063102901007387 */ /* 0x000fe20000100800 */
[----:B------:R-:W-:-:S03]  /*ea0e0*/  IADD3.X R38, PT, PT, R38, UR7, RZ, P3, !PT ;  /* 0x0000000726267c10 */ /* 0x000fc60009ffe4ff */
[----:B-1----:R-:W3:Y:S01]  /*ea0f0*/  LDL.LU R10, [R1+0x6194] ;  /* 0x00619400010a7983 */ /* 0x002ee20000300800 */
[----:B------:R-:W-:-:S03]  /*ea100*/  IADD3 R37, P3, PT, R37, UR18, RZ ;  /* 0x0000001225257c10 */ /* 0x000fc6000ff7e0ff */
[----:B------:R-:W-:Y:S01]  /*ea110*/  STL [R1+0x6324], R40 ;  /* 0x0063242801007387 */ /* 0x000fe20000100800 */
[----:B------:R-:W-:-:S03]  /*ea120*/  IADD3.X R36, PT, PT, R36, UR7, RZ, P2, !PT ;  /* 0x0000000724247c10 */ /* 0x000fc600097fe4ff */
[----:B------:R-:W-:Y:S01]  /*ea130*/  STL [R1+0x631c], R39 ;  /* 0x00631c2701007387 */ /* 0x000fe20000100800 */
[----:B------:R-:W-:Y:S02]  /*ea140*/  IADD3 R12, P2, PT, R12, UR18, RZ ;  /* 0x000000120c0c7c10 */ /* 0x000fe4000ff5e0ff */
[----:B------:R-:W-:Y:S02]  /*ea150*/  IADD3.X R9, PT, PT, R9, UR7, RZ, P1, !PT ;  /* 0x0000000709097c10 */ /* 0x000fe40008ffe4ff */
[----:B------:R-:W-:Y:S02]  /*ea160*/  IADD3 R8, P1, PT, R8, UR18, RZ ;  /* 0x0000001208087c10 */ /* 0x000fe4000ff3e0ff */
[----:B------:R-:W-:-:S05]  /*ea170*/  IADD3 R2, P5, PT, R2, UR18, RZ ;  /* 0x0000001202027c10 */ /* 0x000fca000ffbe0ff */
[----:B------:R-:W-:Y:S04]  /*ea180*/  STL [R1+0x61b0], R2 ;  /* 0x0061b00201007387 */ /* 0x000fe80000100800 */
[----:B------:R-:W-:Y:S04]  /*ea190*/  STL [R1+0x6314], R38 ;  /* 0x0063142601007387 */ /* 0x000fe80000100800 */
[----:B------:R-:W-:Y:S04]  /*ea1a0*/  STL [R1+0x61a8], R37 ;  /* 0x0061a82501007387 */ /* 0x000fe80000100800 */
[----:B------:R-:W-:Y:S04]  /*ea1b0*/  STL [R1+0x630c], R36 ;  /* 0x00630c2401007387 */ /* 0x000fe80000100800 */
[----:B------:R1:W-:Y:S04]  /*ea1c0*/  STL [R1+0x6304], R9 ;  /* 0x0063040901007387 */ /* 0x0003e80000100800 */
[----:B------:R-:W-:Y:S01]  /*ea1d0*/  STL [R1+0x61a0], R12 ;  /* 0x0061a00c01007387 */ /* 0x000fe20000100800 */
[----:B------:R-:W-:-:S03]  /*ea1e0*/  IADD3.X R7, PT, PT, R7, UR7, RZ, P4, !PT ;  /* 0x0000000707077c10 */ /* 0x000fc6000a7fe4ff */
[----:B-1----:R-:W3:Y:S04]  /*ea1f0*/  LDL.LU R9, [R1+0x616c] ;  /* 0x00616c0001097983 */ /* 0x002ee80000300800 */
[----:B------:R1:W-:Y:S04]  /*ea200*/  STL [R1+0x6198], R8 ;  /* 0x0061980801007387 */ /* 0x0003e80000100800 */
[----:B-1----:R-:W3:Y:S04]  /*ea210*/  LDL.LU R8, [R1+0x618c] ;  /* 0x00618c0001087983 */ /* 0x002ee80000300800 */
[----:B------:R-:W3:Y:S04]  /*ea220*/  LDL.LU R49, [R1+0x6174] ;  /* 0x0061740001317983 */ /* 0x000ee80000300800 */
[----:B------:R1:W-:Y:S04]  /*ea230*/  STL [R1+0x62dc], R7 ;  /* 0x0062dc0701007387 */ /* 0x0003e80000100800 */
[----:B-1----:R-:W3:Y:S04]  /*ea240*/  LDL.LU R7, [R1+0x6184] ;  /* 0x0061840001077983 */ /* 0x002ee80000300800 */
[----:B------:R-:W3:Y:S01]  /*ea250*/  LDL.LU R48, [R1+0x617c] ;  /* 0x00617c0001307983 */ /* 0x000ee20000300800 */
[----:B--2---:R-:W-:-:S05]  /*ea260*/  IADD3 R6, P4, PT, R6, UR18, RZ ;  /* 0x0000001206067c10 */ /* 0x004fca000ff9e0ff */
[----:B------:R1:W-:Y:S04]  /*ea270*/  STL [R1+0x6190], R6 ;  /* 0x0061900601007387 */ /* 0x0003e80000100800 */
[----:B-1----:R-:W2:Y:S04]  /*ea280*/  LDL.LU R6, [R1+0x615c] ;  /* 0x00615c0001067983 */ /* 0x002ea80000300800 */
[----:B------:R-:W2:Y:S04]  /*ea290*/  LDL.LU R47, [R1+0x6180] ;  /* 0x00618000012f7983 */ /* 0x000ea80000300800 */
[----:B------:R-:W2:Y:S04]  /*ea2a0*/  LDL.LU R46, [R1+0x6160] ;  /* 0x00616000012e7983 */ /* 0x000ea80000300800 */
[----:B------:R-:W2:Y:S01]  /*ea2b0*/  LDL.LU R45, [R1+0x6158] ;  /* 0x00615800012d7983 */ /* 0x000ea20000300800 */
[----:B----4-:R-:W-:-:S02]  /*ea2c0*/  IADD3.X R4, PT, PT, R4, UR7, RZ, P3, !PT ;  /* 0x0000000704047c10 */ /* 0x010fc40009ffe4ff */
[----:B---3--:R-:W-:Y:S02]  /*ea2d0*/  IADD3.X R3, PT, PT, R3, UR7, RZ, P5, !PT ;  /* 0x0000000703037c10 */ /* 0x008fe4000affe4ff */
[----:B------:R-:W-:-:S05]  /*ea2e0*/  IADD3 R5, P5, PT, R5, UR18, RZ ;  /* 0x0000001205057c10 */ /* 0x000fca000ffbe0ff */
[----:B------:R1:W-:Y:S04]  /*ea2f0*/  STL [R1+0x6188], R5 ;  /* 0x0061880501007387 */ /* 0x0003e80000100800 */
[----:B------:R-:W3:Y:S04]  /*ea300*/  LDL.LU R44, [R1+0x6168] ;  /* 0x00616800012c7983 */ /* 0x000ee80000300800 */
[----:B-1----:R-:W4:Y:S04]  /*ea310*/  LDL.LU R5, [R1+0x6150] ;  /* 0x0061500001057983 */ /* 0x002f280000300800 */
[----:B------:R1:W-:Y:S04]  /*ea320*/  STL [R1+0x619c], R4 ;  /* 0x00619c0401007387 */ /* 0x0003e80000100800 */
[----:B-1----:R-:W4:Y:S04]  /*ea330*/  LDL.LU R4, [R1+0x6170] ;  /* 0x0061700001047983 */ /* 0x002f280000300800 */
[----:B------:R-:W4:Y:S01]  /*ea340*/  LDL.LU R12, [R1+0x6148] ;  /* 0x00614800010c7983 */ /* 0x000f220000300800 */
[----:B------:R-:W-:-:S02]  /*ea350*/  IADD3 R11, P3, PT, R11, UR18, RZ ;  /* 0x000000120b0b7c10 */ /* 0x000fc4000ff7e0ff */
[----:B------:R-:W-:-:S03]  /*ea360*/  IADD3.X R10, PT, PT, R10, UR7, RZ, P2, !PT ;  /* 0x000000070a0a7c10 */ /* 0x000fc600097fe4ff */
[----:B------:R1:W-:Y:S04]  /*ea370*/  STL [R1+0x6164], R11 ;  /* 0x0061640b01007387 */ /* 0x0003e80000100800 */
[----:B-1----:R-:W4:Y:S04]  /*ea380*/  LDL.LU R11, [R1+0x6178] ;  /* 0x00617800010b7983 */ /* 0x002f280000300800 */
[----:B------:R-:W-:Y:S04]  /*ea390*/  STL [R1+0x61a4], R3 ;  /* 0x0061a40301007387 */ /* 0x000fe80000100800 */
[----:B------:R-:W4:Y:S04]  /*ea3a0*/  LDL.LU R43, [R1+0x6140] ;  /* 0x00614000012b7983 */ /* 0x000f280000300800 */
[----:B------:R-:W4:Y:S04]  /*ea3b0*/  LDL.LU R42, [R1+0x6154] ;  /* 0x00615400012a7983 */ /* 0x000f280000300800 */
[----:B------:R-:W4:Y:S04]  /*ea3c0*/  LDL.LU R41, [R1+0x6138] ;  /* 0x0061380001297983 */ /* 0x000f280000300800 */
[----:B------:R1:W-:Y:S04]  /*ea3d0*/  STL [R1+0x6194], R10 ;  /* 0x0061940a01007387 */ /* 0x0003e80000100800 */
[----:B------:R-:W4:Y:S04]  /*ea3e0*/  LDL.LU R40, [R1+0x614c] ;  /* 0x00614c0001287983 */ /* 0x000f280000300800 */
[----:B------:R-:W4:Y:S04]  /*ea3f0*/  LDL.LU R39, [R1+0x6130] ;  /* 0x0061300001277983 */ /* 0x000f280000300800 */
[----:B------:R-:W4:Y:S04]  /*ea400*/  LDL.LU R38, [R1+0x6144] ;  /* 0x0061440001267983 */ /* 0x000f280000300800 */
[----:B------:R-:W4:Y:S04]  /*ea410*/  LDL.LU R37, [R1+0x6128] ;  /* 0x0061280001257983 */ /* 0x000f280000300800 */
[----:B------:R-:W4:Y:S04]  /*ea420*/  LDL.LU R36, [R1+0x613c] ;  /* 0x00613c0001247983 */ /* 0x000f280000300800 */
[----:B-1----:R-:W4:Y:S01]  /*ea430*/  LDL.LU R10, [R1+0x6120] ;  /* 0x00612000010a7983 */ /* 0x002f220000300800 */
[----:B------:R-:W-:-:S05]  /*ea440*/  IADD3 R9, P2, PT, R9, UR18, RZ ;  /* 0x0000001209097c10 */ /* 0x000fca000ff5e0ff */
[----:B------:R1:W-:Y:S01]  /*ea450*/  STL [R1+0x616c], R9 ;  /* 0x00616c0901007387 */ /* 0x0003e20000100800 */
[----:B------:R-:W-:-:S03]  /*ea460*/  IADD3.X R8, PT, PT, R8, UR7, RZ, P1, !PT ;  /* 0x0000000708087c10 */ /* 0x000fc60008ffe4ff */
[----:B-1----:R-:W4:Y:S04]  /*ea470*/  LDL.LU R9, [R1+0x6134] ;  /* 0x0061340001097983 */ /* 0x002f280000300800 */
[----:B------:R1:W-:Y:S01]  /*ea480*/  STL [R1+0x618c], R8 ;  /* 0x00618c0801007387 */ /* 0x0003e20000100800 */
[----:B------:R-:W-:-:S03]  /*ea490*/  IADD3 R49, P1, PT, R49, UR18, RZ ;  /* 0x0000001231317c10 */ /* 0x000fc6000ff3e0ff */
[----:B-1----:R-:W4:Y:S01]  /*ea4a0*/  LDL.LU R8, [R1+0x6118] ;  /* 0x0061180001087983 */ /* 0x002f220000300800 */
[----:B------:R-:W-:-:S05]  /*ea4b0*/  IADD3.X R7, PT, PT, R7, UR7, RZ, P4, !PT ;  /* 0x0000000707077c10 */ /* 0x000fca000a7fe4ff */
[----:B------:R1:W-:Y:S01]  /*ea4c0*/  STL [R1+0x6184], R7 ;  /* 0x0061840701007387 */ /* 0x0003e20000100800 */
[----:B------:R-:W-:-:S03]  /*ea4d0*/  IADD3 R48, P4, PT, R48, UR18, RZ ;  /* 0x0000001230307c10 */ /* 0x000fc6000ff9e0ff */
[----:B-1----:R-:W4:Y:S04]  /*ea4e0*/  LDL.LU R7, [R1+0x612c] ;  /* 0x00612c0001077983 */ /* 0x002f280000300800 */
[----:B------:R-:W-:Y:S01]  /*ea4f0*/  STL [R1+0x6174], R49 ;  /* 0x0061743101007387 */ /* 0x000fe20000100800 */
[----:B--2---:R-:W-:Y:S02]  /*ea500*/  IADD3.X R6, PT, PT, R6, UR7, RZ, P5, !PT ;  /* 0x0000000706067c10 */ /* 0x004fe4000affe4ff */
[----:B------:R-:W-:-:S03]  /*ea510*/  IADD3 R47, P5, PT, R47, UR18, RZ ;  /* 0x000000122f2f7c10 */ /* 0x000fc6000ffbe0ff */
[----:B------:R1:W-:Y:S01]  /*ea520*/  STL [R1+0x615c], R6 ;  /* 0x00615c0601007387 */ /* 0x0003e20000100800 */
[----:B------:R-:W-:Y:S02]  /*ea530*/  IADD3.X R46, PT, PT, R46, UR7, RZ, P3, !PT ;  /* 0x000000072e2e7c10 */ /* 0x000fe40009ffe4ff */
[----:B------:R-:W-:Y:S01]  /*ea540*/  IADD3 R45, P3, PT, R45, UR18, RZ ;  /* 0x000000122d2d7c10 */ /* 0x000fe2000ff7e0ff */
[----:B-1----:R-:W2:Y:S04]  /*ea550*/  LDL.LU R6, [R1+0x6110] ;  /* 0x0061100001067983 */ /* 0x002ea80000300800 */
[----:B------:R-:W-:Y:S04]  /*ea560*/  STL [R1+0x617c], R48 ;  /* 0x00617c3001007387 */ /* 0x000fe80000100800 */
[----:B------:R-:W-:Y:S04]  /*ea570*/  STL [R1+0x6180], R47 ;  /* 0x0061802f01007387 */ /* 0x000fe80000100800 */
[----:B------:R-:W-:Y:S01]  /*ea580*/  STL [R1+0x6160], R46 ;  /* 0x0061602e01007387 */ /* 0x000fe20000100800 */
[----:B---3--:R-:W-:-:S02]  /*ea590*/  IADD3.X R44, PT, PT, R44, UR7, RZ, P2, !PT ;  /* 0x000000072c2c7c10 */ /* 0x008fc400097fe4ff */
[----:B----4-:R-:W-:-:S05]  /*ea5a0*/  IADD3 R5, P2, PT, R5, UR18, RZ ;  /* 0x0000001205057c10 */ /* 0x010fca000ff5e0ff */
[----:B------:R1:W-:Y:S04]  /*ea5b0*/  STL [R1+0x6150], R5 ;  /* 0x0061500501007387 */ /* 0x0003e80000100800 */
[----:B------:R-:W-:Y:S01]  /*ea5c0*/  STL [R1+0x6158], R45 ;  /* 0x0061582d01007387 */ /* 0x000fe20000100800 */
[----:B------:R-:W-:-:S03]  /*ea5d0*/  IADD3.X R4, PT, PT, R4, UR7, RZ, P1, !PT ;  /* 0x0000000704047c10 */ /* 0x000fc60008ffe4ff */
[----:B-1----:R-:W3:Y:S04]  /*ea5e0*/  LDL.LU R5, [R1+0x6124] ;  /* 0x0061240001057983 */ /* 0x002ee80000300800 */
[----:B------:R-:W-:Y:S01]  /*ea5f0*/  STL [R1+0x6168], R44 ;  /* 0x0061682c01007387 */ /* 0x000fe20000100800 */
[----:B------:R-:W-:-:S03]  /*ea600*/  IADD3 R12, P1, PT, R12, UR18, RZ ;  /* 0x000000120c0c7c10 */ /* 0x000fc6000ff3e0ff */
[----:B------:R1:W-:Y:S04]  /*ea610*/  STL [R1+0x6170], R4 ;  /* 0x0061700401007387 */ /* 0x0003e80000100800 */
[----:B-1----:R-:W4:Y:S04]  /*ea620*/  LDL.LU R4, [R1+0x6108] ;  /* 0x0061080001047983 */ /* 0x002f280000300800 */
[----:B------:R1:W-:Y:S04]  /*ea630*/  STL [R1+0x6148], R12 ;  /* 0x0061480c01007387 */ /* 0x0003e80000100800 */
[----:B-1----:R-:W4:Y:S01]  /*ea640*/  LDL.LU R12, [R1+0x611c] ;  /* 0x00611c00010c7983 */ /* 0x002f220000300800 */
[----:B------:R-:W-:-:S02]  /*ea650*/  IADD3.X R11, PT, PT, R11, UR7, RZ, P4, !PT ;  /* 0x000000070b0b7c10 */ /* 0x000fc4000a7fe4ff */
[----:B------:R-:W-:Y:S02]  /*ea660*/  IADD3 R43, P4, PT, R43, UR18, RZ ;  /* 0x000000122b2b7c10 */ /* 0x000fe4000ff9e0ff */
[----:B------:R-:W-:Y:S01]  /*ea670*/  IADD3.X R42, PT, PT, R42, UR7, RZ, P5, !PT ;  /* 0x000000072a2a7c10 */ /* 0x000fe2000affe4ff */
[----:B------:R1:W-:Y:S01]  /*ea680*/  STL [R1+0x6178], R11 ;  /* 0x0061780b01007387 */ /* 0x0003e20000100800 */
[----:B------:R-:W-:Y:S02]  /*ea690*/  IADD3 R41, P5, PT, R41, UR18, RZ ;  /* 0x0000001229297c10 */ /* 0x000fe4000ffbe0ff */
[----:B------:R-:W-:Y:S02]  /*ea6a0*/  IADD3.X R40, PT, PT, R40, UR7, RZ, P3, !PT ;  /* 0x0000000728287c10 */ /* 0x000fe40009ffe4ff */
[----:B------:R-:W-:Y:S01]  /*ea6b0*/  IADD3 R39, P3, PT, R39, UR18, RZ ;  /* 0x0000001227277c10 */ /* 0x000fe2000ff7e0ff */
[----:B-1----:R-:W4:Y:S01]  /*ea6c0*/  LDL.LU R11, [R1+0x5fe4] ;  /* 0x005fe400010b7983 */ /* 0x002f220000300800 */
[----:B------:R-:W-:-:S03]  /*ea6d0*/  IADD3.X R38, PT, PT, R38, UR7, RZ, P2, !PT ;  /* 0x0000000726267c10 */ /* 0x000fc600097fe4ff */
[----:B------:R-:W-:Y:S01]  /*ea6e0*/  STL [R1+0x6140], R43 ;  /* 0x0061402b01007387 */ /* 0x000fe20000100800 */
[----:B------:R-:W-:-:S03]  /*ea6f0*/  IADD3 R37, P2, PT, R37, UR18, RZ ;  /* 0x0000001225257c10 */ /* 0x000fc6000ff5e0ff */
[----:B------:R-:W-:Y:S01]  /*ea700*/  STL [R1+0x6154], R42 ;  /* 0x0061542a01007387 */ /* 0x000fe20000100800 */
[----:B------:R-:W-:-:S03]  /*ea710*/  IADD3.X R36, PT, PT, R36, UR7, RZ, P1, !PT ;  /* 0x0000000724247c10 */ /* 0x000fc60008ffe4ff */
[----:B------:R-:W-:Y:S01]  /*ea720*/  STL [R1+0x6138], R41 ;  /* 0x0061382901007387 */ /* 0x000fe20000100800 */
[----:B------:R-:W-:-:S03]  /*ea730*/  IADD3 R10, P1, PT, R10, UR18, RZ ;  /* 0x000000120a0a7c10 */ /* 0x000fc6000ff3e0ff */
[----:B------:R-:W-:Y:S04]  /*ea740*/  STL [R1+0x614c], R40 ;  /* 0x00614c2801007387 */ /* 0x000fe80000100800 */
[----:B------:R-:W-:Y:S04]  /*ea750*/  STL [R1+0x6130], R39 ;  /* 0x0061302701007387 */ /* 0x000fe80000100800 */
[----:B------:R-:W-:Y:S04]  /*ea760*/  STL [R1+0x6144], R38 ;  /* 0x0061442601007387 */ /* 0x000fe80000100800 */
[----:B------:R1:W-:Y:S04]  /*ea770*/  STL [R1+0x6120], R10 ;  /* 0x0061200a01007387 */ /* 0x0003e80000100800 */
[----:B------:R-:W-:Y:S04]  /*ea780*/  STL [R1+0x6128], R37 ;  /* 0x0061282501007387 */ /* 0x000fe80000100800 */
[----:B-1----:R-:W4:Y:S01]  /*ea790*/  LDL.LU R10, [R1+0x6114] ;  /* 0x00611400010a7983 */ /* 0x002f220000300800 */
[----:B------:R-:W-:-:S03]  /*ea7a0*/  IADD3.X R9, PT, PT, R9, UR7, RZ, P4, !PT ;  /* 0x0000000709097c10 */ /* 0x000fc6000a7fe4ff */
[----:B------:R-:W-:Y:S04]  /*ea7b0*/  STL [R1+0x613c], R36 ;  /* 0x00613c2401007387 */ /* 0x000fe80000100800 */
[----:B------:R1:W-:Y:S01]  /*ea7c0*/  STL [R1+0x6134], R9 ;  /* 0x0061340901007387 */ /* 0x0003e20000100800 */
[----:B------:R-:W-:-:S03]  /*ea7d0*/  IADD3 R8, P4, PT, R8, UR18, RZ ;  /* 0x0000001208087c10 */ /* 0x000fc6000ff9e0ff */
[----:B-1----:R-:W4:Y:S04]  /*ea7e0*/  LDL.LU R9, [R1+0x5fec] ;  /* 0x005fec0001097983 */ /* 0x002f280000300800 */
[----:B------:R-:W4:Y:S04]  /*ea7f0*/  LDL.LU R49, [R1+0x610c] ;  /* 0x00610c0001317983 */ /* 0x000f280000300800 */
[----:B------:R1:W-:Y:S01]  /*ea800*/  STL [R1+0x6118], R8 ;  /* 0x0061180801007387 */ /* 0x0003e20000100800 */
[----:B------:R-:W-:-:S03]  /*ea810*/  IADD3.X R7, PT, PT, R7, UR7, RZ, P5, !PT ;  /* 0x0000000707077c10 */ /* 0x000fc6000affe4ff */
[----:B-1----:R-:W4:Y:S04]  /*ea820*/  LDL.LU R8, [R1+0x5ff4] ;  /* 0x005ff40001087983 */ /* 0x002f280000300800 */
[----:B------:R-:W4:Y:S04]  /*ea830*/  LDL.LU R48, [R1+0x6104] ;  /* 0x0061040001307983 */ /* 0x000f280000300800 */
[----:B------:R1:W-:Y:S04]  /*ea840*/  STL [R1+0x612c], R7 ;  /* 0x00612c0701007387 */ /* 0x0003e80000100800 */
[----:B-1----:R-:W4:Y:S04]  /*ea850*/  LDL.LU R7, [R1+0x5ffc] ;  /* 0x005ffc0001077983 */ /* 0x002f280000300800 */
[----:B------:R-:W4:Y:S04]  /*ea860*/  LDL.LU R47, [R1+0x60dc] ;  /* 0x0060dc00012f7983 */ /* 0x000f280000300800 */
[----:B------:R-:W4:Y:S04]  /*ea870*/  LDL.LU R46, [R1+0x6000] ;  /* 0x00600000012e7983 */ /* 0x000f280000300800 */
[----:B------:R-:W4:Y:S01]  /*ea880*/  LDL.LU R45, [R1+0x5fe0] ;  /* 0x005fe000012d7983 */ /* 0x000f220000300800 */
[----:B--2---:R-:W-:-:S05]  /*ea890*/  IADD3 R6, P5, PT, R6, UR18, RZ ;  /* 0x0000001206067c10 */ /* 0x004fca000ffbe0ff */
[----:B------:R1:W-:Y:S04]  /*ea8a0*/  STL [R1+0x6110], R6 ;  /* 0x0061100601007387 */ /* 0x0003e80000100800 */
[----:B------:R-:W2:Y:S04]  /*ea8b0*/  LDL.LU R44, [R1+0x5fd8] ;  /* 0x005fd800012c7983 */ /* 0x000ea80000300800 */
[----:B-1----:R-:W2:Y:S01]  /*ea8c0*/  LDL.LU R6, [R1+0x5fe8] ;  /* 0x005fe80001067983 */ /* 0x002ea20000300800 */
[----:B---3--:R-:W-:-:S05]  /*ea8d0*/  IADD3.X R5, PT, PT, R5, UR7, RZ, P3, !PT ;  /* 0x0000000705057c10 */ /* 0x008fca0009ffe4ff */
[----:B------:R1:W-:Y:S04]  /*ea8e0*/  STL [R1+0x6124], R5 ;  /* 0x0061240501007387 */ /* 0x0003e80000100800 */
[----:B-1----:R-:W3:Y:S01]  /*ea8f0*/  LDL.LU R5, [R1+0x5fd0] ;  /* 0x005fd00001057983 */ /* 0x002ee20000300800 */
[----:B----4-:R-:W-:-:S05]  /*ea900*/  IADD3 R4, P3, PT, R4, UR18, RZ ;  /* 0x0000001204047c10 */ /* 0x010fca000ff7e0ff */
[----:B------:R1:W-:Y:S01]  /*ea910*/  STL [R1+0x6108], R4 ;  /* 0x0061080401007387 */ /* 0x0003e20000100800 */
[----:B------:R-:W-:-:S03]  /*ea920*/  IADD3.X R12, PT, PT, R12, UR7, RZ, P2, !PT ;  /* 0x000000070c0c7c10 */ /* 0x000fc600097fe4ff */
[----:B-1----:R-:W4:Y:S04]  /*ea930*/  LDL.LU R4, [R1+0x5ff0] ;  /* 0x005ff00001047983 */ /* 0x002f280000300800 */
[----:B------:R1:W-:Y:S04]  /*ea940*/  STL [R1+0x611c], R12 ;  /* 0x00611c0c01007387 */ /* 0x0003e80000100800 */
[----:B-1----:R-:W4:Y:S01]  /*ea950*/  LDL.LU R12, [R1+0x5fc8] ;  /* 0x005fc800010c7983 */ /* 0x002f220000300800 */
[----:B------:R-:W-:-:S03]  /*ea960*/  IADD3 R11, P2, PT, R11, UR18, RZ ;  /* 0x000000120b0b7c10 */ /* 0x000fc6000ff5e0ff */
        /* <DEDUP_REMOVED lines=8> */
[----:B------:R-:W4:Y:S01]  /*ea9f0*/  LDL.LU R36, [R1+0x5fa8] ;  /* 0x005fa80001247983 */ /* 0x000f220000300800 */
[----:B------:R-:W-:-:S03]  /*eaa00*/  IADD3.X R10, PT, PT, R10, UR7, RZ, P1, !PT ;  /* 0x000000070a0a7c10 */ /* 0x000fc60008ffe4ff */
[----:B-1----:R-:W4:Y:S04]  /*eaa10*/  LDL.LU R11, [R1+0x5fbc] ;  /* 0x005fbc00010b7983 */ /* 0x002f280000300800 */
[----:B------:R1:W-:Y:S04]  /*eaa20*/  STL [R1+0x6114], R10 ;  /* 0x0061140a01007387 */ /* 0x0003e80000100800 */
[----:B-1----:R-:W4:Y:S01]  /*eaa30*/  LDL.LU R10, [R1+0x5fa0] ;  /* 0x005fa000010a7983 */ /* 0x002f220000300800 */
[----:B------:R-:W-:Y:S02]  /*eaa40*/  IADD3 R9, P1, PT, R9, UR18, RZ ;  /* 0x0000001209097c10 */ /* 0x000fe4000ff3e0ff */
[----:B------:R-:W-:-:S03]  /*eaa50*/  IADD3.X R49, PT, PT, R49, UR7, RZ, P4, !PT ;  /* 0x0000000731317c10 */ /* 0x000fc6000a7fe4ff */
[----:B------:R1:W-:Y:S04]  /*eaa60*/  STL [R1+0x5fec], R9 ;  /* 0x005fec0901007387 */ /* 0x0003e80000100800 */
[----:B-1----:R-:W4:Y:S01]  /*eaa70*/  LDL.LU R9, [R1+0x5fb4] ;  /* 0x005fb40001097983 */ /* 0x002f220000300800 */
[----:B------:R-:W-:Y:S02]  /*eaa80*/  IADD3 R8, P4, PT, R8, UR18, RZ ;  /* 0x0000001208087c10 */ /* 0x000fe4000ff9e0ff */
[----:B------:R-:W-:-:S03]  /*eaa90*/  IADD3.X R48, PT, PT, R48, UR7, RZ, P5, !PT ;  /* 0x0000000730307c10 */ /* 0x000fc6000affe4ff */
[----:B------:R1:W-:Y:S04]  /*eaaa0*/  STL [R1+0x5ff4], R8 ;  /* 0x005ff40801007387 */ /* 0x0003e80000100800 */
[----:B-1----:R-:W4:Y:S01]  /*eaab0*/  LDL.LU R8, [R1+0x5f98] ;  /* 0x005f980001087983 */ /* 0x002f220000300800 */
[----:B------:R-:W-:-:S03]  /*eaac0*/  IADD3 R7, P5, PT, R7, UR18, RZ ;  /* 0x0000001207077c10 */ /* 0x000fc6000ffbe0ff */
[----:B------:R-:W-:Y:S01]  /*eaad0*/  STL [R1+0x610c], R49 ;  /* 0x00610c3101007387 */ /* 0x000fe20000100800 */
[----:B------:R-:W-:-:S03]  /*eaae0*/  IADD3.X R47, PT, PT, R47, UR7, RZ, P3, !PT ;  /* 0x000000072f2f7c10 */ /* 0x000fc60009ffe4ff */
[----:B------:R1:W-:Y:S01]  /*eaaf0*/  STL [R1+0x5ffc], R7 ;  /* 0x005ffc0701007387 */ /* 0x0003e20000100800 */
[----:B------:R-:W-:Y:S02]  /*eab00*/  IADD3 R46, P3, PT, R46, UR18, RZ ;  /* 0x000000122e2e7c10 */ /* 0x000fe4000ff7e0ff */
[----:B------:R-:W-:Y:S01]  /*eab10*/  IADD3.X R45, PT, PT, R45, UR7, RZ, P2, !PT ;  /* 0x000000072d2d7c10 */ /* 0x000fe200097fe4ff */
[----:B-1----:R-:W4:Y:S04]  /*eab20*/  LDL.LU R7, [R1+0x5fac] ;  /* 0x005fac0001077983 */ /* 0x002f280000300800 */
[----:B------:R-:W-:Y:S04]  /*eab30*/  STL [R1+0x6104], R48 ;  /* 0x0061043001007387 */ /* 0x000fe80000100800 */
[----:B------:R-:W-:Y:S04]  /*eab40*/  STL [R1+0x60dc], R47 ;  /* 0x0060dc2f01007387 */ /* 0x000fe80000100800 */
[----:B------:R-:W-:Y:S01]  /*eab50*/  STL [R1+0x6000], R46 ;  /* 0x0060002e01007387 */ /* 0x000fe20000100800 */
[----:B--2---:R-:W-:-:S02]  /*eab60*/  IADD3 R44, P2, PT, R44, UR18, RZ ;  /* 0x000000122c2c7c10 */ /* 0x004fc4000ff5e0ff */
[----:B------:R-:W-:-:S05]  /*eab70*/  IADD3.X R6, PT, PT, R6, UR7, RZ, P1, !PT ;  /* 0x0000000706067c10 */ /* 0x000fca0008ffe4ff */
[----:B------:R1:W-:Y:S04]  /*eab80*/  STL [R1+0x5fe8], R6 ;  /* 0x005fe80601007387 */ /* 0x0003e80000100800 */
[----:B------:R-:W-:Y:S04]  /*eab90*/  STL [R1+0x5fe0], R45 ;  /* 0x005fe02d01007387 */ /* 0x000fe80000100800 */
[----:B-1----:R-:W2:Y:S04]  /*eaba0*/  LDL.LU R6, [R1+0x5f90] ;  /* 0x005f900001067983 */ /* 0x002ea80000300800 */
[----:B------:R-:W-:Y:S01]  /*eabb0*/  STL [R1+0x5fd8], R44 ;  /* 0x005fd82c01007387 */ /* 0x000fe20000100800 */
[----:B---3--:R-:W-:-:S05]  /*eabc0*/  IADD3 R5, P1, PT, R5, UR18, RZ ;  /* 0x0000001205057c10 */ /* 0x008fca000ff3e0ff */
[----:B------:R1:W-:Y:S04]  /*eabd0*/  STL [R1+0x5fd0], R5 ;  /* 0x005fd00501007387 */ /* 0x0003e80000100800 */
[----:B-1----:R-:W3:Y:S01]  /*eabe0*/  LDL.LU R5, [R1+0x5fa4] ;  /* 0x005fa40001057983 */ /* 0x002ee20000300800 */
[----:B----4-:R-:W-:-:S05]  /*eabf0*/  IADD3.X R4, PT, PT, R4, UR7, RZ, P4, !PT ;  /* 0x0000000704047c10 */ /* 0x010fca000a7fe4ff */
[----:B------:R1:W-:Y:S01]  /*eac00*/  STL [R1+0x5ff0], R4 ;  /* 0x005ff00401007387 */ /* 0x0003e20000100800 */
[----:B------:R-:W-:-:S03]  /*eac10*/  IADD3 R12, P4, PT, R12, UR18, RZ ;  /* 0x000000120c0c7c10 */ /* 0x000fc6000ff9e0ff */
[----:B-1----:R-:W4:Y:S04]  /*eac20*/  LDL.LU R4, [R1+0x5f88] ;  /* 0x005f880001047983 */ /* 0x002f280000300800 */
[----:B------:R1:W-:Y:S04]  /*eac30*/  STL [R1+0x5fc8], R12 ;  /* 0x005fc80c01007387 */ /* 0x0003e80000100800 */
[----:B-1----:R-:W4:Y:S01]  /*eac40*/  LDL.LU R12, [R1+0x5f9c] ;  /* 0x005f9c00010c7983 */ /* 0x002f220000300800 */
[----:B------:R-:W-:Y:S02]  /*eac50*/  IADD3.X R43, PT, PT, R43, UR7, RZ, P5, !PT ;  /* 0x000000072b2b7c10 */ /* 0x000fe4000affe4ff */
[----:B------:R-:W-:-:S02]  /*eac60*/  IADD3 R42, P5, PT, R42, UR18, RZ ;  /* 0x000000122a2a7c10 */ /* 0x000fc4000ffbe0ff */
[----:B------:R-:W-:Y:S02]  /*eac70*/  IADD3.X R41, PT, PT, R41, UR7, RZ, P3, !PT ;  /* 0x0000000729297c10 */ /* 0x000fe40009ffe4ff */
[----:B------:R-:W-:Y:S01]  /*eac80*/  IADD3 R40, P3, PT, R40, UR18, RZ ;  /* 0x0000001228287c10 */ /* 0x000fe2000ff7e0ff */
[----:B------:R-:W-:Y:S01]  /*eac90*/  STL [R1+0x5ff8], R43 ;  /* 0x005ff82b01007387 */ /* 0x000fe20000100800 */
[----:B------:R-:W-:-:S03]  /*eaca0*/  IADD3.X R39, PT, PT, R39, UR7, RZ, P2, !PT ;  /* 0x0000000727277c10 */ /* 0x000fc600097fe4ff */
[----:B------:R-:W-:Y:S01]  /*eacb0*/  STL [R1+0x5fc0], R42 ;  /* 0x005fc02a01007387 */ /* 0x000fe20000100800 */
[----:B------:R-:W-:-:S03]  /*eacc0*/  IADD3 R38, P2, PT, R38, UR18, RZ ;  /* 0x0000001226267c10 */ /* 0x000fc6000ff5e0ff */
[----:B------:R-:W-:Y:S01]  /*eacd0*/  STL [R1+0x5fd4], R41 ;  /* 0x005fd42901007387 */ /* 0x000fe20000100800 */
[----:B------:R-:W-:-:S03]  /*eace0*/  IADD3.X R37, PT, PT, R37, UR7, RZ, P1, !PT ;  /* 0x0000000725257c10 */ /* 0x000fc60008ffe4ff */
[----:B------:R-:W-:Y:S01]  /*eacf0*/  STL [R1+0x5fb8], R40 ;  /* 0x005fb82801007387 */ /* 0x000fe20000100800 */
[----:B------:R-:W-:Y:S02]  /*ead00*/  IADD3 R36, P1, PT, R36, UR18, RZ ;  /* 0x0000001224247c10 */ /* 0x000fe4000ff3e0ff */
[----:B------:R-:W-:Y:S01]  /*ead10*/  IADD3.X R11, PT, PT, R11, UR7, RZ, P4, !PT ;  /* 0x000000070b0b7c10 */ /* 0x000fe2000a7fe4ff */
[----:B------:R-:W-:Y:S04]  /*ead20*/  STL [R1+0x5fcc], R39 ;  /* 0x005fcc2701007387 */ /* 0x000fe80000100800 */
[----:B------:R-:W-:Y:S04]  /*ead30*/  STL [R1+0x5fb0], R38 ;  /* 0x005fb02601007387 */ /* 0x000fe80000100800 */
[----:B------:R1:W-:Y:S01]  /*ead40*/  STL [R1+0x5fbc], R11 ;  /* 0x005fbc0b01007387 */ /* 0x0003e20000100800 */
[----:B------:R-:W-:-:S03]  /*ead50*/  IADD3 R10, P4, PT, R10, UR18, RZ ;  /* 0x000000120a0a7c10 */ /* 0x000fc6000ff9e0ff */
[----:B------:R-:W-:Y:S04]  /*ead60*/  STL [R1+0x5fc4], R37 ;  /* 0x005fc42501007387 */ /* 0x000fe80000100800 */
[----:B-1----:R-:W4:Y:S04]  /*ead70*/  LDL.LU R11, [R1+0x5f64] ;  /* 0x005f6400010b7983 */ /* 0x002f280000300800 */
[----:B------:R-:W-:Y:S04]  /*ead80*/  STL [R1+0x5fa8], R36 ;  /* 0x005fa82401007387 */ /* 0x000fe80000100800 */
[----:B------:R1:W-:Y:S01]  /*ead90*/  STL [R1+0x5fa0], R10 ;  /* 0x005fa00a01007387 */ /* 0x0003e20000100800 */
[----:B------:R-:W-:-:S03]  /*eada0*/  IADD3.X R9, PT, PT, R9, UR7, RZ, P5, !PT ;  /* 0x0000000709097c10 */ /* 0x000fc6000affe4ff */
[----:B-1----:R-:W4:Y:S04]  /*eadb0*/  LDL.LU R10, [R1+0x5f94] ;  /* 0x005f9400010a7983 */ /* 0x002f280000300800 */
[----:B------:R-:W4:Y:S04]  /*eadc0*/  LDL.LU R49, [R1+0x5f6c] ;  /* 0x005f6c0001317983 */ /* 0x000f280000300800 */
        /* <DEDUP_REMOVED lines=8> */
[----:B------:R-:W4:Y:S04]  /*eae50*/  LDL.LU R46, [R1+0x5f5c] ;  /* 0x005f5c00012e7983 */ /* 0x000f280000300800 */
[----:B------:R-:W4:Y:S04]  /*eae60*/  LDL.LU R45, [R1+0x5f80] ;  /* 0x005f8000012d7983 */ /* 0x000f280000300800 */
[----:B------:R1:W-:Y:S04]  /*eae70*/  STL [R1+0x5fac], R7 ;  /* 0x005fac0701007387 */ /* 0x0003e80000100800 */
[----:B------:R-:W4:Y:S04]  /*eae80*/  LDL.LU R44, [R1+0x5f60] ;  /* 0x005f6000012c7983 */ /* 0x000f280000300800 */
[----:B-1----:R-:W4:Y:S01]  /*eae90*/  LDL.LU R7, [R1+0x5f58] ;  /* 0x005f580001077983 */ /* 0x002f220000300800 */
[----:B--2---:R-:W-:-:S05]  /*eaea0*/  IADD3 R6, P3, PT, R6, UR18, RZ ;  /* 0x0000001206067c10 */ /* 0x004fca000ff7e0ff */
[----:B------:R1:W-:Y:S04]  /*eaeb0*/  STL [R1+0x5f90], R6 ;  /* 0x005f900601007387 */ /* 0x0003e80000100800 */
        /* <DEDUP_REMOVED lines=19> */
[----:B------:R1:W-:Y:S04]  /*eaff0*/  STL [R1+0x5f64], R11 ;  /* 0x005f640b01007387 */ /* 0x0003e80000100800 */
[----:B-1----:R-:W4:Y:S01]  /*eb000*/  LDL.LU R11, [R1+0x5f3c] ;  /* 0x005f3c00010b7983 */ /* 0x002f220000300800 */
[----:B------:R-:W-:-:S05]  /*eb010*/  IADD3.X R10, PT, PT, R10, UR7, RZ, P4, !PT ;  /* 0x000000070a0a7c10 */ /* 0x000fca000a7fe4ff */
[----:B------:R1:W-:Y:S01]  /*eb020*/  STL [R1+0x5f94], R10 ;  /* 0x005f940a01007387 */ /* 0x0003e20000100800 */
[----:B------:R-:W-:-:S03]  /*eb030*/  IADD3 R49, P4, PT, R49, UR18, RZ ;  /* 0x0000001231317c10 */ /* 0x000fc6000ff9e0ff */
[----:B-1----:R-:W4:Y:S01]  /*eb040*/  LDL.LU R10, [R1+0x5f20] ;  /* 0x005f2000010a7983 */ /* 0x002f220000300800 */
[----:B------:R-:W-:-:S05]  /*eb050*/  IADD3.X R9, PT, PT, R9, UR7, RZ, P5, !PT ;  /* 0x0000000709097c10 */ /* 0x000fca000affe4ff */
[----:B------:R1:W-:Y:S01]  /*eb060*/  STL [R1+0x5f8c], R9 ;  /* 0x005f8c0901007387 */ /* 0x0003e20000100800 */
[----:B------:R-:W-:-:S03]  /*eb070*/  IADD3 R48, P5, PT, R48, UR18, RZ ;  /* 0x0000001230307c10 */ /* 0x000fc6000ffbe0ff */
[----:B-1----:R-:W4:Y:S01]  /*eb080*/  LDL.LU R9, [R1+0x5f34] ;  /* 0x005f340001097983 */ /* 0x002f220000300800 */
[----:B------:R-:W-:-:S03]  /*eb090*/  IADD3.X R8, PT, PT, R8, UR7, RZ, P3, !PT ;  /* 0x0000000708087c10 */ /* 0x000fc60009ffe4ff */
[----:B------:R-:W-:Y:S01]  /*eb0a0*/  STL [R1+0x5f6c], R49 ;  /* 0x005f6c3101007387 */ /* 0x000fe20000100800 */
[----:B------:R-:W-:-:S03]  /*eb0b0*/  IADD3 R47, P3, PT, R47, UR18, RZ ;  /* 0x000000122f2f7c10 */ /* 0x000fc6000ff7e0ff */
[----:B------:R1:W-:Y:S01]  /*eb0c0*/  STL [R1+0x5f84], R8 ;  /* 0x005f840801007387 */ /* 0x0003e20000100800 */
[----:B------:R-:W-:Y:S02]  /*eb0d0*/  IADD3.X R46, PT, PT, R46, UR7, RZ, P2, !PT ;  /* 0x000000072e2e7c10 */ /* 0x000fe400097fe4ff */
[----:B------:R-:W-:Y:S01]  /*eb0e0*/  IADD3 R45, P2, PT, R45, UR18, RZ ;  /* 0x000000122d2d7c10 */ /* 0x000fe2000ff5e0ff */
[----:B-1----:R-:W4:Y:S01]  /*eb0f0*/  LDL.LU R8, [R1+0x5f18] ;  /* 0x005f180001087983 */ /* 0x002f220000300800 */
[----:B------:R-:W-:-:S03]  /*eb100*/  IADD3.X R44, PT, PT, R44, UR7, RZ, P1, !PT ;  /* 0x000000072c2c7c10 */ /* 0x000fc60008ffe4ff */
[----:B------:R-:W-:Y:S01]  /*eb110*/  STL [R1+0x5f74], R48 ;  /* 0x005f743001007387 */ /* 0x000fe20000100800 */
[----:B------:R-:W-:-:S03]  /*eb120*/  IADD3 R7, P1, PT, R7, UR18, RZ ;  /* 0x0000001207077c10 */ /* 0x000fc6000ff3e0ff */
[----:B------:R-:W-:Y:S04]  /*eb130*/  STL [R1+0x5f7c], R47 ;  /* 0x005f7c2f01007387 */ /* 0x000fe80000100800 */
[----:B------:R-:W-:Y:S04]  /*eb140*/  STL [R1+0x5f5c], R46 ;  /* 0x005f5c2e01007387 */ /* 0x000fe80000100800 */
[----:B------:R1:W-:Y:S04]  /*eb150*/  STL [R1+0x5f58], R7 ;  /* 0x005f580701007387 */ /* 0x0003e80000100800 */
[----:B------:R-:W-:Y:S04]  /*eb160*/  STL [R1+0x5f80], R45 ;  /* 0x005f802d01007387 */ /* 0x000fe80000100800 */
[----:B-1----:R-:W4:Y:S04]  /*eb170*/  LDL.LU R7, [R1+0x5f2c] ;  /* 0x005f2c0001077983 */ /* 0x002f280000300800 */
[----:B------:R-:W-:Y:S01]  /*eb180*/  STL [R1+0x5f60], R44 ;  /* 0x005f602c01007387 */ /* 0x000fe20000100800 */
[----:B--2---:R-:W-:-:S05]  /*eb190*/  IADD3.X R6, PT, PT, R6, UR7, RZ, P4, !PT ;  /* 0x0000000706067c10 */ /* 0x004fca000a7fe4ff */
[----:B------:R1:W-:Y:S04]  /*eb1a0*/  STL [R1+0x5f68], R6 ;  /* 0x005f680601007387 */ /* 0x0003e80000100800 */
[----:B-1----:R-:W2:Y:S01]  /*eb1b0*/  LDL.LU R6, [R1+0x5f10] ;  /* 0x005f100001067983 */ /* 0x002ea20000300800 */
[----:B---3--:R-:W-:-:S05]  /*eb1c0*/  IADD3 R5, P4, PT, R5, UR18, RZ ;  /* 0x0000001205057c10 */ /* 0x008fca000ff9e0ff */
[----:B------:R1:W-:Y:S04]  /*eb1d0*/  STL [R1+0x5f50], R5 ;  /* 0x005f500501007387 */ /* 0x0003e80000100800 */
[----:B-1----:R-:W3:Y:S01]  /*eb1e0*/  LDL.LU R5, [R1+0x5f24] ;  /* 0x005f240001057983 */ /* 0x002ee20000300800 */
[----:B----4-:R-:W-:Y:S02]  /*eb1f0*/  IADD3.X R4, PT, PT, R4, UR7, RZ, P5, !PT ;  /* 0x0000000704047c10 */ /* 0x010fe4000affe4ff */
        /* <DEDUP_REMOVED lines=17> */
[----:B------:R1:W-:Y:S04]  /*eb310*/  STL [R1+0x5f28], R12 ;  /* 0x005f280c01007387 */ /* 0x0003e80000100800 */
[----:B------:R-:W-:Y:S04]  /*eb320*/  STL [R1+0x5f30], R37 ;  /* 0x005f302501007387 */ /* 0x000fe80000100800 */
[----:B-1----:R-:W4:Y:S01]  /*eb330*/  LDL.LU R12, [R1+0x5f1c] ;  /* 0x005f1c00010c7983 */ /* 0x002f220000300800 */
[----:B------:R-:W-:-:S03]  /*eb340*/  IADD3.X R11, PT, PT, R11, UR7, RZ, P5, !PT ;  /* 0x000000070b0b7c10 */ /* 0x000fc6000affe4ff */
[----:B------:R-:W-:Y:S04]  /*eb350*/  STL [R1+0x5f44], R36 ;  /* 0x005f442401007387 */ /* 0x000fe80000100800 */
[----:B------:R1:W-:Y:S04]  /*eb360*/  STL [R1+0x5f3c], R11 ;  /* 0x005f3c0b01007387 */ /* 0x0003e80000100800 */
[----:B-1----:R-:W4:Y:S01]  /*eb370*/  LDL.LU R11, [R1+0x3de0] ;  /* 0x003de000010b7983 */ /* 0x002f220000300800 */
[----:B------:R-:W-:-:S03]  /*eb380*/  IADD3 R10, P5, PT, R10, UR18, RZ ;  /* 0x000000120a0a7c10 */ /* 0x000fc6000ffbe0ff */
[----:B------:R-:W4:Y:S04]  /*eb390*/  LDL.LU R49, [R1+0x5f14] ;  /* 0x005f140001317983 */ /* 0x000f280000300800 */
[----:B------:R1:W-:Y:S04]  /*eb3a0*/  STL [R1+0x5f20], R10 ;  /* 0x005f200a01007387 */ /* 0x0003e80000100800 */
[----:B-1----:R-:W4:Y:S01]  /*eb3b0*/  LDL.LU R10, [R1+0x3de8] ;  /* 0x003de800010a7983 */ /* 0x002f220000300800 */
[----:B------:R-:W-:-:S03]  /*eb3c0*/  IADD3.X R9, PT, PT, R9, UR7, RZ, P3, !PT ;  /* 0x0000000709097c10 */ /* 0x000fc60009ffe4ff */
[----:B------:R-:W4:Y:S04]  /*eb3d0*/  LDL.LU R48, [R1+0x5f0c] ;  /* 0x005f0c0001307983 */ /* 0x000f280000300800 */
        /* <DEDUP_REMOVED lines=8> */
[----:B-1----:R-:W4:Y:S01]  /*eb460*/  LDL.LU R8, [R1+0x3ddc] ;  /* 0x003ddc0001087983 */ /* 0x002f220000300800 */
[----:B------:R-:W-:-:S05]  /*eb470*/  IADD3.X R7, PT, PT, R7, UR7, RZ, P2, !PT ;  /* 0x0000000707077c10 */ /* 0x000fca00097fe4ff */
[----:B------:R1:W-:Y:S04]  /*eb480*/  STL [R1+0x5f2c], R7 ;  /* 0x005f2c0701007387 */ /* 0x0003e80000100800 */
[----:B-1----:R-:W4:Y:S01]  /*eb490*/  LDL.LU R7, [R1+0x3e08] ;  /* 0x003e080001077983 */ /* 0x002f220000300800 */
[----:B--2---:R-:W-:-:S05]  /*eb4a0*/  IADD3 R6, P2, PT, R6, UR18, RZ ;  /* 0x0000001206067c10 */ /* 0x004fca000ff5e0ff */
[----:B------:R1:W-:Y:S04]  /*eb4b0*/  STL [R1+0x5f10], R6 ;  /* 0x005f100601007387 */ /* 0x0003e80000100800 */
[----:B-1----:R-:W2:Y:S01]  /*eb4c0*/  LDL.LU R6, [R1+0x3de4] ;  /* 0x003de40001067983 */ /* 0x002ea20000300800 */
[----:B---3--:R-:W-:-:S05]  /*eb4d0*/  IADD3.X R5, PT, PT, R5, UR7, RZ, P1, !PT ;  /* 0x0000000705057c10 */ /* 0x008fca0008ffe4ff */
[----:B------:R1:W-:Y:S04]  /*eb4e0*/  STL [R1+0x5f24], R5 ;  /* 0x005f240501007387 */ /* 0x0003e80000100800 */
[----:B-1----:R-:W3:Y:S01]  /*eb4f0*/  LDL.LU R5, [R1+0x3e10] ;  /* 0x003e100001057983 */ /* 0x002ee20000300800 */
[----:B----4-:R-:W-:-:S03]  /*eb500*/  IADD3 R4, P1, PT, R4, UR18, RZ ;  /* 0x0000001204047c10 */ /* 0x010fc6000ff3e0ff */
        /* <DEDUP_REMOVED lines=10> */
[----:B------:R-:W-:-:S05]  /*eb5b0*/  IADD3.X R12, PT, PT, R12, UR7, RZ, P4, !PT ;  /* 0x000000070c0c7c10 */ /* 0x000fca000a7fe4ff */
        /* <DEDUP_REMOVED lines=17> */
[----:B------:R-:W-:Y:S01]  /*eb6d0*/  STL [R1+0x5f0c], R48 ;  /* 0x005f0c3001007387 */ /* 0x000fe20000100800 */
[----:B------:R-:W-:-:S03]  /*eb6e0*/  IADD3 R44, P1, PT, R44, UR18, RZ ;  /* 0x000000122c2c7c10 */ /* 0x000fc6000ff3e0ff */
[----:B------:R-:W-:Y:S01]  /*eb6f0*/  STL [R1+0x5f04], R47 ;  /* 0x005f042f01007387 */ /* 0x000fe20000100800 */
[----:B------:R-:W-:-:S03]  /*eb700*/  IADD3.X R8, PT, PT, R8, UR7, RZ, P4, !PT ;  /* 0x0000000708087c10 */ /* 0x000fc6000a7fe4ff */
[----:B------:R-:W-:Y:S04]  /*eb710*/  STL [R1+0x3df8], R46 ;  /* 0x003df82e01007387 */ /* 0x000fe80000100800 */
[----:B------:R1:W-:Y:S04]  /*eb720*/  STL [R1+0x3ddc], R8 ;  /* 0x003ddc0801007387 */ /* 0x0003e80000100800 */
[----:B------:R-:W-:Y:S04]  /*eb730*/  STL [R1+0x3cd8], R45 ;  /* 0x003cd82d01007387 */ /* 0x000fe80000100800 */
[----:B-1----:R-:W4:Y:S01]  /*eb740*/  LDL.LU R8, [R1+0x3e48] ;  /* 0x003e480001087983 */ /* 0x002f220000300800 */
[----:B------:R-:W-:-:S03]  /*eb750*/  IADD3 R7, P4, PT, R7, UR18, RZ ;  /* 0x0000001207077c10 */ /* 0x000fc6000ff9e0ff */
[----:B------:R-:W-:Y:S04]  /*eb760*/  STL [R1+0x3e00], R44 ;  /* 0x003e002c01007387 */ /* 0x000fe80000100800 */
[----:B------:R1:W-:Y:S04]  /*eb770*/  STL [R1+0x3e08], R7 ;  /* 0x003e080701007387 */ /* 0x0003e80000100800 */
[----:B-1----:R-:W4:Y:S01]  /*eb780*/  LDL.LU R7, [R1+0x3e24] ;  /* 0x003e240001077983 */ /* 0x002f220000300800 */
[----:B--2---:R-:W-:-:S05]  /*eb790*/  IADD3.X R6, PT, PT, R6, UR7, RZ, P5, !PT ;  /* 0x0000000706067c10 */ /* 0x004fca000affe4ff */
[----:B------:R1:W-:Y:S04]  /*eb7a0*/  STL [R1+0x3de4], R6 ;  /* 0x003de40601007387 */ /* 0x0003e80000100800 */
[----:B-1----:R-:W2:Y:S01]  /*eb7b0*/  LDL.LU R6, [R1+0x3e50] ;  /* 0x003e500001067983 */ /* 0x002ea20000300800 */
[----:B---3--:R-:W-:Y:S02]  /*eb7c0*/  IADD3 R5, P5, PT, R5, UR18, RZ ;  /* 0x0000001205057c10 */ /* 0x008fe4000ffbe0ff */
[----:B----4-:R-:W-:-:S03]  /*eb7d0*/  IADD3.X R43, PT, PT, R43, UR7, RZ, P3, !PT ;  /* 0x000000072b2b7c10 */ /* 0x010fc60009ffe4ff */
[----:B------:R1:W-:Y:S01]  /*eb7e0*/  STL [R1+0x3e10], R5 ;  /* 0x003e100501007387 */ /* 0x0003e20000100800 */
[----:B------:R-:W-:Y:S02]  /*eb7f0*/  IADD3 R42, P3, PT, R42, UR18, RZ ;  /* 0x000000122a2a7c10 */ /* 0x000fe4000ff7e0ff */
[----:B------:R-:W-:Y:S01]  /*eb800*/  IADD3.X R41, PT, PT, R41, UR7, RZ, P2, !PT ;  /* 0x0000000729297c10 */ /* 0x000fe200097fe4ff */
[----:B-1----:R-:W3:Y:S01]  /*eb810*/  LDL.LU R5, [R1+0x3e2c] ;  /* 0x003e2c0001057983 */ /* 0x002ee20000300800 */
[----:B------:R-:W-:-:S03]  /*eb820*/  IADD3 R40, P2, PT, R40, UR18, RZ ;  /* 0x0000001228287c10 */ /* 0x000fc6000ff5e0ff */
[----:B------:R-:W-:Y:S01]  /*eb830*/  STL [R1+0x3dec], R43 ;  /* 0x003dec2b01007387 */ /* 0x000fe20000100800 */
[----:B------:R-:W-:-:S03]  /*eb840*/  IADD3.X R39, PT, PT, R39, UR7, RZ, P1, !PT ;  /* 0x0000000727277c10 */ /* 0x000fc60008ffe4ff */
[----:B------:R-:W-:Y:S01]  /*eb850*/  STL [R1+0x3e18], R42 ;  /* 0x003e182a01007387 */ /* 0x000fe20000100800 */
[----:B------:R-:W-:-:S03]  /*eb860*/  IADD3 R38, P1, PT, R38, UR18, RZ ;  /* 0x0000001226267c10 */ /* 0x000fc6000ff3e0ff */
[----:B------:R-:W-:Y:S01]  /*eb870*/  STL [R1+0x3df4], R41 ;  /* 0x003df42901007387 */ /* 0x000fe20000100800 */
[----:B------:R-:W-:-:S03]  /*eb880*/  IADD3.X R37, PT, PT, R37, UR7, RZ, P4, !PT ;  /* 0x0000000725257c10 */ /* 0x000fc6000a7fe4ff */
[----:B------:R-:W-:Y:S04]  /*eb890*/  STL [R1+0x3e20], R40 ;  /* 0x003e202801007387 */ /* 0x000fe80000100800 */
[----:B------:R-:W-:Y:S01]  /*eb8a0*/  STL [R1+0x3dfc], R39 ;  /* 0x003dfc2701007387 */ /* 0x000fe20000100800 */
[----:B------:R-:W-:-:S03]  /*eb8b0*/  IADD3.X R4, PT, PT, R4, UR7, RZ, P5, !PT ;  /* 0x0000000704047c10 */ /* 0x000fc6000affe4ff */
[----:B------:R-:W-:Y:S01]  /*eb8c0*/  STL [R1+0x3e28], R38 ;  /* 0x003e282601007387 */ /* 0x000fe20000100800 */
[----:B------:R-:W-:-:S03]  /*eb8d0*/  IADD3 R36, P4, PT, R36, UR18, RZ ;  /* 0x0000001224247c10 */ /* 0x000fc6000ff9e0ff */
[----:B------:R1:W-:Y:S04]  /*eb8e0*/  STL [R1+0x3e0c], R4 ;  /* 0x003e0c0401007387 */ /* 0x0003e80000100800 */
[----:B------:R-:W-:Y:S04]  /*eb8f0*/  STL [R1+0x3e04], R37 ;  /* 0x003e042501007387 */ /* 0x000fe80000100800 */
[----:B-1----:R-:W4:Y:S01]  /*eb900*/  LDL.LU R4, [R1+0x3e58] ;  /* 0x003e580001047983 */ /* 0x002f220000300800 */
[----:B------:R-:W-:-:S03]  /*eb910*/  IADD3 R12, P5, PT, R12, UR18, RZ ;  /* 0x000000120c0c7c10 */ /* 0x000fc6000ffbe0ff */
[----:B------:R-:W-:Y:S04]  /*eb920*/  STL [R1+0x3e30], R36 ;  /* 0x003e302401007387 */ /* 0x000fe80000100800 */
        /* <DEDUP_REMOVED lines=12> */
[----:B------:R-:W4:Y:S04]  /*eb9f0*/  LDL.LU R46, [R1+0x3e4c] ;  /* 0x003e4c00012e7983 */ /* 0x000f280000300800 */
[----:B------:R-:W4:Y:S04]  /*eba00*/  LDL.LU R45, [R1+0x3e78] ;  /* 0x003e7800012d7983 */ /* 0x000f280000300800 */
[----:B------:R1:W-:Y:S04]  /*eba10*/  STL [R1+0x3e1c], R9 ;  /* 0x003e1c0901007387 */ /* 0x0003e80000100800 */
[----:B------:R-:W4:Y:S04]  /*eba20*/  LDL.LU R44, [R1+0x3e54] ;  /* 0x003e5400012c7983 */ /* 0x000f280000300800 */
[----:B-1----:R-:W4:Y:S01]  /*eba30*/  LDL.LU R9, [R1+0x3e80] ;  /* 0x003e800001097983 */ /* 0x002f220000300800 */
[----:B------:R-:W-:-:S05]  /*eba40*/  IADD3 R8, P2, PT, R8, UR18, RZ ;  /* 0x0000001208087c10 */ /* 0x000fca000ff5e0ff */
[----:B------:R1:W-:Y:S04]  /*eba50*/  STL [R1+0x3e48], R8 ;  /* 0x003e480801007387 */ /* 0x0003e80000100800 */
[----:B-1----:R-:W4:Y:S01]  /*eba60*/  LDL.LU R8, [R1+0x3e5c] ;  /* 0x003e5c0001087983 */ /* 0x002f220000300800 */
[----:B------:R-:W-:-:S05]  /*eba70*/  IADD3.X R7, PT, PT, R7, UR7, RZ, P1, !PT ;  /* 0x0000000707077c10 */ /* 0x000fca0008ffe4ff */
[----:B------:R1:W-:Y:S04]  /*eba80*/  STL [R1+0x3e24], R7 ;  /* 0x003e240701007387 */ /* 0x0003e80000100800 */
[----:B-1----:R-:W4:Y:S01]  /*eba90*/  LDL.LU R7, [R1+0x3e88] ;  /* 0x003e880001077983 */ /* 0x002f220000300800 */
[----:B--2---:R-:W-:-:S05]  /*ebaa0*/  IADD3 R6, P1, PT, R6, UR18, RZ ;  /* 0x0000001206067c10 */ /* 0x004fca000ff3e0ff */
[----:B------:R1:W-:Y:S04]  /*ebab0*/  STL [R1+0x3e50], R6 ;  /* 0x003e500601007387 */ /* 0x0003e80000100800 */
[----:B-1----:R-:W2:Y:S04]  /*ebac0*/  LDL.LU R6, [R1+0x3e64] ;  /* 0x003e640001067983 */ /* 0x002ea80000300800 */
[----:B------:R-:W2:Y:S04]  /*ebad0*/  LDL.LU R43, [R1+0x3e90] ;  /* 0x003e9000012b7983 */ /* 0x000ea80000300800 */
[----:B------:R-:W2:Y:S04]  /*ebae0*/  LDL.LU R42, [R1+0x3e6c] ;  /* 0x003e6c00012a7983 */ /* 0x000ea80000300800 */
[----:B------:R-:W2:Y:S01]  /*ebaf0*/  LDL.LU R41, [R1+0x3e98] ;  /* 0x003e980001297983 */ /* 0x000ea20000300800 */
[----:B---3--:R-:W-:-:S05]  /*ebb00*/  IADD3.X R5, PT, PT, R5, UR7, RZ, P4, !PT ;  /* 0x0000000705057c10 */ /* 0x008fca000a7fe4ff */
[----:B------:R1:W-:Y:S04]  /*ebb10*/  STL [R1+0x3e2c], R5 ;  /* 0x003e2c0501007387 */ /* 0x0003e80000100800 */
[----:B------:R-:W3:Y:S04]  /*ebb20*/  LDL.LU R40, [R1+0x3e74] ;  /* 0x003e740001287983 */ /* 0x000ee80000300800 */
[----:B------:R-:W3:Y:S04]  /*ebb30*/  LDL.LU R39, [R1+0x3ea0] ;  /* 0x003ea00001277983 */ /* 0x000ee80000300800 */
[----:B------:R-:W3:Y:S04]  /*ebb40*/  LDL.LU R38, [R1+0x3e7c] ;  /* 0x003e7c0001267983 */ /* 0x000ee80000300800 */
[----:B------:R-:W3:Y:S04]  /*ebb50*/  LDL.LU R37, [R1+0x3ea8] ;  /* 0x003ea80001257983 */ /* 0x000ee80000300800 */
[----:B------:R-:W3:Y:S04]  /*ebb60*/  LDL.LU R36, [R1+0x3e84] ;  /* 0x003e840001247983 */ /* 0x000ee80000300800 */
[----:B-1----:R-:W3:Y:S01]  /*ebb70*/  LDL.LU R5, [R1+0x3eb0] ;  /* 0x003eb00001057983 */ /* 0x002ee20000300800 */
[----:B----4-:R-:W-:-:S05]  /*ebb80*/  IADD3 R4, P4, PT, R4, UR18, RZ ;  /* 0x0000001204047c10 */ /* 0x010fca000ff9e0ff */
[----:B------:R1:W-:Y:S04]  /*ebb90*/  STL [R1+0x3e58], R4 ;  /* 0x003e580401007387 */ /* 0x0003e80000100800 */
[----:B-1----:R-:W4:Y:S01]  /*ebba0*/  LDL.LU R4, [R1+0x3e8c] ;  /* 0x003e8c0001047983 */ /* 0x002f220000300800 */
[----:B------:R-:W-:-:S05]  /*ebbb0*/  IADD3.X R12, PT, PT, R12, UR7, RZ, P5, !PT ;  /* 0x000000070c0c7c10 */ /* 0x000fca000affe4ff */
[----:B------:R1:W-:Y:S04]  /*ebbc0*/  STL [R1+0x3e34], R12 ;  /* 0x003e340c01007387 */ /* 0x0003e80000100800 */
[----:B-1----:R-:W4:Y:S01]  /*ebbd0*/  LDL.LU R12, [R1+0x3eb8] ;  /* 0x003eb800010c7983 */ /* 0x002f220000300800 */
[----:B------:R-:W-:Y:S02]  /*ebbe0*/  IADD3.X R11, PT, PT, R11, UR7, RZ, P3, !PT ;  /* 0x000000070b0b7c10 */ /* 0x000fe40009ffe4ff */
[----:B------:R-:W-:Y:S02]  /*ebbf0*/  IADD3 R49, P5, PT, R49, UR18, RZ ;  /* 0x0000001231317c10 */ /* 0x000fe4000ffbe0ff */
[----:B------:R-:W-:Y:S01]  /*ebc00*/  IADD3 R48, P3, PT, R48, UR18, RZ ;  /* 0x0000001230307c10 */ /* 0x000fe2000ff7e0ff */
[----:B------:R1:W-:Y:S04]  /*ebc10*/  STL [R1+0x3e3c], R11 ;  /* 0x003e3c0b01007387 */ /* 0x0003e80000100800 */
        /* <DEDUP_REMOVED lines=14> */
[----:B------:R-:W-:Y:S01]  /*ebd00*/  STL [R1+0x3e78], R45 ;  /* 0x003e782d01007387 */ /* 0x000fe20000100800 */
[----:B------:R-:W-:-:S03]  /*ebd10*/  IADD3.X R8, PT, PT, R8, UR7, RZ, P5, !PT ;  /* 0x0000000708087c10 */ /* 0x000fc6000affe4ff */
[----:B-1----:R-:W4:Y:S04]  /*ebd20*/  LDL.LU R9, [R1+0x3e9c] ;  /* 0x003e9c0001097983 */ /* 0x002f280000300800 */
[----:B------:R-:W-:Y:S04]  /*ebd30*/  STL [R1+0x3e54], R44 ;  /* 0x003e542c01007387 */ /* 0x000fe80000100800 */
[----:B------:R1:W-:Y:S04]  /*ebd40*/  STL [R1+0x3e5c], R8 ;  /* 0x003e5c0801007387 */ /* 0x0003e80000100800 */
[----:B-1----:R-:W4:Y:S01]  /*ebd50*/  LDL.LU R8, [R1+0x3ec8] ;  /* 0x003ec80001087983 */ /* 0x002f220000300800 */
[----:B------:R-:W-:-:S05]  /*ebd60*/  IADD3 R7, P5, PT, R7, UR18, RZ ;  /* 0x0000001207077c10 */ /* 0x000fca000ffbe0ff */
[----:B------:R1:W-:Y:S04]  /*ebd70*/  STL [R1+0x3e88], R7 ;  /* 0x003e880701007387 */ /* 0x0003e80000100800 */
[----:B-1----:R-:W4:Y:S01]  /*ebd80*/  LDL.LU R7, [R1+0x3ea4] ;  /* 0x003ea40001077983 */ /* 0x002f220000300800 */
        /* <DEDUP_REMOVED lines=10> */
[----:B------:R-:W-:-:S03]  /*ebe30*/  IADD3 R39, P1, PT, R39, UR18, RZ ;  /* 0x0000001227277c10 */ /* 0x000fc6000ff3e0ff */
[----:B------:R-:W-:Y:S01]  /*ebe40*/  STL [R1+0x3e74], R40 ;  /* 0x003e742801007387 */ /* 0x000fe20000100800 */
[----:B------:R-:W-:-:S03]  /*ebe50*/  IADD3.X R38, PT, PT, R38, UR7, RZ, P4, !PT ;  /* 0x0000000726267c10 */ /* 0x000fc6000a7fe4ff */
[----:B------:R-:W-:Y:S01]  /*ebe60*/  STL [R1+0x3ea0], R39 ;  /* 0x003ea02701007387 */ /* 0x000fe20000100800 */
[----:B------:R-:W-:Y:S02]  /*ebe70*/  IADD3 R37, P4, PT, R37, UR18, RZ ;  /* 0x0000001225257c10 */ /* 0x000fe4000ff9e0ff */
[----:B------:R-:W-:Y:S02]  /*ebe80*/  IADD3.X R36, PT, PT, R36, UR7, RZ, P5, !PT ;  /* 0x0000000724247c10 */ /* 0x000fe4000affe4ff */
[----:B------:R-:W-:Y:S01]  /*ebe90*/  IADD3 R5, P5, PT, R5, UR18, RZ ;  /* 0x0000001205057c10 */ /* 0x000fe2000ffbe0ff */
[----:B------:R-:W-:Y:S04]  /*ebea0*/  STL [R1+0x3e7c], R38 ;  /* 0x003e7c2601007387 */ /* 0x000fe80000100800 */
[----:B------:R1:W-:Y:S04]  /*ebeb0*/  STL [R1+0x3eb0], R5 ;  /* 0x003eb00501007387 */ /* 0x0003e80000100800 */
[----:B------:R-:W-:Y:S04]  /*ebec0*/  STL [R1+0x3ea8], R37 ;  /* 0x003ea82501007387 */ /* 0x000fe80000100800 */
[----:B-1----:R-:W3:Y:S04]  /*ebed0*/  LDL.LU R5, [R1+0x3eac] ;  /* 0x003eac0001057983 */ /* 0x002ee80000300800 */
[----:B------:R-:W-:Y:S01]  /*ebee0*/  STL [R1+0x3e84], R36 ;  /* 0x003e842401007387 */ /* 0x000fe20000100800 */
[----:B----4-:R-:W-:-:S05]  /*ebef0*/  IADD3.X R4, PT, PT, R4, UR7, RZ, P3, !PT ;  /* 0x0000000704047c10 */ /* 0x010fca0009ffe4ff */
        /* <DEDUP_REMOVED lines=20> */
[----:B------:R-:W-:-:S05]  /*ec040*/  IADD3 R8, P1, PT, R8, UR18, RZ ;  /* 0x0000001208087c10 */ /* 0x000fca000ff3e0ff */
[----:B------:R1:W-:Y:S04]  /*ec050*/  STL [R1+0x3ec8], R8 ;  /* 0x003ec80801007387 */ /* 0x0003e80000100800 */
[----:B-1----:R-:W4:Y:S01]  /*ec060*/  LDL.LU R8, [R1+0x3fdc] ;  /* 0x003fdc0001087983 */ /* 0x002f220000300800 */
[----:B------:R-:W-:-:S05]  /*ec070*/  IADD3.X R7, PT, PT, R7, UR7, RZ, P4, !PT ;  /* 0x0000000707077c10 */ /* 0x000fca000a7fe4ff */
        /* <DEDUP_REMOVED lines=8> */
[----:B------:R-:W2:Y:S04]  /*ec100*/  LDL.LU R39, [R1+0x3ff4] ;  /* 0x003ff40001277983 */ /* 0x000ea80000300800 */
[----:B------:R-:W2:Y:S04]  /*ec110*/  LDL.LU R38, [R1+0x4020] ;  /* 0x0040200001267983 */ /* 0x000ea80000300800 */
[----:B------:R-:W2:Y:S04]  /*ec120*/  LDL.LU R37, [R1+0x3ffc] ;  /* 0x003ffc0001257983 */ /* 0x000ea80000300800 */
[----:B------:R-:W2:Y:S04]  /*ec130*/  LDL.LU R36, [R1+0x4028] ;  /* 0x0040280001247983 */ /* 0x000ea80000300800 */
[----:B-1----:R-:W2:Y:S01]  /*ec140*/  LDL.LU R6, [R1+0x4004] ;  /* 0x0040040001067983 */ /* 0x002ea20000300800 */
[----:B---3--:R-:W-:-:S05]  /*ec150*/  IADD3.X R5, PT, PT, R5, UR7, RZ, P5, !PT ;  /* 0x0000000705057c10 */ /* 0x008fca000affe4ff */
[----:B------:R1:W-:Y:S04]  /*ec160*/  STL [R1+0x3eac], R5 ;  /* 0x003eac0501007387 */ /* 0x0003e80000100800 */
[----:B-1----:R-:W3:Y:S01]  /*ec170*/  LDL.LU R5, [R1+0x4030] ;  /* 0x0040300001057983 */ /* 0x002ee20000300800 */
[----:B----4-:R-:W-:Y:S02]  /*ec180*/  IADD3 R4, P5, PT, R4, UR18, RZ ;  /* 0x0000001204047c10 */ /* 0x010fe4000ffbe0ff */
[----:B------:R-:W-:-:S03]  /*ec190*/  IADD3.X R49, PT, PT, R49, UR7, RZ, P3, !PT ;  /* 0x0000000731317c10 */ /* 0x000fc60009ffe4ff */
[----:B------:R1:W-:Y:S04]  /*ec1a0*/  STL [R1+0x3ed8], R4 ;  /* 0x003ed80401007387 */ /* 0x0003e80000100800 */
[----:B-1----:R-:W4:Y:S01]  /*ec1b0*/  LDL.LU R4, [R1+0x400c] ;  /* 0x00400c0001047983 */ /* 0x002f220000300800 */
[----:B------:R-:W-:-:S05]  /*ec1c0*/  IADD3 R12, P3, PT, R12, UR18, RZ ;  /* 0x000000120c0c7c10 */ /* 0x000fca000ff7e0ff */
[----:B------:R1:W-:Y:S04]  /*ec1d0*/  STL [R1+0x3fe0], R12 ;  /* 0x003fe00c01007387 */ /* 0x0003e80000100800 */
[----:B-1----:R-:W4:Y:S01]  /*ec1e0*/  LDL.LU R12, [R1+0x4038] ;  /* 0x00403800010c7983 */ /* 0x002f220000300800 */
[----:B------:R-:W-:Y:S02]  /*ec1f0*/  IADD3.X R48, PT, PT, R48, UR7, RZ, P2, !PT ;  /* 0x0000000730307c10 */ /* 0x000fe400097fe4ff */
[----:B------:R-:W-:Y:S01]  /*ec200*/  IADD3 R11, P2, PT, R11, UR18, RZ ;  /* 0x000000120b0b7c10 */ /* 0x000fe2000ff5e0ff */
        /* <DEDUP_REMOVED lines=18> */
[----:B------:R-:W-:-:S05]  /*ec330*/  IADD3.X R8, PT, PT, R8, UR7, RZ, P3, !PT ;  /* 0x0000000708087c10 */ /* 0x000fca0009ffe4ff */
[----:B------:R1:W-:Y:S04]  /*ec340*/  STL [R1+0x3fdc], R8 ;  /* 0x003fdc0801007387 */ /* 0x0003e80000100800 */
[----:B-1----:R-:W4:Y:S01]  /*ec350*/  LDL.LU R8, [R1+0x4048] ;  /* 0x0040480001087983 */ /* 0x002f220000300800 */
[----:B------:R-:W-:Y:S02]  /*ec360*/  IADD3 R7, P3, PT, R7, UR18, RZ ;  /* 0x0000001207077c10 */ /* 0x000fe4000ff7e0ff */
        /* <DEDUP_REMOVED lines=9> */
[----:B------:R-:W-:-:S03]  /*ec400*/  IADD3.X R39, PT, PT, R39, UR7, RZ, P4, !PT ;  /* 0x0000000727277c10 */ /* 0x000fc6000a7fe4ff */
[----:B------:R-:W-:Y:S01]  /*ec410*/  STL [R1+0x4018], R40 ;  /* 0x0040182801007387 */ /* 0x000fe20000100800 */
[----:B------:R-:W-:-:S03]  /*ec420*/  IADD3 R38, P4, PT, R38, UR18, RZ ;  /* 0x0000001226267c10 */ /* 0x000fc6000ff9e0ff */
[----:B------:R-:W-:Y:S01]  /*ec430*/  STL [R1+0x3ff4], R39 ;  /* 0x003ff42701007387 */ /* 0x000fe20000100800 */
[----:B------:R-:W-:-:S03]  /*ec440*/  IADD3.X R37, PT, PT, R37, UR7, RZ, P5, !PT ;  /* 0x0000000725257c10 */ /* 0x000fc6000affe4ff */
[----:B------:R-:W-:Y:S01]  /*ec450*/  STL [R1+0x4020], R38 ;  /* 0x0040202601007387 */ /* 0x000fe20000100800 */
[----:B------:R-:W-:Y:S02]  /*ec460*/  IADD3.X R6, PT, PT, R6, UR7, RZ, P3, !PT ;  /* 0x0000000706067c10 */ /* 0x000fe40009ffe4ff */
[----:B------:R-:W-:-:S03]  /*ec470*/  IADD3 R36, P5, PT, R36, UR18, RZ ;  /* 0x0000001224247c10 */ /* 0x000fc6000ffbe0ff */
[----:B------:R1:W-:Y:S04]  /*ec480*/  STL [R1+0x4004], R6 ;  /* 0x0040040601007387 */ /* 0x0003e80000100800 */
[----:B------:R-:W-:Y:S04]  /*ec490*/  STL [R1+0x3ffc], R37 ;  /* 0x003ffc2501007387 */ /* 0x000fe80000100800 */
[----:B-1----:R-:W2:Y:S04]  /*ec4a0*/  LDL.LU R6, [R1+0x4050] ;  /* 0x0040500001067983 */ /* 0x002ea80000300800 */
[----:B------:R-:W-:Y:S01]  /*ec4b0*/  STL [R1+0x4028], R36 ;  /* 0x0040282401007387 */ /* 0x000fe20000100800 */
[----:B---3--:R-:W-:-:S05]  /*ec4c0*/  IADD3 R5, P3, PT, R5, UR18, RZ ;  /* 0x0000001205057c10 */ /* 0x008fca000ff7e0ff */
[----:B------:R1:W-:Y:S04]  /*ec4d0*/  STL [R1+0x4030], R5 ;  /* 0x0040300501007387 */ /* 0x0003e80000100800 */
[----:B-1----:R-:W3:Y:S04]  /*ec4e0*/  LDL.LU R5, [R1+0x402c] ;  /* 0x00402c0001057983 */ /* 0x002ee80000300800 */
[----:B------:R-:W3:Y:S01]  /*ec4f0*/  LDL.LU R49, [R1+0x4058] ;  /* 0x0040580001317983 */ /* 0x000ee20000300800 */
        /* <DEDUP_REMOVED lines=20> */
[----:B------:R-:W-:-:S05]  /*ec640*/  IADD3 R8, P4, PT, R8, UR18, RZ ;  /* 0x0000001208087c10 */ /* 0x000fca000ff9e0ff */
        /* <DEDUP_REMOVED lines=13> */
[----:B--2---:R-:W-:-:S05]  /*ec720*/  IADD3 R6, P5, PT, R6, UR18, RZ ;  /* 0x0000001206067c10 */ /* 0x004fca000ffbe0ff */
[----:B------:R1:W-:Y:S04]  /*ec730*/  STL [R1+0x4050], R6 ;  /* 0x0040500601007387 */ /* 0x0003e80000100800 */
[----:B-1----:R-:W2:Y:S01]  /*ec740*/  LDL.LU R6, [R1+0x4084] ;  /* 0x0040840001067983 */ /* 0x002ea20000300800 */
[----:B---3--:R-:W-:-:S05]  /*ec750*/  IADD3.X R5, PT, PT, R5, UR7, RZ, P3, !PT ;  /* 0x0000000705057c10 */ /* 0x008fca0009ffe4ff */
[----:B------:R1:W-:Y:S01]  /*ec760*/  STL [R1+0x402c], R5 ;  /* 0x00402c0501007387 */ /* 0x0003e20000100800 */
[----:B------:R-:W-:-:S03]  /*ec770*/  IADD3 R49, P3, PT, R49, UR18, RZ ;  /* 0x0000001231317c10 */ /* 0x000fc6000ff7e0ff */
[----:B-1----:R-:W3:Y:S01]  /*ec780*/  LDL.LU R5, [R1+0x40b0] ;  /* 0x0040b00001057983 */ /* 0x002ee20000300800 */
[----:B----4-:R-:W-:-:S05]  /*ec790*/  IADD3.X R4, PT, PT, R4, UR7, RZ, P2, !PT ;  /* 0x0000000704047c10 */ /* 0x010fca00097fe4ff */
[----:B------:R1:W-:Y:S04]  /*ec7a0*/  STL [R1+0x4034], R4 ;  /* 0x0040340401007387 */ /* 0x0003e80000100800 */
[----:B-1----:R-:W4:Y:S01]  /*ec7b0*/  LDL.LU R4, [R1+0x408c] ;  /* 0x00408c0001047983 */ /* 0x002f220000300800 */
[----:B------:R-:W-:-:S03]  /*ec7c0*/  IADD3.X R12, PT, PT, R12, UR7, RZ, P1, !PT ;  /* 0x000000070c0c7c10 */ /* 0x000fc60008ffe4ff */
[----:B------:R-:W-:Y:S04]  /*ec7d0*/  STL [R1+0x4058], R49 ;  /* 0x0040583101007387 */ /* 0x000fe80000100800 */
[----:B------:R1:W-:Y:S04]  /*ec7e0*/  STL [R1+0x403c], R12 ;  /* 0x00403c0c01007387 */ /* 0x0003e80000100800 */
[----:B-1----:R-:W4:Y:S01]  /*ec7f0*/  LDL.LU R12, [R1+0x40b8] ;  /* 0x0040b800010c7983 */ /* 0x002f220000300800 */
[----:B------:R-:W-:Y:S02]  /*ec800*/  IADD3 R48, P2, PT, R48, UR18, RZ ;  /* 0x0000001230307c10 */ /* 0x000fe4000ff5e0ff */
[----:B------:R-:W-:-:S02]  /*ec810*/  IADD3 R47, P1, PT, R47, UR18, RZ ;  /* 0x000000122f2f7c10 */ /* 0x000fc4000ff3e0ff */
[----:B------:R-:W-:Y:S02]  /*ec820*/  IADD3.X R46, PT, PT, R46, UR7, RZ, P4, !PT ;  /* 0x000000072e2e7c10 */ /* 0x000fe4000a7fe4ff */
[----:B------:R-:W-:Y:S01]  /*ec830*/  IADD3.X R44, PT, PT, R44, UR7, RZ, P5, !PT ;  /* 0x000000072c2c7c10 */ /* 0x000fe2000affe4ff */
[----:B------:R-:W-:Y:S01]  /*ec840*/  STL [R1+0x4060], R48 ;  /* 0x0040603001007387 */ /* 0x000fe20000100800 */
[----:B------:R-:W-:Y:S02]  /*ec850*/  IADD3 R45, P4, PT, R45, UR18, RZ ;  /* 0x000000122d2d7c10 */ /* 0x000fe4000ff9e0ff */
[----:B------:R-:W-:Y:S01]  /*ec860*/  IADD3 R11, P5, PT, R11, UR18, RZ ;  /* 0x000000120b0b7c10 */ /* 0x000fe2000ffbe0ff */
        /* <DEDUP_REMOVED lines=12> */
[----:B------:R-:W-:Y:S02]  /*ec930*/  IADD3.X R8, PT, PT, R8, UR7, RZ, P2, !PT ;  /* 0x0000000708087c10 */ /* 0x000fe400097fe4ff */
        /* <DEDUP_REMOVED lines=19> */
[----:B-1----:R-:W4:Y:S04]  /*eca70*/  LDL.LU R7, [R1+0x40a4] ;  /* 0x0040a40001077983 */ /* 0x002f280000300800 */
[----:B------:R-:W-:Y:S01]  /*eca80*/  STL [R1+0x407c], R36 ;  /* 0x00407c2401007387 */ /* 0x000fe20000100800 */
[----:B--2---:R-:W-:-:S05]  /*eca90*/  IADD3.X R6, PT, PT, R6, UR7, RZ, P2, !PT ;  /* 0x0000000706067c10 */ /* 0x004fca00097fe4ff */
[----:B------:R1:W-:Y:S04]  /*ecaa0*/  STL [R1+0x4084], R6 ;  /* 0x0040840601007387 */ /* 0x0003e80000100800 */
[----:B-1----:R-:W2:Y:S04]  /*ecab0*/  LDL.LU R6, [R1+0x40d0] ;  /* 0x0040d00001067983 */ /* 0x002ea80000300800 */
[----:B------:R-:W2:Y:S01]  /*ecac0*/  LDL.LU R49, [R1+0x40ac] ;  /* 0x0040ac0001317983 */ /* 0x000ea20000300800 */
        /* <DEDUP_REMOVED lines=37> */
[----:B--2---:R-:W-:Y:S02]  /*ecd20*/  IADD3 R6, P3, PT, R6, UR18, RZ ;  /* 0x0000001206067c10 */ /* 0x004fe4000ff7e0ff */
[----:B------:R-:W-:-:S03]  /*ecd30*/  IADD3.X R49, PT, PT, R49, UR7, RZ, P2, !PT ;  /* 0x0000000731317c10 */ /* 0x000fc600097fe4ff */
[----:B------:R1:W-:Y:S04]  /*ecd40*/  STL [R1+0x40d0], R6 ;  /* 0x0040d00601007387 */ /* 0x0003e80000100800 */
[----:B-1----:R-:W2:Y:S01]  /*ecd50*/  LDL.LU R6, [R1+0x4204] ;  /* 0x0042040001067983 */ /* 0x002ea20000300800 */
[----:B---3--:R-:W-:Y:S02]  /*ecd60*/  IADD3 R5, P2, PT, R5, UR18, RZ ;  /* 0x0000001205057c10 */ /* 0x008fe4000ff5e0ff */
[----:B------:R-:W-:-:S03]  /*ecd70*/  IADD3.X R48, PT, PT, R48, UR7, RZ, P1, !PT ;  /* 0x0000000730307c10 */ /* 0x000fc60008ffe4ff */
[----:B------:R1:W-:Y:S04]  /*ecd80*/  STL [R1+0x40d8], R5 ;  /* 0x0040d80501007387 */ /* 0x0003e80000100800 */
[----:B-1----:R-:W3:Y:S04]  /*ecd90*/  LDL.LU R5, [R1+0x4230] ;  /* 0x0042300001057983 */ /* 0x002ee80000300800 */
[----:B------:R-:W-:Y:S01]  /*ecda0*/  STL [R1+0x40ac], R49 ;  /* 0x0040ac3101007387 */ /* 0x000fe20000100800 */
[----:B----4-:R-:W-:Y:S02]  /*ecdb0*/  IADD3 R4, P1, PT, R4, UR18, RZ ;  /* 0x0000001204047c10 */ /* 0x010fe4000ff3e0ff */
[----:B------:R-:W-:-:S03]  /*ecdc0*/  IADD3.X R47, PT, PT, R47, UR7, RZ, P4, !PT ;  /* 0x000000072f2f7c10 */ /* 0x000fc6000a7fe4ff */
[----:B------:R1:W-:Y:S01]  /*ecdd0*/  STL [R1+0x41e0], R4 ;  /* 0x0041e00401007387 */ /* 0x0003e20000100800 */
[----:B------:R-:W-:Y:S02]  /*ecde0*/  IADD3 R46, P4, PT, R46, UR18, RZ ;  /* 0x000000122e2e7c10 */ /* 0x000fe4000ff9e0ff */
[----:B------:R-:W-:Y:S01]  /*ecdf0*/  IADD3.X R45, PT, PT, R45, UR7, RZ, P5, !PT ;  /* 0x000000072d2d7c10 */ /* 0x000fe2000affe4ff */
[----:B-1----:R-:W4:Y:S04]  /*ece00*/  LDL.LU R4, [R1+0x420c] ;  /* 0x00420c0001047983 */ /* 0x002f280000300800 */
[----:B------:R-:W-:Y:S04]  /*ece10*/  STL [R1+0x40b4], R48 ;  /* 0x0040b43001007387 */ /* 0x000fe80000100800 */
[----:B------:R-:W-:Y:S01]  /*ece20*/  STL [R1+0x40bc], R47 ;  /* 0x0040bc2f01007387 */ /* 0x000fe20000100800 */
[----:B------:R-:W-:-:S03]  /*ece30*/  IADD3.X R12, PT, PT, R12, UR7, RZ, P3, !PT ;  /* 0x000000070c0c7c10 */ /* 0x000fc60009ffe4ff */
[----:B------:R-:W-:Y:S04]  /*ece40*/  STL [R1+0x41e8], R46 ;  /* 0x0041e82e01007387 */ /* 0x000fe80000100800 */
[----:B------:R1:W-:Y:S04]  /*ece50*/  STL [R1+0x40cc], R12 ;  /* 0x0040cc0c01007387 */ /* 0x0003e80000100800 */
[----:B------:R-:W-:Y:S04]  /*ece60*/  STL [R1+0x40c4], R45 ;  /* 0x0040c42d01007387 */ /* 0x000fe80000100800 */
[----:B-1----:R-:W4:Y:S01]  /*ece70*/  LDL.LU R12, [R1+0x4238] ;  /* 0x00423800010c7983 */ /* 0x002f220000300800 */
[----:B------:R-:W-:-:S02]  /*ece80*/  IADD3 R44, P5, PT, R44, UR18, RZ ;  /* 0x000000122c2c7c10 */ /* 0x000fc4000ffbe0ff */
        /* <DEDUP_REMOVED lines=12> */
[----:B-1----:R-:W4:Y:S01]  /*ecf50*/  LDL.LU R9, [R1+0x421c] ;  /* 0x00421c0001097983 */ /* 0x002f220000300800 */
        /* <DEDUP_REMOVED lines=18> */
[----:B-1----:R-:W4:Y:S04]  /*ed080*/  LDL.LU R7, [R1+0x4224] ;  /* 0x0042240001077983 */ /* 0x002f280000300800 */
[----:B------:R-:W4:Y:S01]  /*ed090*/  LDL.LU R49, [R1+0x4250] ;  /* 0x0042500001317983 */ /* 0x000f220000300800 */
[----:B--2---:R-:W-:-:S05]  /*ed0a0*/  IADD3.X R6, PT, PT, R6, UR7, RZ, P1, !PT ;  /* 0x0000000706067c10 */ /* 0x004fca0008ffe4ff */
[----:B------:R1:W-:Y:S04]  /*ed0b0*/  STL [R1+0x4204], R6 ;  /* 0x0042040601007387 */ /* 0x0003e80000100800 */
[----:B-1----:R-:W2:Y:S04]  /*ed0c0*/  LDL.LU R6, [R1+0x422c] ;  /* 0x00422c0001067983 */ /* 0x002ea80000300800 */
[----:B------:R-:W2:Y:S01]  /*ed0d0*/  LDL.LU R48, [R1+0x4258] ;  /* 0x0042580001307983 */ /* 0x000ea20000300800 */
[----:B---3--:R-:W-:-:S05]  /*ed0e0*/  IADD3 R5, P1, PT, R5, UR18, RZ ;  /* 0x0000001205057c10 */ /* 0x008fca000ff3e0ff */
[----:B------:R1:W-:Y:S04]  /*ed0f0*/  STL [R1+0x4230], R5 ;  /* 0x0042300501007387 */ /* 0x0003e80000100800 */
[----:B-1----:R-:W3:Y:S04]  /*ed100*/  LDL.LU R5, [R1+0x4234] ;  /* 0x0042340001057983 */ /* 0x002ee80000300800 */
[----:B------:R-:W3:Y:S04]  /*ed110*/  LDL.LU R47, [R1+0x4260] ;  /* 0x00426000012f7983 */ /* 0x000ee80000300800 */
[----:B------:R-:W3:Y:S01]  /*ed120*/  LDL.LU R46, [R1+0x423c] ;  /* 0x00423c00012e7983 */ /* 0x000ee20000300800 */
[----:B----4-:R-:W-:-:S03]  /*ed130*/  IADD3.X R4, PT, PT, R4, UR7, RZ, P4, !PT ;  /* 0x0000000704047c10 */ /* 0x010fc6000a7fe4ff */
        /* <DEDUP_REMOVED lines=31> */
[----:B--2---:R-:W-:-:S05]  /*ed330*/  IADD3.X R6, PT, PT, R6, UR7, RZ, P1, !PT ;  /* 0x0000000706067c10 */ /* 0x004fca0008ffe4ff */
[----:B------:R1:W-:Y:S01]  /*ed340*/  STL [R1+0x422c], R6 ;  /* 0x00422c0601007387 */ /* 0x0003e20000100800 */
[----:B------:R-:W-:-:S03]  /*ed350*/  IADD3 R48, P1, PT, R48, UR18, RZ ;  /* 0x0000001230307c10 */ /* 0x000fc6000ff3e0ff */
[----:B-1----:R-:W2:Y:S04]  /*ed360*/  LDL.LU R6, [R1+0x4284] ;  /* 0x0042840001067983 */ /* 0x002ea80000300800 */
[----:B------:R-:W-:Y:S01]  /*ed370*/  STL [R1+0x4250], R49 ;  /* 0x0042503101007387 */ /* 0x000fe20000100800 */
[----:B---3--:R-:W-:Y:S02]  /*ed380*/  IADD3.X R5, PT, PT, R5, UR7, RZ, P4, !PT ;  /* 0x0000000705057c10 */ /* 0x008fe4000a7fe4ff */
[----:B------:R-:W-:-:S03]  /*ed390*/  IADD3 R47, P4, PT, R47, UR18, RZ ;  /* 0x000000122f2f7c10 */ /* 0x000fc6000ff9e0ff */
[----:B------:R1:W-:Y:S01]  /*ed3a0*/  STL [R1+0x4234], R5 ;  /* 0x0042340501007387 */ /* 0x0003e20000100800 */
[----:B------:R-:W-:Y:S02]  /*ed3b0*/  IADD3.X R46, PT, PT, R46, UR7, RZ, P5, !PT ;  /* 0x000000072e2e7c10 */ /* 0x000fe4000affe4ff */
[----:B----4-:R-:W-:Y:S01]  /*ed3c0*/  IADD3 R45, P5, PT, R45, UR18, RZ ;  /* 0x000000122d2d7c10 */ /* 0x010fe2000ffbe0ff */
[----:B-1----:R-:W3:Y:S01]  /*ed3d0*/  LDL.LU R5, [R1+0x42b0] ;  /* 0x0042b00001057983 */ /* 0x002ee20000300800 */
[----:B------:R-:W-:-:S03]  /*ed3e0*/  IADD3.X R44, PT, PT, R44, UR7, RZ, P3, !PT ;  /* 0x000000072c2c7c10 */ /* 0x000fc60009ffe4ff */
[----:B------:R-:W-:Y:S01]  /*ed3f0*/  STL [R1+0x4258], R48 ;  /* 0x0042583001007387 */ /* 0x000fe20000100800 */
[----:B------:R-:W-:-:S03]  /*ed400*/  IADD3 R4, P3, PT, R4, UR18, RZ ;  /* 0x0000001204047c10 */ /* 0x000fc6000ff7e0ff */
[----:B------:R-:W-:Y:S04]  /*ed410*/  STL [R1+0x4260], R47 ;  /* 0x0042602f01007387 */ /* 0x000fe80000100800 */
        /* <DEDUP_REMOVED lines=39> */
[----:B-1----:R-:W4:Y:S04]  /*ed690*/  LDL.LU R7, [R1+0x42d0] ;  /* 0x0042d00001077983 */ /* 0x002f280000300800 */
[----:B------:R-:W4:Y:S01]  /*ed6a0*/  LDL.LU R48, [R1+0x42ac] ;  /* 0x0042ac0001307983 */ /* 0x000f220000300800 */
[----:B--2---:R-:W-:-:S05]  /*ed6b0*/  IADD3.X R6, PT, PT, R6, UR7, RZ, P4, !PT ;  /* 0x0000000706067c10 */ /* 0x004fca000a7fe4ff */
[----:B------:R1:W-:Y:S04]  /*ed6c0*/  STL [R1+0x4284], R6 ;  /* 0x0042840601007387 */ /* 0x0003e80000100800 */
[----:B-1----:R-:W2:Y:S04]  /*ed6d0*/  LDL.LU R6, [R1+0x42d8] ;  /* 0x0042d80001067983 */ /* 0x002ea80000300800 */
[----:B------:R-:W2:Y:S04]  /*ed6e0*/  LDL.LU R47, [R1+0x42b4] ;  /* 0x0042b400012f7983 */ /* 0x000ea80000300800 */
[----:B------:R-:W2:Y:S04]  /*ed6f0*/  LDL.LU R46, [R1+0x43e0] ;  /* 0x0043e000012e7983 */ /* 0x000ea80000300800 */
[----:B------:R-:W2:Y:S01]  /*ed700*/  LDL.LU R45, [R1+0x42bc] ;  /* 0x0042bc00012d7983 */ /* 0x000ea20000300800 */
[----:B---3--:R-:W-:-:S05]  /*ed710*/  IADD3 R5, P4, PT, R5, UR18, RZ ;  /* 0x0000001205057c10 */ /* 0x008fca000ff9e0ff */
[----:B------:R1:W-:Y:S04]  /*ed720*/  STL [R1+0x42b0], R5 ;  /* 0x0042b00501007387 */ /* 0x0003e80000100800 */
[----:B------:R-:W3:Y:S04]  /*ed730*/  LDL.LU R44, [R1+0x43e8] ;  /* 0x0043e800012c7983 */ /* 0x000ee80000300800 */
[----:B-1----:R-:W3:Y:S01]  /*ed740*/  LDL.LU R5, [R1+0x42c4] ;  /* 0x0042c40001057983 */ /* 0x002ee20000300800 */
[----:B----4-:R-:W-:-:S05]  /*ed750*/  IADD3.X R4, PT, PT, R4, UR7, RZ, P5, !PT ;  /* 0x0000000704047c10 */ /* 0x010fca000affe4ff */
        /* <DEDUP_REMOVED lines=29> */
[----:B-1----:R-:W4:Y:S04]  /*ed930*/  LDL.LU R7, [R1+0x4428] ;  /* 0x0044280001077983 */ /* 0x002f280000300800 */
[----:B------:R-:W-:Y:S01]  /*ed940*/  STL [R1+0x42a4], R49 ;  /* 0x0042a43101007387 */ /* 0x000fe20000100800 */
[----:B--2---:R-:W-:Y:S02]  /*ed950*/  IADD3 R6, P4, PT, R6, UR18, RZ ;  /* 0x0000001206067c10 */ /* 0x004fe4000ff9e0ff */
[----:B------:R-:W-:-:S03]  /*ed960*/  IADD3.X R47, PT, PT, R47, UR7, RZ, P5, !PT ;  /* 0x000000072f2f7c10 */ /* 0x000fc6000affe4ff */
[----:B------:R1:W-:Y:S01]  /*ed970*/  STL [R1+0x42d8], R6 ;  /* 0x0042d80601007387 */ /* 0x0003e20000100800 */
[----:B------:R-:W-:Y:S02]  /*ed980*/  IADD3 R46, P5, PT, R46, UR18, RZ ;  /* 0x000000122e2e7c10 */ /* 0x000fe4000ffbe0ff */
[----:B------:R-:W-:Y:S01]  /*ed990*/  IADD3.X R45, PT, PT, R45, UR7, RZ, P3, !PT ;  /* 0x000000072d2d7c10 */ /* 0x000fe20009ffe4ff */
[----:B-1----:R-:W2:Y:S04]  /*ed9a0*/  LDL.LU R6, [R1+0x4404] ;  /* 0x0044040001067983 */ /* 0x002ea80000300800 */
[----:B------:R-:W-:Y:S04]  /*ed9b0*/  STL [R1+0x42ac], R48 ;  /* 0x0042ac3001007387 */ /* 0x000fe80000100800 */
[----:B------:R-:W-:Y:S04]  /*ed9c0*/  STL [R1+0x42b4], R47 ;  /* 0x0042b42f01007387 */ /* 0x000fe80000100800 */
[----:B------:R-:W-:Y:S01]  /*ed9d0*/  STL [R1+0x43e0], R46 ;  /* 0x0043e02e01007387 */ /* 0x000fe20000100800 */
[----:B---3--:R-:W-:-:S02]  /*ed9e0*/  IADD3 R44, P3, PT, R44, UR18, RZ ;  /* 0x000000122c2c7c10 */ /* 0x008fc4000ff7e0ff */
[----:B------:R-:W-:-:S05]  /*ed9f0*/  IADD3.X R5, PT, PT, R5, UR7, RZ, P2, !PT ;  /* 0x0000000705057c10 */ /* 0x000fca00097fe4ff */
[----:B------:R1:W-:Y:S04]  /*eda00*/  STL [R1+0x42c4], R5 ;  /* 0x0042c40501007387 */ /* 0x0003e80000100800 */
[----:B------:R-:W-:Y:S04]  /*eda10*/  STL [R1+0x42bc], R45 ;  /* 0x0042bc2d01007387 */ /* 0x000fe80000100800 */
[----:B-1----:R-:W3:Y:S04]  /*eda20*/  LDL.LU R5, [R1+0x4430] ;  /* 0x0044300001057983 */ /* 0x002ee80000300800 */
[----:B------:R-:W-:Y:S01]  /*eda30*/  STL [R1+0x43e8], R44 ;  /* 0x0043e82c01007387 */ /* 0x000fe20000100800 */
[----:B----4-:R-:W-:-:S05]  /*eda40*/  IADD3 R4, P2, PT, R4, UR18, RZ ;  /* 0x0000001204047c10 */ /* 0x010fca000ff5e0ff */
        /* <DEDUP_REMOVED lines=37> */
[----:B-1----:R-:W4:Y:S04]  /*edca0*/  LDL.LU R7, [R1+0x442c] ;  /* 0x00442c0001077983 */ /* 0x002f280000300800 */
[----:B------:R-:W4:Y:S04]  /*edcb0*/  LDL.LU R47, [R1+0x4458] ;  /* 0x00445800012f7983 */ /* 0x000f280000300800 */
[----:B------:R-:W4:Y:S04]  /*edcc0*/  LDL.LU R46, [R1+0x4434] ;  /* 0x00443400012e7983 */ /* 0x000f280000300800 */
[----:B------:R-:W4:Y:S01]  /*edcd0*/  LDL.LU R45, [R1+0x4460] ;  /* 0x00446000012d7983 */ /* 0x000f220000300800 */
[----:B--2---:R-:W-:-:S05]  /*edce0*/  IADD3.X R6, PT, PT, R6, UR7, RZ, P5, !PT ;  /* 0x0000000706067c10 */ /* 0x004fca000affe4ff */
[----:B------:R1:W-:Y:S04]  /*edcf0*/  STL [R1+0x4404], R6 ;  /* 0x0044040601007387 */ /* 0x0003e80000100800 */
[----:B------:R-:W2:Y:S04]  /*edd00*/  LDL.LU R44, [R1+0x443c] ;  /* 0x00443c00012c7983 */ /* 0x000ea80000300800 */
[----:B-1----:R-:W2:Y:S01]  /*edd10*/  LDL.LU R6, [R1+0x4468] ;  /* 0x0044680001067983 */ /* 0x002ea20000300800 */
[----:B---3--:R-:W-:-:S05]  /*edd20*/  IADD3 R5, P5, PT, R5, UR18, RZ ;  /* 0x0000001205057c10 */ /* 0x008fca000ffbe0ff */
[----:B------:R1:W-:Y:S04]  /*edd30*/  STL [R1+0x4430], R5 ;  /* 0x0044300501007387 */ /* 0x0003e80000100800 */
[----:B-1----:R-:W3:Y:S01]  /*edd40*/  LDL.LU R5, [R1+0x4444] ;  /* 0x0044440001057983 */ /* 0x002ee20000300800 */
[----:B----4-:R-:W-:-:S05]  /*edd50*/  IADD3.X R4, PT, PT, R4, UR7, RZ, P3, !PT ;  /* 0x0000000704047c10 */ /* 0x010fca0009ffe4ff */
[----:B------:R1:W-:Y:S04]  /*edd60*/  STL [R1+0x440c], R4 ;  /* 0x00440c0401007387 */ /* 0x0003e80000100800 */
[----:B-1----:R-:W4:Y:S01]  /*edd70*/  LDL.LU R4, [R1+0x4470] ;  /* 0x0044700001047983 */ /* 0x002f220000300800 */
[----:B------:R-:W-:-:S05]  /*edd80*/  IADD3 R12, P3, PT, R12, UR18, RZ ;  /* 0x000000120c0c7c10 */ /* 0x000fca000ff7e0ff */
[----:B------:R1:W-:Y:S04]  /*edd90*/  STL [R1+0x4438], R12 ;  /* 0x0044380c01007387 */ /* 0x0003e80000100800 */
[----:B-1----:R-:W4:Y:S04]  /*edda0*/  LDL.LU R12, [R1+0x444c] ;  /* 0x00444c00010c7983 */ /* 0x002f280000300800 */
[----:B------:R-:W4:Y:S01]  /*eddb0*/  LDL.LU R43, [R1+0x4478] ;  /* 0x00447800012b7983 */ /* 0x000f220000300800 */
[----:B------:R-:W-:-:S03]  /*eddc0*/  IADD3.X R11, PT, PT, R11, UR7, RZ, P2, !PT ;  /* 0x000000070b0b7c10 */ /* 0x000fc600097fe4ff */
        /* <DEDUP_REMOVED lines=26> */
[----:B-1----:R-:W4:Y:S04]  /*edf70*/  LDL.LU R7, [R1+0x44a8] ;  /* 0x0044a80001077983 */ /* 0x002f280000300800 */
[----:B------:R-:W-:Y:S04]  /*edf80*/  STL [R1+0x4450], R48 ;  /* 0x0044503001007387 */ /* 0x000fe80000100800 */
[----:B------:R-:W-:Y:S04]  /*edf90*/  STL [R1+0x4458], R47 ;  /* 0x0044582f01007387 */ /* 0x000fe80000100800 */
[----:B------:R-:W-:Y:S01]  /*edfa0*/  STL [R1+0x4434], R46 ;  /* 0x0044342e01007387 */ /* 0x000fe20000100800 */
[----:B--2---:R-:W-:-:S02]  /*edfb0*/  IADD3.X R44, PT, PT, R44, UR7, RZ, P2, !PT ;  /* 0x000000072c2c7c10 */ /* 0x004fc400097fe4ff */
[----:B------:R-:W-:-:S05]  /*edfc0*/  IADD3 R6, P2, PT, R6, UR18, RZ ;  /* 0x0000001206067c10 */ /* 0x000fca000ff5e0ff */
[----:B------:R1:W-:Y:S04]  /*edfd0*/  STL [R1+0x4468], R6 ;  /* 0x0044680601007387 */ /* 0x0003e80000100800 */
[----:B------:R-:W-:Y:S04]  /*edfe0*/  STL [R1+0x4460], R45 ;  /* 0x0044602d01007387 */ /* 0x000fe80000100800 */
[----:B-1----:R-:W2:Y:S04]  /*edff0*/  LDL.LU R6, [R1+0x4484] ;  /* 0x0044840001067983 */ /* 0x002ea80000300800 */
[----:B------:R-:W-:Y:S01]  /*ee000*/  STL [R1+0x443c], R44 ;  /* 0x00443c2c01007387 */ /* 0x000fe20000100800 */
[----:B---3--:R-:W-:-:S05]  /*ee010*/  IADD3.X R5, PT, PT, R5, UR7, RZ, P1, !PT ;  /* 0x0000000705057c10 */ /* 0x008fca0008ffe4ff */
[----:B------:R1:W-:Y:S04]  /*ee020*/  STL [R1+0x4444], R5 ;  /* 0x0044440501007387 */ /* 0x0003e80000100800 */
[----:B-1----:R-:W3:Y:S01]  /*ee030*/  LDL.LU R5, [R1+0x44b0] ;  /* 0x0044b00001057983 */ /* 0x002ee20000300800 */
[----:B----4-:R-:W-:-:S05]  /*ee040*/  IADD3 R4, P1, PT, R4, UR18, RZ ;  /* 0x0000001204047c10 */ /* 0x010fca000ff3e0ff */
[----:B------:R1:W-:Y:S04]  /*ee050*/  STL [R1+0x4470], R4 ;  /* 0x0044700401007387 */ /* 0x0003e80000100800 */
[----:B-1----:R-:W4:Y:S01]  /*ee060*/  LDL.LU R4, [R1+0x448c] ;  /* 0x00448c0001047983 */ /* 0x002f220000300800 */
[----:B------:R-:W-:-:S05]  /*ee070*/  IADD3.X R12, PT, PT, R12, UR7, RZ, P4, !PT ;  /* 0x000000070c0c7c10 */ /* 0x000fca000a7fe4ff */
[----:B------:R1:W-:Y:S04]  /*ee080*/  STL [R1+0x444c], R12 ;  /* 0x00444c0c01007387 */ /* 0x0003e80000100800 */
[----:B-1----:R-:W4:Y:S01]  /*ee090*/  LDL.LU R12, [R1+0x44b8] ;  /* 0x0044b800010c7983 */ /* 0x002f220000300800 */
[----:B------:R-:W-:Y:S02]  /*ee0a0*/  IADD3 R43, P4, PT, R43, UR18, RZ ;  /* 0x000000122b2b7c10 */ /* 0x000fe4000ff9e0ff */
[----:B------:R-:W-:Y:S02]  /*ee0b0*/  IADD3.X R42, PT, PT, R42, UR7, RZ, P5, !PT ;  /* 0x000000072a2a7c10 */ /* 0x000fe4000affe4ff */
[----:B------:R-:W-:Y:S02]  /*ee0c0*/  IADD3 R41, P5, PT, R41, UR18, RZ ;  /* 0x0000001229297c10 */ /* 0x000fe4000ffbe0ff */
[----:B------:R-:W-:Y:S01]  /*ee0d0*/  IADD3.X R40, PT, PT, R40, UR7, RZ, P3, !PT ;  /* 0x0000000728287c10 */ /* 0x000fe20009ffe4ff */
[----:B------:R-:W-:Y:S01]  /*ee0e0*/  STL [R1+0x4478], R43 ;  /* 0x0044782b01007387 */ /* 0x000fe20000100800 */
[----:B------:R-:W-:-:S03]  /*ee0f0*/  IADD3 R39, P3, PT, R39, UR18, RZ ;  /* 0x0000001227277c10 */ /* 0x000fc6000ff7e0ff */
[----:B------:R-:W-:Y:S01]  /*ee100*/  STL [R1+0x4454], R42 ;  /* 0x0044542a01007387 */ /* 0x000fe20000100800 */
[----:B------:R-:W-:-:S03]  /*ee110*/  IADD3.X R38, PT, PT, R38, UR7, RZ, P2, !PT ;  /* 0x0000000726267c10 */ /* 0x000fc600097fe4ff */
[----:B------:R-:W-:Y:S01]  /*ee120*/  STL [R1+0x4480], R41 ;  /* 0x0044802901007387 */ /* 0x000fe20000100800 */
[----:B------:R-:W-:Y:S02]  /*ee130*/  IADD3 R37, P2, PT, R37, UR18, RZ ;  /* 0x0000001225257c10 */ /* 0x000fe4000ff5e0ff */
[----:B------:R-:W-:Y:S01]  /*ee140*/  IADD3.X R36, PT, PT, R36, UR7, RZ, P1, !PT ;  /* 0x0000000724247c10 */ /* 0x000fe20008ffe4ff */
        /* <DEDUP_REMOVED lines=26> */
[----:B--2---:R-:W-:-:S05]  /*ee2f0*/  IADD3.X R6, PT, PT, R6, UR7, RZ, P3, !PT ;  /* 0x0000000706067c10 */ /* 0x004fca0009ffe4ff */
[----:B------:R1:W-:Y:S04]  /*ee300*/  STL [R1+0x4484], R6 ;  /* 0x0044840601007387 */ /* 0x0003e80000100800 */
[----:B-1----:R-:W2:Y:S01]  /*ee310*/  LDL.LU R6, [R1+0x45e8] ;  /* 0x0045e80001067983 */ /* 0x002ea20000300800 */
[----:B---3--:R-:W-:-:S05]  /*ee320*/  IADD3 R5, P3, PT, R5, UR18, RZ ;  /* 0x0000001205057c10 */ /* 0x008fca000ff7e0ff */
[----:B------:R1:W-:Y:S04]  /*ee330*/  STL [R1+0x44b0], R5 ;  /* 0x0044b00501007387 */ /* 0x0003e80000100800 */
[----:B-1----:R-:W3:Y:S01]  /*ee340*/  LDL.LU R5, [R1+0x44c4] ;  /* 0x0044c40001057983 */ /* 0x002ee20000300800 */
[----:B----4-:R-:W-:-:S05]  /*ee350*/  IADD3.X R4, PT, PT, R4, UR7, RZ, P2, !PT ;  /* 0x0000000704047c10 */ /* 0x010fca00097fe4ff */
[----:B------:R1:W-:Y:S04]  /*ee360*/  STL [R1+0x448c], R4 ;  /* 0x00448c0401007387 */ /* 0x0003e80000100800 */
[----:B-1----:R-:W4:Y:S04]  /*ee370*/  LDL.LU R4, [R1+0x45f0] ;  /* 0x0045f00001047983 */ /* 0x002f280000300800 */
[----:B------:R-:W4:Y:S01]  /*ee380*/  LDL.LU R43, [R1+0x44cc] ;  /* 0x0044cc00012b7983 */ /* 0x000f220000300800 */
[----:B------:R-:W-:-:S03]  /*ee390*/  IADD3 R12, P2, PT, R12, UR18, RZ ;  /* 0x000000120c0c7c10 */ /* 0x000fc6000ff5e0ff */
        /* <DEDUP_REMOVED lines=34> */
[----:B-1----:R-:W4:Y:S04]  /*ee5c0*/  LDL.LU R7, [R1+0x4628] ;  /* 0x0046280001077983 */ /* 0x002f280000300800 */
[----:B------:R-:W-:Y:S01]  /*ee5d0*/  STL [R1+0x45e0], R44 ;  /* 0x0045e02c01007387 */ /* 0x000fe20000100800 */
[----:B--2---:R-:W-:-:S05]  /*ee5e0*/  IADD3 R6, P1, PT, R6, UR18, RZ ;  /* 0x0000001206067c10 */ /* 0x004fca000ff3e0ff */
[----:B------:R1:W-:Y:S04]  /*ee5f0*/  STL [R1+0x45e8], R6 ;  /* 0x0045e80601007387 */ /* 0x0003e80000100800 */
[----:B-1----:R-:W2:Y:S01]  /*ee600*/  LDL.LU R6, [R1+0x4604] ;  /* 0x0046040001067983 */ /* 0x002ea20000300800 */
[----:B---3--:R-:W-:-:S05]  /*ee610*/  IADD3.X R5, PT, PT, R5, UR7, RZ, P4, !PT ;  /* 0x0000000705057c10 */ /* 0x008fca000a7fe4ff */
[----:B------:R1:W-:Y:S04]  /*ee620*/  STL [R1+0x44c4], R5 ;  /* 0x0044c40501007387 */ /* 0x0003e80000100800 */
[----:B-1----:R-:W3:Y:S01]  /*ee630*/  LDL.LU R5, [R1+0x4630] ;  /* 0x0046300001057983 */ /* 0x002ee20000300800 */
[----:B----4-:R-:W-:Y:S02]  /*ee640*/  IADD3 R4, P4, PT, R4, UR18, RZ ;  /* 0x0000001204047c10 */ /* 0x010fe4000ff9e0ff */
        /* <DEDUP_REMOVED lines=15> */
[----:B------:R-:W-:Y:S04]  /*ee740*/  STL [R1+0x4608], R38 ;  /* 0x0046082601007387 */ /* 0x000fe80000100800 */
[----:B------:R1:W-:Y:S04]  /*ee750*/  STL [R1+0x45ec], R12 ;  /* 0x0045ec0c01007387 */ /* 0x0003e80000100800 */
[----:B------:R-:W-:Y:S04]  /*ee760*/  STL [R1+0x45e4], R37 ;  /* 0x0045e42501007387 */ /* 0x000fe80000100800 */
[----:B-1----:R-:W4:Y:S01]  /*ee770*/  LDL.LU R12, [R1+0x4638] ;  /* 0x00463800010c7983 */ /* 0x002f220000300800 */
[----:B------:R-:W-:-:S05]  /*ee780*/  IADD3 R36, P1, PT, R36, UR18, RZ ;  /* 0x0000001224247c10 */ /* 0x000fca000ff3e0ff */
[----:B------:R-:W-:Y:S01]  /*ee790*/  STL [R1+0x4610], R36 ;  /* 0x0046102401007387 */ /* 0x000fe20000100800 */
[----:B------:R-:W-:-:S05]  /*ee7a0*/  IADD3 R11, P4, PT, R11, UR18, RZ ;  /* 0x000000120b0b7c10 */ /* 0x000fca000ff9e0ff */
        /* <DEDUP_REMOVED lines=20> */
[----:B--2---:R-:W-:-:S05]  /*ee8f0*/  IADD3.X R6, PT, PT, R6, UR7, RZ, P2, !PT ;  /* 0x0000000706067c10 */ /* 0x004fca00097fe4ff */
[----:B------:R1:W-:Y:S04]  /*ee900*/  STL [R1+0x4604], R6 ;  /* 0x0046040601007387 */ /* 0x0003e80000100800 */
[----:B-1----:R-:W2:Y:S01]  /*ee910*/  LDL.LU R6, [R1+0x4668] ;  /* 0x0046680001067983 */ /* 0x002ea20000300800 */
[----:B---3--:R-:W-:-:S05]  /*ee920*/  IADD3 R5, P2, PT, R5, UR18, RZ ;  /* 0x0000001205057c10 */ /* 0x008fca000ff5e0ff */
[----:B------:R1:W-:Y:S04]  /*ee930*/  STL [R1+0x4630], R5 ;  /* 0x0046300501007387 */ /* 0x0003e80000100800 */
[----:B-1----:R-:W3:Y:S04]  /*ee940*/  LDL.LU R5, [R1+0x4644] ;  /* 0x0046440001057983 */ /* 0x002ee80000300800 */
[----:B------:R-:W3:Y:S04]  /*ee950*/  LDL.LU R43, [R1+0x4670] ;  /* 0x00467000012b7983 */ /* 0x000ee80000300800 */
[----:B------:R-:W3:Y:S04]  /*ee960*/  LDL.LU R42, [R1+0x464c] ;  /* 0x00464c00012a7983 */ /* 0x000ee80000300800 */
[----:B------:R-:W3:Y:S01]  /*ee970*/  LDL.LU R41, [R1+0x4678] ;  /* 0x0046780001297983 */ /* 0x000ee20000300800 */
[----:B----4-:R-:W-:-:S05]  /*ee980*/  IADD3.X R4, PT, PT, R4, UR7, RZ, P1, !PT ;  /* 0x0000000704047c10 */ /* 0x010fca0008ffe4ff */
        /* <DEDUP_REMOVED lines=10> */
[----:B------:R-:W-:Y:S02]  /*eea30*/  IADD3.X R11, PT, PT, R11, UR7, RZ, P4, !PT ;  /* 0x000000070b0b7c10 */ /* 0x000fe4000a7fe4ff */
[----:B------:R-:W-:-:S03]  /*eea40*/  IADD3 R49, P4, PT, R49, UR18, RZ ;  /* 0x0000001231317c10 */ /* 0x000fc6000ff9e0ff */
[----:B------:R1:W-:Y:S04]  /*eea50*/  STL [R1+0x4614], R11 ;  /* 0x0046140b01007387 */ /* 0x0003e80000100800 */
[----:B-1----:R-:W4:Y:S01]  /*eea60*/  LDL.LU R11, [R1+0x4698] ;  /* 0x00469800010b7983 */ /* 0x002f220000300800 */
[----:B------:R-:W-:Y:S02]  /*eea70*/  IADD3.X R10, PT, PT, R10, UR7, RZ, P5, !PT ;  /* 0x000000070a0a7c10 */ /* 0x000fe4000affe4ff */
[----:B------:R-:W-:-:S03]  /*eea80*/  IADD3 R48, P5, PT, R48, UR18, RZ ;  /* 0x0000001230307c10 */ /* 0x000fc6000ffbe0ff */
        /* <DEDUP_REMOVED lines=21> */
[----:B--2---:R-:W-:-:S05]  /*eebe0*/  IADD3 R6, P4, PT, R6, UR18, RZ ;  /* 0x0000001206067c10 */ /* 0x004fca000ff9e0ff */
[----:B------:R1:W-:Y:S04]  /*eebf0*/  STL [R1+0x4668], R6 ;  /* 0x0046680601007387 */ /* 0x0003e80000100800 */
[----:B-1----:R-:W2:Y:S01]  /*eec00*/  LDL.LU R6, [R1+0x4684] ;  /* 0x0046840001067983 */ /* 0x002ea20000300800 */
[----:B---3--:R-:W-:Y:S02]  /*eec10*/  IADD3.X R5, PT, PT, R5, UR7, RZ, P5, !PT ;  /* 0x0000000705057c10 */ /* 0x008fe4000affe4ff */
[----:B------:R-:W-:-:S03]  /*eec20*/  IADD3 R43, P5, PT, R43, UR18, RZ ;  /* 0x000000122b2b7c10 */ /* 0x000fc6000ffbe0ff */
[----:B------:R1:W-:Y:S01]  /*eec30*/  STL [R1+0x4644], R5 ;  /* 0x0046440501007387 */ /* 0x0003e20000100800 */
[----:B------:R-:W-:Y:S02]  /*eec40*/  IADD3.X R42, PT, PT, R42, UR7, RZ, P3, !PT ;  /* 0x000000072a2a7c10 */ /* 0x000fe40009ffe4ff */
[----:B------:R-:W-:Y:S01]  /*eec50*/  IADD3 R41, P3, PT, R41, UR18, RZ ;  /* 0x0000001229297c10 */ /* 0x000fe2000ff7e0ff */
[----:B-1----:R-:W3:Y:S04]  /*eec60*/  LDL.LU R5, [R1+0x46b0] ;  /* 0x0046b00001057983 */ /* 0x002ee80000300800 */
[----:B------:R-:W-:Y:S01]  /*eec70*/  STL [R1+0x4670], R43 ;  /* 0x0046702b01007387 */ /* 0x000fe20000100800 */
[----:B----4-:R-:W-:-:S03]  /*eec80*/  IADD3.X R40, PT, PT, R40, UR7, RZ, P2, !PT ;  /* 0x0000000728287c10 */ /* 0x010fc600097fe4ff */
        /* <DEDUP_REMOVED lines=10> */
[----:B------:R1:W-:Y:S04]  /*eed30*/  STL [R1+0x4690], R4 ;  /* 0x0046900401007387 */ /* 0x0003e80000100800 */
[----:B------:R-:W-:Y:S04]  /*eed40*/  STL [R1+0x4688], R37 ;  /* 0x0046882501007387 */ /* 0x000fe80000100800 */
[----:B-1----:R-:W4:Y:S04]  /*eed50*/  LDL.LU R4, [R1+0x468c] ;  /* 0x00468c0001047983 */ /* 0x002f280000300800 */
[----:B------:R-:W-:Y:S01]  /*eed60*/  STL [R1+0x4664], R36 ;  /* 0x0046642401007387 */ /* 0x000fe20000100800 */
[----:B------:R-:W-:-:S05]  /*eed70*/  IADD3.X R12, PT, PT, R12, UR7, RZ, P5, !PT ;  /* 0x000000070c0c7c10 */ /* 0x000fca000affe4ff */
[----:B------:R1:W-:Y:S04]  /*eed80*/  STL [R1+0x466c], R12 ;  /* 0x00466c0c01007387 */ /* 0x0003e80000100800 */
[----:B-1----:R-:W4:Y:S04]  /*eed90*/  LDL.LU R12, [R1+0x46b8] ;  /* 0x0046b800010c7983 */ /* 0x002f280000300800 */
[----:B------:R-:W4:Y:S01]  /*eeda0*/  LDL.LU R49, [R1+0x4694] ;  /* 0x0046940001317983 */ /* 0x000f220000300800 */
        /* <DEDUP_REMOVED lines=29> */
[----:B------:R-:W3:Y:S04]  /*eef80*/  LDL.LU R39, [R1+0x46d4] ;  /* 0x0046d40001277983 */ /* 0x000ee80000300800 */
[----:B------:R-:W3:Y:S04]  /*eef90*/  LDL.LU R38, [R1+0x4800] ;  /* 0x0048000001267983 */ /* 0x000ee80000300800 */
[----:B------:R-:W3:Y:S04]  /*eefa0*/  LDL.LU R37, [R1+0x47dc] ;  /* 0x0047dc0001257983 */ /* 0x000ee80000300800 */
        /* <DEDUP_REMOVED lines=8> */
[----:B------:R-:W-:Y:S02]  /*ef030*/  IADD3.X R49, PT, PT, R49, UR7, RZ, P5, !PT ;  /* 0x0000000731317c10 */ /* 0x000fe4000affe4ff */
        /* <DEDUP_REMOVED lines=46> */
[----:B-1----:R-:W3:Y:S04]  /*ef320*/  LDL.LU R5, [R1+0x4830] ;  /* 0x0048300001057983 */ /* 0x002ee80000300800 */
[----:B------:R-:W-:Y:S01]  /*ef330*/  STL [R1+0x4808], R36 ;  /* 0x0048082401007387 */ /* 0x000fe20000100800 */
[----:B----4-:R-:W-:-:S05]  /*ef340*/  IADD3 R4, P5, PT, R4, UR18, RZ ;  /* 0x0000001204047c10 */ /* 0x010fca000ffbe0ff */
[----:B------:R1:W-:Y:S04]  /*ef350*/  STL [R1+0x4810], R4 ;  /* 0x0048100401007387 */ /* 0x0003e80000100800 */
[----:B-1----:R-:W4:Y:S04]  /*ef360*/  LDL.LU R4, [R1+0x480c] ;  /* 0x00480c0001047983 */ /* 0x002f280000300800 */
[----:B------:R-:W4:Y:S01]  /*ef370*/  LDL.LU R49, [R1+0x4838] ;  /* 0x0048380001317983 */ /* 0x000f220000300800 */
        /* <DEDUP_REMOVED lines=29> */
[----:B------:R-:W2:Y:S04]  /*ef550*/  LDL.LU R39, [R1+0x4878] ;  /* 0x0048780001277983 */ /* 0x000ea80000300800 */
[----:B------:R-:W2:Y:S04]  /*ef560*/  LDL.LU R38, [R1+0x4854] ;  /* 0x0048540001267983 */ /* 0x000ea80000300800 */
[----:B------:R-:W2:Y:S04]  /*ef570*/  LDL.LU R37, [R1+0x4880] ;  /* 0x0048800001257983 */ /* 0x000ea80000300800 */
        /* <DEDUP_REMOVED lines=8> */
[----:B------:R-:W-:-:S05]  /*ef600*/  IADD3.X R12, PT, PT, R12, UR7, RZ, P3, !PT ;  /* 0x000000070c0c7c10 */ /* 0x000fca0009ffe4ff */
[----:B------:R1:W-:Y:S04]  /*ef610*/  STL [R1+0x4814], R12 ;  /* 0x0048140c01007387 */ /* 0x0003e80000100800 */
[----:B-1----:R-:W4:Y:S01]  /*ef620*/  LDL.LU R12, [R1+0x486c] ;  /* 0x00486c00010c7983 */ /* 0x002f220000300800 */
[----:B------:R-:W-:Y:S02]  /*ef630*/  IADD3 R49, P5, PT, R49, UR18, RZ ;  /* 0x0000001231317c10 */ /* 0x000fe4000ffbe0ff */
[----:B------:R-:W-:-:S03]  /*ef640*/  IADD3 R48, P3, PT, R48, UR18, RZ ;  /* 0x0000001230307c10 */ /* 0x000fc6000ff7e0ff */
[----:B------:R-:W-:Y:S01]  /*ef650*/  STL [R1+0x4838], R49 ;  /* 0x0048383101007387 */ /* 0x000fe20000100800 */
        /* <DEDUP_REMOVED lines=41> */
[----:B-1----:R-:W2:Y:S04]  /*ef8f0*/  LDL.LU R6, [R1+0x4884] ;  /* 0x0048840001067983 */ /* 0x002ea80000300800 */
[----:B------:R-:W-:Y:S01]  /*ef900*/  STL [R1+0x485c], R36 ;  /* 0x00485c2401007387 */ /* 0x000fe20000100800 */
[----:B---3--:R-:W-:-:S05]  /*ef910*/  IADD3.X R5, PT, PT, R5, UR7, RZ, P3, !PT ;  /* 0x0000000705057c10 */ /* 0x008fca0009ffe4ff */
[----:B------:R1:W-:Y:S04]  /*ef920*/  STL [R1+0x4864], R5 ;  /* 0x0048640501007387 */ /* 0x0003e80000100800 */
[----:B-1----:R-:W3:Y:S04]  /*ef930*/  LDL.LU R5, [R1+0x48b0] ;  /* 0x0048b00001057983 */ /* 0x002ee80000300800 */
[----:B------:R-:W3:Y:S01]  /*ef940*/  LDL.LU R49, [R1+0x488c] ;  /* 0x00488c0001317983 */ /* 0x000ee20000300800 */
[----:B----4-:R-:W-:-:S05]  /*ef950*/  IADD3 R4, P3, PT, R4, UR18, RZ ;  /* 0x0000001204047c10 */ /* 0x010fca000ff7e0ff */
[----:B------:R1:W-:Y:S04]  /*ef960*/  STL [R1+0x4890], R4 ;  /* 0x0048900401007387 */ /* 0x0003e80000100800 */
[----:B-1----:R-:W4:Y:S04]  /*ef970*/  LDL.LU R4, [R1+0x48b8] ;  /* 0x0048b80001047983 */ /* 0x002f280000300800 */
[----:B------:R-:W4:Y:S01]  /*ef980*/  LDL.LU R48, [R1+0x4894] ;  /* 0x0048940001307983 */ /* 0x000f220000300800 */
[----:B------:R-:W-:-:S05]  /*ef990*/  IADD3.X R12, PT, PT, R12, UR7, RZ, P2, !PT ;  /* 0x000000070c0c7c10 */ /* 0x000fca00097fe4ff */
[----:B------:R1:W-:Y:S04]  /*ef9a0*/  STL [R1+0x486c], R12 ;  /* 0x00486c0c01007387 */ /* 0x0003e80000100800 */
[----:B-1----:R-:W4:Y:S04]  /*ef9b0*/  LDL.LU R12, [R1+0x48c0] ;  /* 0x0048c000010c7983 */ /* 0x002f280000300800 */
[----:B------:R-:W4:Y:S04]  /*ef9c0*/  LDL.LU R47, [R1+0x489c] ;  /* 0x00489c00012f7983 */ /* 0x000f280000300800 */
[----:B------:R-:W4:Y:S01]  /*ef9d0*/  LDL.LU R46, [R1+0x48c8] ;  /* 0x0048c800012e7983 */ /* 0x000f220000300800 */
[----:B------:R-:W-:-:S03]  /*ef9e0*/  IADD3 R11, P2, PT, R11, UR18, RZ ;  /* 0x000000120b0b7c10 */ /* 0x000fc6000ff5e0ff */
        /* <DEDUP_REMOVED lines=24> */
[----:B--2---:R-:W-:-:S05]  /*efb70*/  IADD3.X R6, PT, PT, R6, UR7, RZ, P5, !PT ;  /* 0x0000000706067c10 */ /* 0x004fca000affe4ff */
[----:B------:R1:W-:Y:S04]  /*efb80*/  STL [R1+0x4884], R6 ;  /* 0x0048840601007387 */ /* 0x0003e80000100800 */
[----:B-1----:R-:W2:Y:S01]  /*efb90*/  LDL.LU R6, [R1+0x4a08] ;  /* 0x004a080001067983 */ /* 0x002ea20000300800 */
[----:B---3--:R-:W-:Y:S02]  /*efba0*/  IADD3 R5, P5, PT, R5, UR18, RZ ;  /* 0x0000001205057c10 */ /* 0x008fe4000ffbe0ff */
[----:B------:R-:W-:-:S03]  /*efbb0*/  IADD3.X R49, PT, PT, R49, UR7, RZ, P3, !PT ;  /* 0x0000000731317c10 */ /* 0x000fc60009ffe4ff */
[----:B------:R1:W-:Y:S04]  /*efbc0*/  STL [R1+0x48b0], R5 ;  /* 0x0048b00501007387 */ /* 0x0003e80000100800 */
[----:B-1----:R-:W3:Y:S01]  /*efbd0*/  LDL.LU R5, [R1+0x49e4] ;  /* 0x0049e40001057983 */ /* 0x002ee20000300800 */
[----:B----4-:R-:W-:Y:S02]  /*efbe0*/  IADD3 R4, P3, PT, R4, UR18, RZ ;  /* 0x0000001204047c10 */ /* 0x010fe4000ff7e0ff */
[----:B------:R-:W-:-:S03]  /*efbf0*/  IADD3.X R48, PT, PT, R48, UR7, RZ, P2, !PT ;  /* 0x0000000730307c10 */ /* 0x000fc600097fe4ff */
[----:B------:R1:W-:Y:S04]  /*efc00*/  STL [R1+0x48b8], R4 ;  /* 0x0048b80401007387 */ /* 0x0003e80000100800 */
[----:B-1----:R-:W4:Y:S04]  /*efc10*/  LDL.LU R4, [R1+0x4a10] ;  /* 0x004a100001047983 */ /* 0x002f280000300800 */
[----:B------:R-:W-:Y:S01]  /*efc20*/  STL [R1+0x488c], R49 ;  /* 0x00488c3101007387 */ /* 0x000fe20000100800 */
[----:B------:R-:W-:-:S05]  /*efc30*/  IADD3 R12, P2, PT, R12, UR18, RZ ;  /* 0x000000120c0c7c10 */ /* 0x000fca000ff5e0ff */
[----:B------:R1:W-:Y:S04]  /*efc40*/  STL [R1+0x48c0], R12 ;  /* 0x0048c00c01007387 */ /* 0x0003e80000100800 */
[----:B-1----:R-:W4:Y:S01]  /*efc50*/  LDL.LU R12, [R1+0x49ec] ;  /* 0x0049ec00010c7983 */ /* 0x002f220000300800 */
[----:B------:R-:W-:Y:S02]  /*efc60*/  IADD3.X R47, PT, PT, R47, UR7, RZ, P1, !PT ;  /* 0x000000072f2f7c10 */ /* 0x000fe40008ffe4ff */
[----:B------:R-:W-:Y:S01]  /*efc70*/  IADD3 R46, P1, PT, R46, UR18, RZ ;  /* 0x000000122e2e7c10 */ /* 0x000fe2000ff3e0ff */
[----:B------:R-:W-:Y:S01]  /*efc80*/  STL [R1+0x4894], R48 ;  /* 0x0048943001007387 */ /* 0x000fe20000100800 */
[----:B------:R-:W-:Y:S02]  /*efc90*/  IADD3.X R45, PT, PT, R45, UR7, RZ, P4, !PT ;  /* 0x000000072d2d7c10 */ /* 0x000fe4000a7fe4ff */
[----:B------:R-:W-:Y:S01]  /*efca0*/  IADD3 R44, P4, PT, R44, UR18, RZ ;  /* 0x000000122c2c7c10 */ /* 0x000fe2000ff9e0ff */
[----:B------:R-:W-:Y:S01]  /*efcb0*/  STL [R1+0x489c], R47 ;  /* 0x00489c2f01007387 */ /* 0x000fe20000100800 */
[----:B------:R-:W-:-:S03]  /*efcc0*/  IADD3.X R11, PT, PT, R11, UR7, RZ, P5, !PT ;  /* 0x000000070b0b7c10 */ /* 0x000fc6000affe4ff */
[----:B------:R-:W-:Y:S04]  /*efcd0*/  STL [R1+0x48c8], R46 ;  /* 0x0048c82e01007387 */ /* 0x000fe80000100800 */
[----:B------:R1:W-:Y:S04]  /*efce0*/  STL [R1+0x48ac], R11 ;  /* 0x0048ac0b01007387 */ /* 0x0003e80000100800 */
[----:B------:R-:W-:Y:S04]  /*efcf0*/  STL [R1+0x48a4], R45 ;  /* 0x0048a42d01007387 */ /* 0x000fe80000100800 */
[----:B-1----:R-:W4:Y:S04]  /*efd00*/  LDL.LU R11, [R1+0x4a18] ;  /* 0x004a1800010b7983 */ /* 0x002f280000300800 */
[----:B------:R-:W-:Y:S01]  /*efd10*/  STL [R1+0x48d0], R44 ;  /* 0x0048d02c01007387 */ /* 0x000fe20000100800 */
[----:B------:R-:W-:-:S05]  /*efd20*/  IADD3 R10, P5, PT, R10, UR18, RZ ;  /* 0x000000120a0a7c10 */ /* 0x000fca000ffbe0ff */
        /* <DEDUP_REMOVED lines=29> */
[----:B-1----:R-:W2:Y:S04]  /*eff00*/  LDL.LU R6, [R1+0x4a04] ;  /* 0x004a040001067983 */ /* 0x002ea80000300800 */
[----:B------:R-:W2:Y:S01]  /*eff10*/  LDL.LU R49, [R1+0x4a30] ;  /* 0x004a300001317983 */ /* 0x000ea20000300800 */
[----:B---3--:R-:W-:-:S05]  /*eff20*/  IADD3.X R5, PT, PT, R5, UR7, RZ, P2, !PT ;  /* 0x0000000705057c10 */ /* 0x008fca00097fe4ff */
[----:B------:R1:W-:Y:S04]  /*eff30*/  STL [R1+0x49e4], R5 ;  /* 0x0049e40501007387 */ /* 0x0003e80000100800 */
[----:B-1----:R-:W3:Y:S04]  /*eff40*/  LDL.LU R5, [R1+0x4a0c] ;  /* 0x004a0c0001057983 */ /* 0x002ee80000300800 */
[----:B------:R-:W3:Y:S01]  /*eff50*/  LDL.LU R48, [R1+0x4a38] ;  /* 0x004a380001307983 */ /* 0x000ee20000300800 */
[----:B----4-:R-:W-:-:S05]  /*eff60*/  IADD3 R4, P2, PT, R4, UR18, RZ ;  /* 0x0000001204047c10 */ /* 0x010fca000ff5e0ff */
[----:B------:R1:W-:Y:S04]  /*eff70*/  STL [R1+0x4a10], R4 ;  /* 0x004a100401007387 */ /* 0x0003e80000100800 */
[----:B-1----:R-:W4:Y:S04]  /*eff80*/  LDL.LU R4, [R1+0x4a14] ;  /* 0x004a140001047983 */ /* 0x002f280000300800 */
[----:B------:R-:W4:Y:S04]  /*eff90*/  LDL.LU R47, [R1+0x4a40] ;  /* 0x004a4000012f7983 */ /* 0x000f280000300800 */
[----:B------:R-:W4:Y:S01]  /*effa0*/  LDL.LU R46, [R1+0x4a1c] ;  /* 0x004a1c00012e7983 */ /* 0x000f220000300800 */
[----:B------:R-:W-:-:S03]  /*effb0*/  IADD3.X R12, PT, PT, R12, UR7, RZ, P1, !PT ;  /* 0x000000070c0c7c10 */ /* 0x000fc60008ffe4ff */
        /* <DEDUP_REMOVED lines=27> */
[----:B--2---:R-:W-:-:S05]  /*f0170*/  IADD3.X R6, PT, PT, R6, UR7, RZ, P3, !PT ;  /* 0x0000000706067c10 */ /* 0x004fca0009ffe4ff */
[----:B------:R1:W-:Y:S01]  /*f0180*/  STL [R1+0x4a04], R6 ;  /* 0x004a040601007387 */ /* 0x0003e20000100800 */
[----:B------:R-:W-:-:S03]  /*f0190*/  IADD3 R49, P3, PT, R49, UR18, RZ ;  /* 0x0000001231317c10 */ /* 0x000fc6000ff7e0ff */
[----:B-1----:R-:W2:Y:S01]  /*f01a0*/  LDL.LU R6, [R1+0x4a88] ;  /* 0x004a880001067983 */ /* 0x002ea20000300800 */
[----:B---3--:R-:W-:-:S05]  /*f01b0*/  IADD3.X R5, PT, PT, R5, UR7, RZ, P2, !PT ;  /* 0x0000000705057c10 */ /* 0x008fca00097fe4ff */
[----:B------:R1:W-:Y:S01]  /*f01c0*/  STL [R1+0x4a0c], R5 ;  /* 0x004a0c0501007387 */ /* 0x0003e20000100800 */
[----:B------:R-:W-:-:S03]  /*f01d0*/  IADD3 R48, P2, PT, R48, UR18, RZ ;  /* 0x0000001230307c10 */ /* 0x000fc6000ff5e0ff */
[----:B-1----:R-:W3:Y:S04]  /*f01e0*/  LDL.LU R5, [R1+0x4a64] ;  /* 0x004a640001057983 */ /* 0x002ee80000300800 */
[----:B------:R-:W-:Y:S01]  /*f01f0*/  STL [R1+0x4a30], R49 ;  /* 0x004a303101007387 */ /* 0x000fe20000100800 */
        /* <DEDUP_REMOVED lines=45> */
[----:B-1----:R-:W4:Y:S04]  /*f04d0*/  LDL.LU R7, [R1+0x4aa8] ;  /* 0x004aa80001077983 */ /* 0x002f280000300800 */
[----:B------:R-:W4:Y:S01]  /*f04e0*/  LDL.LU R49, [R1+0x4a84] ;  /* 0x004a840001317983 */ /* 0x000f220000300800 */
[----:B--2---:R-:W-:-:S05]  /*f04f0*/  IADD3 R6, P2, PT, R6, UR18, RZ ;  /* 0x0000001206067c10 */ /* 0x004fca000ff5e0ff */
[----:B------:R1:W-:Y:S04]  /*f0500*/  STL [R1+0x4a88], R6 ;  /* 0x004a880601007387 */ /* 0x0003e80000100800 */
[----:B-1----:R-:W2:Y:S04]  /*f0510*/  LDL.LU R6, [R1+0x4ab0] ;  /* 0x004ab00001067983 */ /* 0x002ea80000300800 */
[----:B------:R-:W2:Y:S01]  /*f0520*/  LDL.LU R48, [R1+0x4a8c] ;  /* 0x004a8c0001307983 */ /* 0x000ea20000300800 */
[----:B---3--:R-:W-:-:S05]  /*f0530*/  IADD3.X R5, PT, PT, R5, UR7, RZ, P1, !PT ;  /* 0x0000000705057c10 */ /* 0x008fca0008ffe4ff */
[----:B------:R1:W-:Y:S04]  /*f0540*/  STL [R1+0x4a64], R5 ;  /* 0x004a640501007387 */ /* 0x0003e80000100800 */
[----:B-1----:R-:W3:Y:S04]  /*f0550*/  LDL.LU R5, [R1+0x4ab8] ;  /* 0x004ab80001057983 */ /* 0x002ee80000300800 */
[----:B------:R-:W3:Y:S04]  /*f0560*/  LDL.LU R47, [R1+0x4a94] ;  /* 0x004a9400012f7983 */ /* 0x000ee80000300800 */
[----:B------:R-:W3:Y:S04]  /*f0570*/  LDL.LU R46, [R1+0x4ac0] ;  /* 0x004ac000012e7983 */ /* 0x000ee80000300800 */
[----:B------:R-:W3:Y:S01]  /*f0580*/  LDL.LU R45, [R1+0x4a9c] ;  /* 0x004a9c00012d7983 */ /* 0x000ee20000300800 */
[----:B----4-:R-:W-:-:S05]  /*f0590*/  IADD3 R4, P1, PT, R4, UR18, RZ ;  /* 0x0000001204047c10 */ /* 0x010fca000ff3e0ff */
        /* <DEDUP_REMOVED lines=30> */
[----:B--2---:R-:W-:Y:S02]  /*f0780*/  IADD3 R6, P2, PT, R6, UR18, RZ ;  /* 0x0000001206067c10 */ /* 0x004fe4000ff5e0ff */
[----:B------:R-:W-:-:S03]  /*f0790*/  IADD3.X R48, PT, PT, R48, UR7, RZ, P1, !PT ;  /* 0x0000000730307c10 */ /* 0x000fc60008ffe4ff */
[----:B------:R1:W-:Y:S04]  /*f07a0*/  STL [R1+0x4ab0], R6 ;  /* 0x004ab00601007387 */ /* 0x0003e80000100800 */
[----:B-1----:R-:W2:Y:S04]  /*f07b0*/  LDL.LU R6, [R1+0x4c08] ;  /* 0x004c080001067983 */ /* 0x002ea80000300800 */
[----:B------:R-:W-:Y:S01]  /*f07c0*/  STL [R1+0x4a84], R49 ;  /* 0x004a843101007387 */ /* 0x000fe20000100800 */
[----:B---3--:R-:W-:Y:S02]  /*f07d0*/  IADD3 R5, P1, PT, R5, UR18, RZ ;  /* 0x0000001205057c10 */ /* 0x008fe4000ff3e0ff */
[----:B------:R-:W-:-:S03]  /*f07e0*/  IADD3.X R47, PT, PT, R47, UR7, RZ, P4, !PT ;  /* 0x000000072f2f7c10 */ /* 0x000fc6000a7fe4ff */
[----:B------:R1:W-:Y:S01]  /*f07f0*/  STL [R1+0x4ab8], R5 ;  /* 0x004ab80501007387 */ /* 0x0003e20000100800 */
[----:B------:R-:W-:Y:S02]  /*f0800*/  IADD3 R46, P4, PT, R46, UR18, RZ ;  /* 0x000000122e2e7c10 */ /* 0x000fe4000ff9e0ff */
[----:B------:R-:W-:Y:S01]  /*f0810*/  IADD3.X R45, PT, PT, R45, UR7, RZ, P5, !PT ;  /* 0x000000072d2d7c10 */ /* 0x000fe2000affe4ff */
[----:B-1----:R-:W3:Y:S04]  /*f0820*/  LDL.LU R5, [R1+0x4be4] ;  /* 0x004be40001057983 */ /* 0x002ee80000300800 */
[----:B------:R-:W-:Y:S04]  /*f0830*/  STL [R1+0x4a8c], R48 ;  /* 0x004a8c3001007387 */ /* 0x000fe80000100800 */
[----:B------:R-:W-:Y:S01]  /*f0840*/  STL [R1+0x4a94], R47 ;  /* 0x004a942f01007387 */ /* 0x000fe20000100800 */
[----:B----4-:R-:W-:-:S03]  /*f0850*/  IADD3.X R4, PT, PT, R4, UR7, RZ, P3, !PT ;  /* 0x0000000704047c10 */ /* 0x010fc60009ffe4ff */
[----:B------:R-:W-:Y:S01]  /*f0860*/  STL [R1+0x4ac0], R46 ;  /* 0x004ac02e01007387 */ /* 0x000fe20000100800 */
[----:B------:R-:W-:-:S03]  /*f0870*/  IADD3 R44, P5, PT, R44, UR18, RZ ;  /* 0x000000122c2c7c10 */ /* 0x000fc6000ffbe0ff */
        /* <DEDUP_REMOVED lines=38> */
[----:B-1----:R-:W4:Y:S04]  /*f0ae0*/  LDL.LU R7, [R1+0x4c04] ;  /* 0x004c040001077983 */ /* 0x002f280000300800 */
[----:B------:R-:W4:Y:S01]  /*f0af0*/  LDL.LU R48, [R1+0x4c30] ;  /* 0x004c300001307983 */ /* 0x000f220000300800 */
        /* <DEDUP_REMOVED lines=22> */
[----:B------:R-:W-:-:S05]  /*f0c60*/  IADD3.X R10, PT, PT, R10, UR7, RZ, P3, !PT ;  /* 0x000000070a0a7c10 */ /* 0x000fca0009ffe4ff */
        /* <DEDUP_REMOVED lines=29> */
[----:B------:R-:W-:-:S05]  /*f0e40*/  IADD3 R5, P3, PT, R5, UR18, RZ ;  /* 0x0000001205057c10 */ /* 0x000fca000ff7e0ff */
[----:B------:R1:W-:Y:S04]  /*f0e50*/  STL [R1+0x4c48], R5 ;  /* 0x004c480501007387 */ /* 0x0003e80000100800 */
[----:B------:R-:W-:Y:S04]  /*f0e60*/  STL [R1+0x4c40], R45 ;  /* 0x004c402d01007387 */ /* 0x000fe80000100800 */
[----:B-1----:R-:W3:Y:S04]  /*f0e70*/  LDL.LU R5, [R1+0x4c64] ;  /* 0x004c640001057983 */ /* 0x002ee80000300800 */
[----:B------:R-:W-:Y:S01]  /*f0e80*/  STL [R1+0x4c1c], R44 ;  /* 0x004c1c2c01007387 */ /* 0x000fe20000100800 */
[----:B----4-:R-:W-:-:S05]  /*f0e90*/  IADD3.X R4, PT, PT, R4, UR7, RZ, P2, !PT ;  /* 0x0000000704047c10 */ /* 0x010fca00097fe4ff */
        /* <DEDUP_REMOVED lines=263> */
[----:B------:R-:W-:Y:S02]  /*f1f10*/  IADD3 R9, P5, PT, R9, UR18, RZ ;  /* 0x0000001209097c10 */ /* 0x000fe4000ffbe0ff */
        /* <DEDUP_REMOVED lines=21> */
[----:B------:R-:W-:-:S03]  /*f2070*/  IADD3.X R43, PT, PT, R43, UR7, RZ, P5, !PT ;  /* 0x000000072b2b7c10 */ /* 0x000fc6000affe4ff */
[----:B------:R1:W-:Y:S01]  /*f2080*/  STL [R1+0x4ec8], R5 ;  /* 0x004ec80501007387 */ /* 0x0003e20000100800 */
[----:B------:R-:W-:Y:S02]  /*f2090*/  IADD3 R42, P5, PT, R42, UR18, RZ ;  /* 0x000000122a2a7c10 */ /* 0x000fe4000ffbe0ff */
[----:B------:R-:W-:Y:S01]  /*f20a0*/  IADD3.X R41, PT, PT, R41, UR7, RZ, P3, !PT ;  /* 0x0000000729297c10 */ /* 0x000fe20009ffe4ff */
[----:B-1----:R-:W3:Y:S04]  /*f20b0*/  LDL.LU R5, [R1+0x4fe4] ;  /* 0x004fe40001057983 */ /* 0x002ee80000300800 */
[----:B------:R-:W-:Y:S01]  /*f20c0*/  STL [R1+0x4ea4], R43 ;  /* 0x004ea42b01007387 */ /* 0x000fe20000100800 */
[----:B----4-:R-:W-:-:S03]  /*f20d0*/  IADD3 R40, P3, PT, R40, UR18, RZ ;  /* 0x0000001228287c10 */ /* 0x010fc6000ff7e0ff */
[----:B------:R-:W-:Y:S01]  /*f20e0*/  STL [R1+0x4ed0], R42 ;  /* 0x004ed02a01007387 */ /* 0x000fe20000100800 */
[----:B------:R-:W-:-:S03]  /*f20f0*/  IADD3.X R39, PT, PT, R39, UR7, RZ, P2, !PT ;  /* 0x0000000727277c10 */ /* 0x000fc600097fe4ff */
[----:B------:R-:W-:Y:S01]  /*f2100*/  STL [R1+0x4eac], R41 ;  /* 0x004eac2901007387 */ /* 0x000fe20000100800 */
[----:B------:R-:W-:-:S03]  /*f2110*/  IADD3 R38, P2, PT, R38, UR18, RZ ;  /* 0x0000001226267c10 */ /* 0x000fc6000ff5e0ff */
[----:B------:R-:W-:Y:S01]  /*f2120*/  STL [R1+0x4ed8], R40 ;  /* 0x004ed82801007387 */ /* 0x000fe20000100800 */
[----:B------:R-:W-:-:S03]  /*f2130*/  IADD3.X R37, PT, PT, R37, UR7, RZ, P1, !PT ;  /* 0x0000000725257c10 */ /* 0x000fc60008ffe4ff */
[----:B------:R-:W-:Y:S01]  /*f2140*/  STL [R1+0x4eb4], R39 ;  /* 0x004eb42701007387 */ /* 0x000fe20000100800 */
[----:B------:R-:W-:-:S03]  /*f2150*/  IADD3.X R4, PT, PT, R4, UR7, RZ, P4, !PT ;  /* 0x0000000704047c10 */ /* 0x000fc6000a7fe4ff */
        /* <DEDUP_REMOVED lines=147> */
[----:B------:R-:W-:-:S03]  /*f2a90*/  IADD3.X R48, PT, PT, R48, UR7, RZ, P3, !PT ;  /* 0x0000000730307c10 */ /* 0x000fc60009ffe4ff */
        /* <DEDUP_REMOVED lines=38> */
[----:B------:R-:W-:Y:S02]  /*f2d00*/  IADD3 R36, P4, PT, R36, UR18, RZ ;  /* 0x0000001224247c10 */ /* 0x000fe4000ff9e0ff */
[----:B------:R-:W-:-:S05]  /*f2d10*/  IADD3.X R6, PT, PT, R6, UR7, RZ, P5, !PT ;  /* 0x0000000706067c10 */ /* 0x000fca000affe4ff */
        /* <DEDUP_REMOVED lines=10> */
[----:B-1----:R-:W4:Y:S04]  /*f2dc0*/  LDL.LU R4, [R1+0x51ec] ;  /* 0x0051ec0001047983 */ /* 0x002f280000300800 */
[----:B------:R-:W4:Y:S01]  /*f2dd0*/  LDL.LU R48, [R1+0x5218] ;  /* 0x0052180001307983 */ /* 0x000f220000300800 */
        /* <DEDUP_REMOVED lines=39> */
[----:B-1----:R-:W4:Y:S04]  /*f3050*/  LDL.LU R4, [R1+0x5244] ;  /* 0x0052440001047983 */ /* 0x002f280000300800 */
[----:B------:R-:W-:Y:S01]  /*f3060*/  STL [R1+0x5210], R49 ;  /* 0x0052103101007387 */ /* 0x000fe20000100800 */
[----:B------:R-:W-:-:S05]  /*f3070*/  IADD3.X R12, PT, PT, R12, UR7, RZ, P2, !PT ;  /* 0x000000070c0c7c10 */ /* 0x000fca00097fe4ff */
[----:B------:R1:W-:Y:S04]  /*f3080*/  STL [R1+0x51f4], R12 ;  /* 0x0051f40c01007387 */ /* 0x0003e80000100800 */
[----:B-1----:R-:W4:Y:S01]  /*f3090*/  LDL.LU R12, [R1+0x5270] ;  /* 0x00527000010c7983 */ /* 0x002f220000300800 */
[----:B------:R-:W-:Y:S02]  /*f30a0*/  IADD3 R48, P3, PT, R48, UR18, RZ ;  /* 0x0000001230307c10 */ /* 0x000fe4000ff7e0ff */
[----:B------:R-:W-:Y:S02]  /*f30b0*/  IADD3 R47, P2, PT, R47, UR18, RZ ;  /* 0x000000122f2f7c10 */ /* 0x000fe4000ff5e0ff */
[----:B------:R-:W-:Y:S01]  /*f30c0*/  IADD3.X R46, PT, PT, R46, UR7, RZ, P1, !PT ;  /* 0x000000072e2e7c10 */ /* 0x000fe20008ffe4ff */
[----:B------:R-:W-:Y:S01]  /*f30d0*/  STL [R1+0x5218], R48 ;  /* 0x0052183001007387 */ /* 0x000fe20000100800 */
[----:B------:R-:W-:-:S02]  /*f30e0*/  IADD3 R45, P1, PT, R45, UR18, RZ ;  /* 0x000000122d2d7c10 */ /* 0x000fc4000ff3e0ff */
        /* <DEDUP_REMOVED lines=46> */
[----:B-1----:R-:W4:Y:S04]  /*f33d0*/  LDL.LU R4, [R1+0x5298] ;  /* 0x0052980001047983 */ /* 0x002f280000300800 */
[----:B------:R-:W4:Y:S04]  /*f33e0*/  LDL.LU R47, [R1+0x5274] ;  /* 0x00527400012f7983 */ /* 0x000f280000300800 */
[----:B------:R-:W4:Y:S04]  /*f33f0*/  LDL.LU R46, [R1+0x52a0] ;  /* 0x0052a000012e7983 */ /* 0x000f280000300800 */
[----:B------:R-:W4:Y:S01]  /*f3400*/  LDL.LU R45, [R1+0x527c] ;  /* 0x00527c00012d7983 */ /* 0x000f220000300800 */
[----:B------:R-:W-:-:S05]  /*f3410*/  IADD3 R12, P2, PT, R12, UR18, RZ ;  /* 0x000000120c0c7c10 */ /* 0x000fca000ff5e0ff */
[----:B------:R1:W-:Y:S04]  /*f3420*/  STL [R1+0x5270], R12 ;  /* 0x0052700c01007387 */ /* 0x0003e80000100800 */
[----:B------:R-:W4:Y:S04]  /*f3430*/  LDL.LU R44, [R1+0x52a8] ;  /* 0x0052a800012c7983 */ /* 0x000f280000300800 */
[----:B------:R-:W4:Y:S04]  /*f3440*/  LDL.LU R43, [R1+0x5284] ;  /* 0x00528400012b7983 */ /* 0x000f280000300800 */
[----:B------:R-:W4:Y:S04]  /*f3450*/  LDL.LU R42, [R1+0x52b0] ;  /* 0x0052b000012a7983 */ /* 0x000f280000300800 */
[----:B------:R-:W4:Y:S01]  /*f3460*/  LDL.LU R41, [R1+0x528c] ;  /* 0x00528c0001297983 */ /* 0x000f220000300800 */
[----:B------:R-:W-:-:S05]  /*f3470*/  IADD3.X R11, PT, PT, R11, UR7, RZ, P1, !PT ;  /* 0x000000070b0b7c10 */ /* 0x000fca0008ffe4ff */
[----:B------:R1:W-:Y:S04]  /*f3480*/  STL [R1+0x524c], R11 ;  /* 0x00524c0b01007387 */ /* 0x0003e80000100800 */
[----:B------:R-:W4:Y:S01]  /*f3490*/  LDL.LU R40, [R1+0x52b8] ;  /* 0x0052b80001287983 */ /* 0x000f220000300800 */
[----:B------:R-:W-:-:S05]  /*f34a0*/  IADD3 R10, P1, PT, R10, UR18, RZ ;  /* 0x000000120a0a7c10 */ /* 0x000fca000ff3e0ff */
[----:B------:R1:W-:Y:S04]  /*f34b0*/  STL [R1+0x5278], R10 ;  /* 0x0052780a01007387 */ /* 0x0003e80000100800 */
[----:B------:R-:W4:Y:S01]  /*f34c0*/  LDL.LU R39, [R1+0x5294] ;  /* 0x0052940001277983 */ /* 0x000f220000300800 */
[----:B------:R-:W-:-:S05]  /*f34d0*/  IADD3.X R9, PT, PT, R9, UR7, RZ, P4, !PT ;  /* 0x0000000709097c10 */ /* 0x000fca000a7fe4ff */
[----:B------:R1:W-:Y:S04]  /*f34e0*/  STL [R1+0x5254], R9 ;  /* 0x0052540901007387 */ /* 0x0003e80000100800 */
[----:B------:R-:W4:Y:S04]  /*f34f0*/  LDL.LU R38, [R1+0x52c0] ;  /* 0x0052c00001267983 */ /* 0x000f280000300800 */
[----:B------:R-:W4:Y:S01]  /*f3500*/  LDL.LU R37, [R1+0x529c] ;  /* 0x00529c0001257983 */ /* 0x000f220000300800 */
[----:B------:R-:W-:-:S05]  /*f3510*/  IADD3 R8, P4, PT, R8, UR18, RZ ;  /* 0x0000001208087c10 */ /* 0x000fca000ff9e0ff */
[----:B------:R1:W-:Y:S04]  /*f3520*/  STL [R1+0x5280], R8 ;  /* 0x0052800801007387 */ /* 0x0003e80000100800 */
[----:B------:R-:W4:Y:S04]  /*f3530*/  LDL.LU R36, [R1+0x52c8] ;  /* 0x0052c80001247983 */ /* 0x000f280000300800 */
[----:B-1----:R-:W4:Y:S04]  /*f3540*/  LDL.LU R12, [R1+0x52a4] ;  /* 0x0052a400010c7983 */ /* 0x002f280000300800 */
[----:B------:R-:W4:Y:S04]  /*f3550*/  LDL.LU R11, [R1+0x52d0] ;  /* 0x0052d000010b7983 */ /* 0x000f280000300800 */
[----:B------:R-:W4:Y:S04]  /*f3560*/  LDL.LU R10, [R1+0x52ac] ;  /* 0x0052ac00010a7983 */ /* 0x000f280000300800 */
[----:B------:R-:W4:Y:S04]  /*f3570*/  LDL.LU R9, [R1+0x52d8] ;  /* 0x0052d80001097983 */ /* 0x000f280000300800 */
[----:B------:R-:W4:Y:S01]  /*f3580*/  LDL.LU R8, [R1+0x52b4] ;  /* 0x0052b40001087983 */ /* 0x000f220000300800 */
        /* <DEDUP_REMOVED lines=20> */
[----:B------:R-:W-:-:S03]  /*f36d0*/  IADD3 R44, P4, PT, R44, UR18, RZ ;  /* 0x000000122c2c7c10 */ /* 0x000fc6000ff9e0ff */
[----:B------:R-:W-:Y:S04]  /*f36e0*/  STL [R1+0x52a0], R46 ;  /* 0x0052a02e01007387 */ /* 0x000fe80000100800 */
[----:B------:R-:W4:Y:S04]  /*f36f0*/  LDL.LU R250, [R1+0x53c8] ;  /* 0x0053c80001fa7983 */ /* 0x000f280000300800 */
[----:B------:R-:W-:Y:S04]  /*f3700*/  STL [R1+0x527c], R45 ;  /* 0x00527c2d01007387 */ /* 0x000fe80000100800 */
[----:B------:R-:W-:Y:S04]  /*f3710*/  STL [R1+0x52a8], R44 ;  /* 0x0052a82c01007387 */ /* 0x000fe80000100800 */
[----:B------:R-:W4:Y:S01]  /*f3720*/  LDL.LU R232, [R1+0x53d0] ;  /* 0x0053d00001e87983 */ /* 0x000f220000300800 */
[----:B------:R-:W-:-:S02]  /*f3730*/  IADD3.X R43, PT, PT, R43, UR7, RZ, P5, !PT ;  /* 0x000000072b2b7c10 */ /* 0x000fc4000affe4ff */
[----:B------:R-:W-:-:S03]  /*f3740*/  IADD3 R42, P5, PT, R42, UR18, RZ ;  /* 0x000000122a2a7c10 */ /* 0x000fc6000ffbe0ff */
[----:B------:R-:W-:Y:S04]  /*f3750*/  STL [R1+0x5284], R43 ;  /* 0x0052842b01007387 */ /* 0x000fe80000100800 */
[----:B------:R-:W4:Y:S04]  /*f3760*/  LDL.LU R230, [R1+0x53d8] ;  /* 0x0053d80001e67983 */ /* 0x000f280000300800 */
[----:B------:R-:W-:Y:S04]  /*f3770*/  STL [R1+0x52b0], R42 ;  /* 0x0052b02a01007387 */ /* 0x000fe80000100800 */
[----:B------:R-:W4:Y:S01]  /*f3780*/  LDL.LU R228, [R1+0x53e0] ;  /* 0x0053e00001e47983 */ /* 0x000f220000300800 */
[----:B------:R-:W-:-:S02]  /*f3790*/  IADD3.X R41, PT, PT, R41, UR7, RZ, P3, !PT ;  /* 0x0000000729297c10 */ /* 0x000fc40009ffe4ff */
[----:B------:R-:W-:-:S03]  /*f37a0*/  IADD3 R40, P3, PT, R40, UR18, RZ ;  /* 0x0000001228287c10 */ /* 0x000fc6000ff7e0ff */
[----:B------:R-:W-:Y:S04]  /*f37b0*/  STL [R1+0x528c], R41 ;  /* 0x00528c2901007387 */ /* 0x000fe80000100800 */
[----:B------:R-:W-:Y:S01]  /*f37c0*/  STL [R1+0x52b8], R40 ;  /* 0x0052b82801007387 */ /* 0x000fe20000100800 */
[----:B------:R-:W-:-:S05]  /*f37d0*/  IADD3.X R39, PT, PT, R39, UR7, RZ, P2, !PT ;  /* 0x0000000727277c10 */ /* 0x000fca00097fe4ff */
[----:B------:R-:W-:Y:S01]  /*f37e0*/  STL [R1+0x5294], R39 ;  /* 0x0052942701007387 */ /* 0x000fe20000100800 */
[----:B------:R-:W-:Y:S02]  /*f37f0*/  IADD3 R38, P2, PT, R38, UR18, RZ ;  /* 0x0000001226267c10 */ /* 0x000fe4000ff5e0ff */
[----:B------:R-:W-:-:S03]  /*f3800*/  IADD3.X R37, PT, PT, R37, UR7, RZ, P1, !PT ;  /* 0x0000000725257c10 */ /* 0x000fc60008ffe4ff */
[----:B------:R-:W-:Y:S04]  /*f3810*/  STL [R1+0x52c0], R38 ;  /* 0x0052c02601007387 */ /* 0x000fe80000100800 */
[----:B------:R-:W-:Y:S01]  /*f3820*/  STL [R1+0x529c], R37 ;  /* 0x00529c2501007387 */ /* 0x000fe20000100800 */
[----:B------:R-:W-:Y:S02]  /*f3830*/  IADD3 R36, P1, PT, R36, UR18, RZ ;  /* 0x0000001224247c10 */ /* 0x000fe4000ff3e0ff */
        /* <DEDUP_REMOVED lines=11> */
[----:B------:R-:W-:Y:S02]  /*f38f0*/  IADD3.X R7, PT, PT, R7, UR7, RZ, P2, !PT ;  /* 0x0000000707077c10 */ /* 0x000fe400097fe4ff */
[----:B--2---:R-:W-:Y:S02]  /*f3900*/  IADD3.X R6, PT, PT, R6, UR7, RZ, P1, !PT ;  /* 0x0000000706067c10 */ /* 0x004fe40008ffe4ff */
[----:B---3--:R-:W-:Y:S02]  /*f3910*/  IADD3.X R5, PT, PT, R5, UR7, RZ, P4, !PT ;  /* 0x0000000705057c10 */ /* 0x008fe4000a7fe4ff */
[----:B----4-:R-:W-:-:S02]  /*f3920*/  IADD3.X R4, PT, PT, R4, UR7, RZ, P5, !PT ;  /* 0x0000000704047c10 */ /* 0x010fc4000affe4ff */
[----:B------:R-:W-:-:S05]  /*f3930*/  IADD3 R250, P3, PT, R250, UR18, RZ ;  /* 0x00000012fafa7c10 */ /* 0x000fca000ff7e0ff */
[----:B------:R-:W-:Y:S04]  /*f3940*/  STL [R1+0x53c8], R250 ;  /* 0x0053c8fa01007387 */ /* 0x000fe80000100800 */
[----:B------:R-:W-:Y:S01]  /*f3950*/  STL [R1+0x52bc], R7 ;  /* 0x0052bc0701007387 */ /* 0x000fe20000100800 */
[----:B------:R-:W-:-:S03]  /*f3960*/  IADD3 R232, P2, PT, R232, UR18, RZ ;  /* 0x00000012e8e87c10 */ /* 0x000fc6000ff5e0ff */
[----:B------:R-:W-:Y:S04]  /*f3970*/  STL [R1+0x52c4], R6 ;  /* 0x0052c40601007387 */ /* 0x000fe80000100800 */
[----:B------:R-:W-:Y:S04]  /*f3980*/  STL [R1+0x53d0], R232 ;  /* 0x0053d0e801007387 */ /* 0x000fe80000100800 */
[----:B------:R-:W-:Y:S04]  /*f3990*/  STL [R1+0x52cc], R5 ;  /* 0x0052cc0501007387 */ /* 0x000fe80000100800 */
[----:B------:R1:W-:Y:S04]  /*f39a0*/  STL [R1+0x52d4], R4 ;  /* 0x0052d40401007387 */ /* 0x0003e80000100800 */
[----:B-1----:R-:W2:Y:S01]  /*f39b0*/  LDL.LU R4, [R1+0x53c4] ;  /* 0x0053c40001047983 */ /* 0x002ea20000300800 */
[----:B------:R-:W-:-:S02]  /*f39c0*/  IADD3 R230, P1, PT, R230, UR18, RZ ;  /* 0x00000012e6e67c10 */ /* 0x000fc4000ff3e0ff */
[----:B------:R-:W-:Y:S01]  /*f39d0*/  IADD3 R228, P4, PT, R228, UR18, RZ ;  /* 0x00000012e4e47c10 */ /* 0x000fe2000ff9e0ff */
[----:B------:R-:W3:Y:S04]  /*f39e0*/  LDL.LU R233, [R1+0x53cc] ;  /* 0x0053cc0001e97983 */ /* 0x000ee80000300800 */
[----:B------:R-:W4:Y:S04]  /*f39f0*/  LDL.LU R231, [R1+0x53d4] ;  /* 0x0053d40001e77983 */ /* 0x000f280000300800 */
[----:B------:R-:W-:Y:S04]  /*f3a00*/  STL [R1+0x53d8], R230 ;  /* 0x0053d8e601007387 */ /* 0x000fe80000100800 */
[----:B------:R-:W3:Y:S04]  /*f3a10*/  LDL.LU R229, [R1+0x53dc] ;  /* 0x0053dc0001e57983 */ /* 0x000ee80000300800 */
[----:B------:R-:W4:Y:S04]  /*f3a20*/  LDL.LU R223, [R1+0x53e4] ;  /* 0x0053e40001df7983 */ /* 0x000f280000300800 */
[----:B------:R-:W4:Y:S04]  /*f3a30*/  LDL.LU R222, [R1+0x53e8] ;  /* 0x0053e80001de7983 */ /* 0x000f280000300800 */
        /* <DEDUP_REMOVED lines=26> */
[----:B--2---:R-:W-:-:S05]  /*f3be0*/  IADD3.X R4, PT, PT, R4, UR7, RZ, P3, !PT ;  /* 0x0000000704047c10 */ /* 0x004fca0009ffe4ff */
[----:B------:R1:W-:Y:S04]  /*f3bf0*/  STL [R1+0x53c4], R4 ;  /* 0x0053c40401007387 */ /* 0x0003e80000100800 */
[----:B-1----:R-:W2:Y:S01]  /*f3c00*/  LDL.LU R4, [R1+0x5460] ;  /* 0x0054600001047983 */ /* 0x002ea20000300800 */
[----:B---3--:R-:W-:Y:S02]  /*f3c10*/  IADD3.X R233, PT, PT, R233, UR7, RZ, P2, !PT ;  /* 0x00000007e9e97c10 */ /* 0x008fe400097fe4ff */
[----:B----4-:R-:W-:Y:S01]  /*f3c20*/  IADD3.X R231, PT, PT, R231, UR7, RZ, P1, !PT ;  /* 0x00000007e7e77c10 */ /* 0x010fe20008ffe4ff */
[----:B------:R-:W3:Y:S01]  /*f3c30*/  LDL.LU R8, [R1+0x5468] ;  /* 0x0054680001087983 */ /* 0x000ee20000300800 */
[----:B------:R-:W-:-:S03]  /*f3c40*/  IADD3.X R229, PT, PT, R229, UR7, RZ, P4, !PT ;  /* 0x00000007e5e57c10 */ /* 0x000fc6000a7fe4ff */
[----:B------:R-:W4:Y:S01]  /*f3c50*/  LDL.LU R7, [R1+0x5444] ;  /* 0x0054440001077983 */ /* 0x000f220000300800 */
[----:B------:R-:W-:-:S05]  /*f3c60*/  IADD3 R222, P5, PT, R222, UR18, RZ ;  /* 0x00000012dede7c10 */ /* 0x000fca000ffbe0ff */
[----:B------:R-:W-:Y:S01]  /*f3c70*/  STL [R1+0x53e8], R222 ;  /* 0x0053e8de01007387 */ /* 0x000fe20000100800 */
[----:B------:R-:W-:Y:S02]  /*f3c80*/  IADD3.X R223, PT, PT, R223, UR7, RZ, P5, !PT ;  /* 0x00000007dfdf7c10 */ /* 0x000fe4000affe4ff */
[----:B------:R-:W-:Y:S01]  /*f3c90*/  IADD3 R220, P3, PT, R220, UR18, RZ ;  /* 0x00000012dcdc7c10 */ /* 0x000fe2000ff7e0ff */
[----:B------:R-:W-:Y:S04]  /*f3ca0*/  STL [R1+0x53cc], R233 ;  /* 0x0053cce901007387 */ /* 0x000fe80000100800 */
        /* <DEDUP_REMOVED lines=39> */
[----:B------:R-:W-:-:S03]  /*f3f20*/  IADD3 R9, P2, PT, R9, UR18, RZ ;  /* 0x0000001209097c10 */ /* 0x000fc6000ff5e0ff */
[----:B------:R-:W-:Y:S01]  /*f3f30*/  STL [R1+0x5440], R200 ;  /* 0x005440c801007387 */ /* 0x000fe20000100800 */
[----:B------:R-:W-:-:S03]  /*f3f40*/  IADD3 R6, P1, PT, R6, UR18, RZ ;  /* 0x0000001206067c10 */ /* 0x000fc6000ff3e0ff */
[----:B------:R-:W-:Y:S01]  /*f3f50*/  STL [R1+0x5448], R9 ;  /* 0x0054480901007387 */ /* 0x000fe20000100800 */
[----:B------:R-:W-:Y:S02]  /*f3f60*/  IADD3.X R203, PT, PT, R203, UR7, RZ, P5, !PT ;  /* 0x00000007cbcb7c10 */ /* 0x000fe4000affe4ff */
[----:B------:R-:W-:Y:S01]  /*f3f70*/  IADD3 R5, P4, PT, R5, UR18, RZ ;  /* 0x0000001205057c10 */ /* 0x000fe2000ff9e0ff */
[----:B------:R1:W-:Y:S04]  /*f3f80*/  STL [R1+0x5450], R6 ;  /* 0x0054500601007387 */ /* 0x0003e80000100800 */
[----:B-1----:R-:W4:Y:S04]  /*f3f90*/  LDL.LU R6, [R1+0x5470] ;  /* 0x0054700001067983 */ /* 0x002f280000300800 */
[----:B------:R-:W-:Y:S04]  /*f3fa0*/  STL [R1+0x5424], R207 ;  /* 0x005424cf01007387 */ /* 0x000fe80000100800 */
        /* <DEDUP_REMOVED lines=9> */
[----:B------:R-:W2:Y:S04]  /*f4040*/  LDL.LU R45, [R1+0x5464] ;  /* 0x00546400012d7983 */ /* 0x000ea80000300800 */
[----:B------:R-:W2:Y:S04]  /*f4050*/  LDL.LU R44, [R1+0x5490] ;  /* 0x00549000012c7983 */ /* 0x000ea80000300800 */
[----:B------:R-:W2:Y:S04]  /*f4060*/  LDL.LU R43, [R1+0x546c] ;  /* 0x00546c00012b7983 */ /* 0x000ea80000300800 */
[----:B------:R-:W2:Y:S01]  /*f4070*/  LDL.LU R42, [R1+0x5498] ;  /* 0x00549800012a7983 */ /* 0x000ea20000300800 */
[----:B------:R-:W-:-:S02]  /*f4080*/  IADD3.X R201, PT, PT, R201, UR7, RZ, P3, !PT ;  /* 0x00000007c9c97c10 */ /* 0x000fc40009ffe4ff */
[----:B---3--:R-:W-:Y:S01]  /*f4090*/  IADD3 R8, P3, PT, R8, UR18, RZ ;  /* 0x0000001208087c10 */ /* 0x008fe2000ff7e0ff */
[----:B------:R-:W-:Y:S01]  /*f40a0*/  STL [R1+0x542c], R205 ;  /* 0x00542ccd01007387 */ /* 0x000fe20000100800 */
[----:B----4-:R-:W-:-:S03]  /*f40b0*/  IADD3.X R7, PT, PT, R7, UR7, RZ, P2, !PT ;  /* 0x0000000707077c10 */ /* 0x010fc600097fe4ff */
[----:B------:R-:W3:Y:S04]  /*f40c0*/  LDL.LU R41, [R1+0x5474] ;  /* 0x0054740001297983 */ /* 0x000ee80000300800 */
[----:B------:R-:W4:Y:S04]  /*f40d0*/  LDL.LU R40, [R1+0x54a0] ;  /* 0x0054a00001287983 */ /* 0x000f280000300800 */
[----:B------:R-:W-:Y:S04]  /*f40e0*/  STL [R1+0x5434], R203 ;  /* 0x005434cb01007387 */ /* 0x000fe80000100800 */
[----:B------:R1:W-:Y:S04]  /*f40f0*/  STL [R1+0x5468], R8 ;  /* 0x0054680801007387 */ /* 0x0003e80000100800 */
[----:B------:R-:W3:Y:S04]  /*f4100*/  LDL.LU R39, [R1+0x547c] ;  /* 0x00547c0001277983 */ /* 0x000ee80000300800 */
[----:B------:R-:W3:Y:S04]  /*f4110*/  LDL.LU R38, [R1+0x54a8] ;  /* 0x0054a80001267983 */ /* 0x000ee80000300800 */
[----:B------:R-:W3:Y:S04]  /*f4120*/  LDL.LU R37, [R1+0x5484] ;  /* 0x0054840001257983 */ /* 0x000ee80000300800 */
[----:B------:R1:W-:Y:S04]  /*f4130*/  STL [R1+0x5444], R7 ;  /* 0x0054440701007387 */ /* 0x0003e80000100800 */
[----:B------:R-:W4:Y:S04]  /*f4140*/  LDL.LU R36, [R1+0x54b0] ;  /* 0x0054b00001247983 */ /* 0x000f280000300800 */
[----:B------:R-:W4:Y:S04]  /*f4150*/  LDL.LU R12, [R1+0x548c] ;  /* 0x00548c00010c7983 */ /* 0x000f280000300800 */
[----:B------:R-:W4:Y:S04]  /*f4160*/  LDL.LU R11, [R1+0x54b8] ;  /* 0x0054b800010b7983 */ /* 0x000f280000300800 */
[----:B------:R-:W4:Y:S04]  /*f4170*/  LDL.LU R10, [R1+0x5494] ;  /* 0x00549400010a7983 */ /* 0x000f280000300800 */
[----:B------:R-:W4:Y:S04]  /*f4180*/  LDL.LU R9, [R1+0x54c0] ;  /* 0x0054c00001097983 */ /* 0x000f280000300800 */
[----:B-1----:R-:W4:Y:S04]  /*f4190*/  LDL.LU R8, [R1+0x549c] ;  /* 0x00549c0001087983 */ /* 0x002f280000300800 */
[----:B------:R-:W4:Y:S01]  /*f41a0*/  LDL.LU R7, [R1+0x54a4] ;  /* 0x0054a40001077983 */ /* 0x000f220000300800 */
[----:B------:R-:W-:-:S05]  /*f41b0*/  IADD3 R6, P2, PT, R6, UR18, RZ ;  /* 0x0000001206067c10 */ /* 0x000fca000ff5e0ff */
[----:B------:R1:W-:Y:S01]  /*f41c0*/  STL [R1+0x5470], R6 ;  /* 0x0054700601007387 */ /* 0x0003e20000100800 */
[----:B------:R-:W-:-:S03]  /*f41d0*/  IADD3.X R49, PT, PT, R49, UR7, RZ, P1, !PT ;  /* 0x0000000731317c10 */ /* 0x000fc60008ffe4ff */
[----:B-1----:R-:W4:Y:S01]  /*f41e0*/  LDL.LU R6, [R1+0x54ac] ;  /* 0x0054ac0001067983 */ /* 0x002f220000300800 */
[----:B------:R-:W-:-:S03]  /*f41f0*/  IADD3 R5, P1, PT, R5, UR18, RZ ;  /* 0x0000001205057c10 */ /* 0x000fc6000ff3e0ff */
[----:B------:R-:W-:Y:S01]  /*f4200*/  STL [R1+0x543c], R201 ;  /* 0x00543cc901007387 */ /* 0x000fe20000100800 */
        /* <DEDUP_REMOVED lines=9> */
[----:B-1----:R-:W2:Y:S01]  /*f42a0*/  LDL.LU R4, [R1+0x54bc] ;  /* 0x0054bc0001047983 */ /* 0x002ea20000300800 */
[----:B------:R-:W-:-:S03]  /*f42b0*/  IADD3 R44, P3, PT, R44, UR18, RZ ;  /* 0x000000122c2c7c10 */ /* 0x000fc6000ff7e0ff */
[----:B------:R-:W-:Y:S04]  /*f42c0*/  STL [R1+0x5454], R48 ;  /* 0x0054543001007387 */ /* 0x000fe80000100800 */
[----:B------:R-:W-:Y:S04]  /*f42d0*/  STL [R1+0x545c], R47 ;  /* 0x00545c2f01007387 */ /* 0x000fe80000100800 */
[----:B------:R-:W-:Y:S04]  /*f42e0*/  STL [R1+0x5488], R46 ;  /* 0x0054882e01007387 */ /* 0x000fe80000100800 */
[----:B------:R-:W2:Y:S04]  /*f42f0*/  LDL.LU R198, [R1+0x55c8] ;  /* 0x0055c80001c67983 */ /* 0x000ea80000300800 */
[----:B------:R-:W-:Y:S04]  /*f4300*/  STL [R1+0x5464], R45 ;  /* 0x0054642d01007387 */ /* 0x000fe80000100800 */
[----:B------:R-:W-:Y:S04]  /*f4310*/  STL [R1+0x5490], R44 ;  /* 0x0054902c01007387 */ /* 0x000fe80000100800 */
[----:B------:R-:W2:Y:S01]  /*f4320*/  LDL.LU R196, [R1+0x55d0] ;  /* 0x0055d00001c47983 */ /* 0x000ea20000300800 */
[----:B------:R-:W-:-:S02]  /*f4330*/  IADD3.X R43, PT, PT, R43, UR7, RZ, P2, !PT ;  /* 0x000000072b2b7c10 */ /* 0x000fc400097fe4ff */
[----:B------:R-:W-:-:S03]  /*f4340*/  IADD3 R42, P2, PT, R42, UR18, RZ ;  /* 0x000000122a2a7c10 */ /* 0x000fc6000ff5e0ff */
[----:B------:R-:W-:Y:S04]  /*f4350*/  STL [R1+0x546c], R43 ;  /* 0x00546c2b01007387 */ /* 0x000fe80000100800 */
[----:B------:R-:W2:Y:S04]  /*f4360*/  LDL.LU R194, [R1+0x55d8] ;  /* 0x0055d80001c27983 */ /* 0x000ea80000300800 */
[----:B------:R-:W-:Y:S04]  /*f4370*/  STL [R1+0x5498], R42 ;  /* 0x0054982a01007387 */ /* 0x000fe80000100800 */
[----:B------:R-:W2:Y:S01]  /*f4380*/  LDL.LU R192, [R1+0x55e0] ;  /* 0x0055e00001c07983 */ /* 0x000ea20000300800 */
[----:B---3--:R-:W-:-:S02]  /*f4390*/  IADD3.X R41, PT, PT, R41, UR7, RZ, P1, !PT ;  /* 0x0000000729297c10 */ /* 0x008fc40008ffe4ff */
[----:B----4-:R-:W-:Y:S02]  /*f43a0*/  IADD3 R40, P1, PT, R40, UR18, RZ ;  /* 0x0000001228287c10 */ /* 0x010fe4000ff3e0ff */
[----:B------:R-:W-:Y:S02]  /*f43b0*/  IADD3.X R39, PT, PT, R39, UR7, RZ, P4, !PT ;  /* 0x0000000727277c10 */ /* 0x000fe4000a7fe4ff */
[----:B------:R-:W-:Y:S01]  /*f43c0*/  IADD3 R38, P4, PT, R38, UR18, RZ ;  /* 0x0000001226267c10 */ /* 0x000fe2000ff9e0ff */
[----:B------:R-:W-:Y:S01]  /*f43d0*/  STL [R1+0x5474], R41 ;  /* 0x0054742901007387 */ /* 0x000fe20000100800 */
[----:B------:R-:W-:Y:S02]  /*f43e0*/  IADD3.X R37, PT, PT, R37, UR7, RZ, P5, !PT ;  /* 0x0000000725257c10 */ /* 0x000fe4000affe4ff */
[----:B------:R-:W-:Y:S01]  /*f43f0*/  IADD3 R36, P5, PT, R36, UR18, RZ ;  /* 0x0000001224247c10 */ /* 0x000fe2000ffbe0ff */
[----:B------:R-:W-:Y:S01]  /*f4400*/  STL [R1+0x54a0], R40 ;  /* 0x0054a02801007387 */ /* 0x000fe20000100800 */
[----:B------:R-:W-:-:S02]  /*f4410*/  IADD3.X R12, PT, PT, R12, UR7, RZ, P3, !PT ;  /* 0x000000070c0c7c10 */ /* 0x000fc40009ffe4ff */
[----:B------:R-:W-:Y:S01]  /*f4420*/  IADD3 R11, P3, PT, R11, UR18, RZ ;  /* 0x000000120b0b7c10 */ /* 0x000fe2000ff7e0ff */
[----:B------:R-:W-:Y:S01]  /*f4430*/  STL [R1+0x547c], R39 ;  /* 0x00547c2701007387 */ /* 0x000fe20000100800 */
[----:B------:R-:W-:Y:S02]  /*f4440*/  IADD3.X R10, PT, PT, R10, UR7, RZ, P2, !PT ;  /* 0x000000070a0a7c10 */ /* 0x000fe400097fe4ff */
[----:B------:R-:W-:Y:S01]  /*f4450*/  IADD3 R9, P2, PT, R9, UR18, RZ ;  /* 0x0000001209097c10 */ /* 0x000fe2000ff5e0ff */
[----:B------:R-:W-:Y:S01]  /*f4460*/  STL [R1+0x54a8], R38 ;  /* 0x0054a82601007387 */ /* 0x000fe20000100800 */
[----:B------:R-:W-:-:S03]  /*f4470*/  IADD3.X R8, PT, PT, R8, UR7, RZ, P1, !PT ;  /* 0x0000000708087c10 */ /* 0x000fc60008ffe4ff */
[----:B------:R-:W-:Y:S04]  /*f4480*/  STL [R1+0x5484], R37 ;  /* 0x0054842501007387 */ /* 0x000fe80000100800 */
[----:B------:R-:W-:Y:S01]  /*f4490*/  STL [R1+0x54b0], R36 ;  /* 0x0054b02401007387 */ /* 0x000fe20000100800 */
[----:B------:R-:W-:-:S03]  /*f44a0*/  IADD3.X R7, PT, PT, R7, UR7, RZ, P4, !PT ;  /* 0x0000000707077c10 */ /* 0x000fc6000a7fe4ff */
[----:B------:R-:W-:Y:S04]  /*f44b0*/  STL [R1+0x548c], R12 ;  /* 0x00548c0c01007387 */ /* 0x000fe80000100800 */
[----:B------:R-:W-:Y:S04]  /*f44c0*/  STL [R1+0x54b8], R11 ;  /* 0x0054b80b01007387 */ /* 0x000fe80000100800 */
[----:B------:R-:W-:Y:S04]  /*f44d0*/  STL [R1+0x5494], R10 ;  /* 0x0054940a01007387 */ /* 0x000fe80000100800 */
[----:B------:R-:W-:Y:S04]  /*f44e0*/  STL [R1+0x54c0], R9 ;  /* 0x0054c00901007387 */ /* 0x000fe80000100800 */
[----:B------:R-:W-:Y:S01]  /*f44f0*/  STL [R1+0x549c], R8 ;  /* 0x00549c0801007387 */ /* 0x000fe20000100800 */
[----:B------:R-:W-:-:S02]  /*f4500*/  IADD3.X R6, PT, PT, R6, UR7, RZ, P5, !PT ;  /* 0x0000000706067c10 */ /* 0x000fc4000affe4ff */
[----:B------:R-:W-:Y:S02]  /*f4510*/  IADD3.X R5, PT, PT, R5, UR7, RZ, P3, !PT ;  /* 0x0000000705057c10 */ /* 0x000fe40009ffe4ff */
[----:B--2---:R-:W-:Y:S02]  /*f4520*/  IADD3.X R4, PT, PT, R4, UR7, RZ, P2, !PT ;  /* 0x0000000704047c10 */ /* 0x004fe400097fe4ff */
[----:B------:R-:W-:-:S05]  /*f4530*/  IADD3 R198, P1, PT, R198, UR18, RZ ;  /* 0x00000012c6c67c10 */ /* 0x000fca000ff3e0ff */
[----:B------:R-:W-:Y:S04]  /*f4540*/  STL [R1+0x55c8], R198 ;  /* 0x0055c8c601007387 */ /* 0x000fe80000100800 */
[----:B------:R1:W-:Y:S01]  /*f4550*/  STL [R1+0x54a4], R7 ;  /* 0x0054a40701007387 */ /* 0x0003e20000100800 */
[----:B------:R-:W-:-:S03]  /*f4560*/  IADD3 R196, P4, PT, R196, UR18, RZ ;  /* 0x00000012c4c47c10 */ /* 0x000fc6000ff9e0ff */
[----:B------:R2:W-:Y:S04]  /*f4570*/  STL [R1+0x54ac], R6 ;  /* 0x0054ac0601007387 */ /* 0x0005e80000100800 */
[----:B------:R-:W-:Y:S04]  /*f4580*/  STL [R1+0x55d0], R196 ;  /* 0x0055d0c401007387 */ /* 0x000fe80000100800 */
[----:B------:R3:W-:Y:S04]  /*f4590*/  STL [R1+0x54b4], R5 ;  /* 0x0054b40501007387 */ /* 0x0007e80000100800 */
[----:B-1----:R-:W4:Y:S04]  /*f45a0*/  LDL.LU R7, [R1+0x5648] ;  /* 0x0056480001077983 */ /* 0x002f280000300800 */
[----:B--2---:R-:W2:Y:S04]  /*f45b0*/  LDL.LU R6, [R1+0x5650] ;  /* 0x0056500001067983 */ /* 0x004ea80000300800 */
[----:B---3--:R-:W3:Y:S01]  /*f45c0*/  LDL.LU R5, [R1+0x5658] ;  /* 0x0056580001057983 */ /* 0x008ee20000300800 */
[----:B------:R-:W-:-:S03]  /*f45d0*/  IADD3 R194, P5, PT, R194, UR18, RZ ;  /* 0x00000012c2c27c10 */ /* 0x000fc6000ffbe0ff */
[----:B------:R1:W-:Y:S01]  /*f45e0*/  STL [R1+0x54bc], R4 ;  /* 0x0054bc0401007387 */ /* 0x0003e20000100800 */
[----:B------:R-:W-:-:S03]  /*f45f0*/  IADD3 R192, P3, PT, R192, UR18, RZ ;  /* 0x00000012c0c07c10 */ /* 0x000fc6000ff7e0ff */
[----:B-1----:R-:W2:Y:S04]  /*f4600*/  LDL.LU R4, [R1+0x5660] ;  /* 0x0056600001047983 */ /* 0x002ea80000300800 */
[----:B------:R-:W2:Y:S04]  /*f4610*/  LDL.LU R10, [R1+0x5668] ;  /* 0x00566800010a7983 */ /* 0x000ea80000300800 */
[----:B------:R-:W2:Y:S04]  /*f4620*/  LDL.LU R9, [R1+0x5670] ;  /* 0x0056700001097983 */ /* 0x000ea80000300800 */
[----:B------:R-:W2:Y:S04]  /*f4630*/  LDL.LU R8, [R1+0x5644] ;  /* 0x0056440001087983 */ /* 0x000ea80000300800 */
[----:B------:R-:W2:Y:S04]  /*f4640*/  LDL.LU R199, [R1+0x55c4] ;  /* 0x0055c40001c77983 */ /* 0x000ea80000300800 */
[----:B------:R-:W3:Y:S04]  /*f4650*/  LDL.LU R197, [R1+0x55cc] ;  /* 0x0055cc0001c57983 */ /* 0x000ee80000300800 */
[----:B------:R-:W4:Y:S04]  /*f4660*/  LDL.LU R195, [R1+0x55d4] ;  /* 0x0055d40001c37983 */ /* 0x000f280000300800 */
[----:B------:R-:W-:Y:S04]  /*f4670*/  STL [R1+0x55d8], R194 ;  /* 0x0055d8c201007387 */ /* 0x000fe80000100800 */
[----:B------:R-:W4:Y:S04]  /*f4680*/  LDL.LU R193, [R1+0x55dc] ;  /* 0x0055dc0001c17983 */ /* 0x000f280000300800 */
        /* <DEDUP_REMOVED lines=25> */
[----:B--2---:R-:W-:-:S02]  /*f4820*/  IADD3.X R199, PT, PT, R199, UR7, RZ, P1, !PT ;  /* 0x00000007c7c77c10 */ /* 0x004fc40008ffe4ff */
[----:B---3--:R-:W-:Y:S02]  /*f4830*/  IADD3.X R197, PT, PT, R197, UR7, RZ, P4, !PT ;  /* 0x00000007c5c57c10 */ /* 0x008fe4000a7fe4ff */
[----:B----4-:R-:W-:Y:S02]  /*f4840*/  IADD3.X R195, PT, PT, R195, UR7, RZ, P5, !PT ;  /* 0x00000007c3c37c10 */ /* 0x010fe4000affe4ff */
[----:B------:R-:W-:Y:S02]  /*f4850*/  IADD3.X R193, PT, PT, R193, UR7, RZ, P3, !PT ;  /* 0x00000007c1c17c10 */ /* 0x000fe40009ffe4ff */
[----:B------:R-:W-:-:S05]  /*f4860*/  IADD3 R190, P2, PT, R190, UR18, RZ ;  /* 0x00000012bebe7c10 */ /* 0x000fca000ff5e0ff */
        /* <DEDUP_REMOVED lines=45> */
[----:B------:R-:W-:Y:S01]  /*f4b40*/  STL [R1+0x5640], R168 ;  /* 0x005640a801007387 */ /* 0x000fe20000100800 */
[----:B------:R-:W-:-:S03]  /*f4b50*/  IADD3.X R173, PT, PT, R173, UR7, RZ, P4, !PT ;  /* 0x00000007adad7c10 */ /* 0x000fc6000a7fe4ff */
[----:B------:R1:W-:Y:S01]  /*f4b60*/  STL [R1+0x5648], R7 ;  /* 0x0056480701007387 */ /* 0x0003e20000100800 */
[----:B------:R-:W-:-:S03]  /*f4b70*/  IADD3 R4, P4, PT, R4, UR18, RZ ;  /* 0x0000001204047c10 */ /* 0x000fc6000ff9e0ff */
[----:B-1----:R-:W2:Y:S04]  /*f4b80*/  LDL.LU R7, [R1+0x5678] ;  /* 0x0056780001077983 */ /* 0x002ea80000300800 */
[----:B------:R-:W-:Y:S04]  /*f4b90*/  STL [R1+0x561c], R177 ;  /* 0x00561cb101007387 */ /* 0x000fe80000100800 */
[----:B------:R1:W-:Y:S04]  /*f4ba0*/  STL [R1+0x5650], R6 ;  /* 0x0056500601007387 */ /* 0x0003e80000100800 */
[----:B------:R-:W3:Y:S04]  /*f4bb0*/  LDL.LU R47, [R1+0x564c] ;  /* 0x00564c00012f7983 */ /* 0x000ee80000300800 */
[----:B------:R4:W-:Y:S04]  /*f4bc0*/  STL [R1+0x5658], R5 ;  /* 0x0056580501007387 */ /* 0x0009e80000100800 */
[----:B-1----:R-:W3:Y:S04]  /*f4bd0*/  LDL.LU R6, [R1+0x5680] ;  /* 0x0056800001067983 */ /* 0x002ee80000300800 */
[----:B------:R-:W3:Y:S04]  /*f4be0*/  LDL.LU R46, [R1+0x5654] ;  /* 0x00565400012e7983 */ /* 0x000ee80000300800 */
[----:B------:R1:W-:Y:S04]  /*f4bf0*/  STL [R1+0x5660], R4 ;  /* 0x0056600401007387 */ /* 0x0003e80000100800 */
[----:B----4-:R-:W4:Y:S04]  /*f4c00*/  LDL.LU R5, [R1+0x5688] ;  /* 0x0056880001057983 */ /* 0x010f280000300800 */
[----:B------:R-:W4:Y:S04]  /*f4c10*/  LDL.LU R45, [R1+0x565c] ;  /* 0x00565c00012d7983 */ /* 0x000f280000300800 */
[----:B-1----:R-:W4:Y:S04]  /*f4c20*/  LDL.LU R4, [R1+0x5690] ;  /* 0x0056900001047983 */ /* 0x002f280000300800 */
[----:B------:R-:W-:Y:S04]  /*f4c30*/  STL [R1+0x5624], R175 ;  /* 0x005624af01007387 */ /* 0x000fe80000100800 */
[----:B------:R-:W4:Y:S04]  /*f4c40*/  LDL.LU R44, [R1+0x5664] ;  /* 0x00566400012c7983 */ /* 0x000f280000300800 */
[----:B------:R-:W4:Y:S01]  /*f4c50*/  LDL.LU R43, [R1+0x5698] ;  /* 0x00569800012b7983 */ /* 0x000f220000300800 */
[----:B------:R-:W-:-:S02]  /*f4c60*/  IADD3.X R171, PT, PT, R171, UR7, RZ, P5, !PT ;  /* 0x00000007abab7c10 */ /* 0x000fc4000affe4ff */
[----:B------:R-:W-:Y:S01]  /*f4c70*/  IADD3 R10, P5, PT, R10, UR18, RZ ;  /* 0x000000120a0a7c10 */ /* 0x000fe2000ffbe0ff */
[----:B------:R-:W4:Y:S04]  /*f4c80*/  LDL.LU R42, [R1+0x566c] ;  /* 0x00566c00012a7983 */ /* 0x000f280000300800 */
[----:B------:R1:W-:Y:S04]  /*f4c90*/  STL [R1+0x5668], R10 ;  /* 0x0056680a01007387 */ /* 0x0003e80000100800 */
[----:B------:R-:W4:Y:S01]  /*f4ca0*/  LDL.LU R41, [R1+0x56a0] ;  /* 0x0056a00001297983 */ /* 0x000f220000300800 */
[----:B------:R-:W-:-:S02]  /*f4cb0*/  IADD3.X R169, PT, PT, R169, UR7, RZ, P3, !PT ;  /* 0x00000007a9a97c10 */ /* 0x000fc40009ffe4ff */
[----:B------:R-:W-:Y:S01]  /*f4cc0*/  IADD3 R9, P3, PT, R9, UR18, RZ ;  /* 0x0000001209097c10 */ /* 0x000fe2000ff7e0ff */
[----:B------:R-:W-:Y:S01]  /*f4cd0*/  STL [R1+0x562c], R173 ;  /* 0x00562cad01007387 */ /* 0x000fe20000100800 */
[----:B------:R-:W-:-:S03]  /*f4ce0*/  IADD3.X R8, PT, PT, R8, UR7, RZ, P2, !PT ;  /* 0x0000000708087c10 */ /* 0x000fc600097fe4ff */
[----:B------:R-:W4:Y:S04]  /*f4cf0*/  LDL.LU R40, [R1+0x5674] ;  /* 0x0056740001287983 */ /* 0x000f280000300800 */
[----:B------:R-:W4:Y:S04]  /*f4d00*/  LDL.LU R39, [R1+0x56a8] ;  /* 0x0056a80001277983 */ /* 0x000f280000300800 */
[----:B------:R-:W-:Y:S04]  /*f4d10*/  STL [R1+0x5634], R171 ;  /* 0x005634ab01007387 */ /* 0x000fe80000100800 */
[----:B------:R1:W-:Y:S04]  /*f4d20*/  STL [R1+0x5670], R9 ;  /* 0x0056700901007387 */ /* 0x0003e80000100800 */
[----:B------:R-:W4:Y:S04]  /*f4d30*/  LDL.LU R38, [R1+0x567c] ;  /* 0x00567c0001267983 */ /* 0x000f280000300800 */
[----:B------:R-:W4:Y:S04]  /*f4d40*/  LDL.LU R37, [R1+0x56b0] ;  /* 0x0056b00001257983 */ /* 0x000f280000300800 */
[----:B------:R-:W4:Y:S04]  /*f4d50*/  LDL.LU R36, [R1+0x5684] ;  /* 0x0056840001247983 */ /* 0x000f280000300800 */
[----:B------:R1:W-:Y:S04]  /*f4d60*/  STL [R1+0x5644], R8 ;  /* 0x0056440801007387 */ /* 0x0003e80000100800 */
[----:B------:R-:W4:Y:S04]  /*f4d70*/  LDL.LU R12, [R1+0x56b8] ;  /* 0x0056b800010c7983 */ /* 0x000f280000300800 */
[----:B------:R-:W4:Y:S04]  /*f4d80*/  LDL.LU R11, [R1+0x568c] ;  /* 0x00568c00010b7983 */ /* 0x000f280000300800 */
[----:B-1----:R-:W4:Y:S04]  /*f4d90*/  LDL.LU R10, [R1+0x56c0] ;  /* 0x0056c000010a7983 */ /* 0x002f280000300800 */
[----:B------:R-:W4:Y:S04]  /*f4da0*/  LDL.LU R9, [R1+0x5694] ;  /* 0x0056940001097983 */ /* 0x000f280000300800 */
[----:B------:R-:W4:Y:S01]  /*f4db0*/  LDL.LU R8, [R1+0x569c] ;  /* 0x00569c0001087983 */ /* 0x000f220000300800 */
[----:B--2---:R-:W-:-:S05]  /*f4dc0*/  IADD3 R7, P2, PT, R7, UR18, RZ ;  /* 0x0000001207077c10 */ /* 0x004fca000ff5e0ff */
[----:B------:R1:W-:Y:S01]  /*f4dd0*/  STL [R1+0x5678], R7 ;  /* 0x0056780701007387 */ /* 0x0003e20000100800 */
[----:B---3--:R-:W-:-:S03]  /*f4de0*/  IADD3.X R47, PT, PT, R47, UR7, RZ, P6, !PT ;  /* 0x000000072f2f7c10 */ /* 0x008fc6000b7fe4ff */
[----:B-1----:R-:W2:Y:S01]  /*f4df0*/  LDL.LU R7, [R1+0x56a4] ;  /* 0x0056a40001077983 */ /* 0x002ea20000300800 */
[----:B------:R-:W-:-:S03]  /*f4e00*/  IADD3 R6, P6, PT, R6, UR18, RZ ;  /* 0x0000001206067c10 */ /* 0x000fc6000ffde0ff */
[----:B------:R-:W-:Y:S01]  /*f4e10*/  STL [R1+0x563c], R169 ;  /* 0x00563ca901007387 */ /* 0x000fe20000100800 */
[----:B------:R-:W-:-:S03]  /*f4e20*/  IADD3.X R46, PT, PT, R46, UR7, RZ, P1, !PT ;  /* 0x000000072e2e7c10 */ /* 0x000fc60008ffe4ff */
[----:B------:R1:W-:Y:S01]  /*f4e30*/  STL [R1+0x5680], R6 ;  /* 0x0056800601007387 */ /* 0x0003e20000100800 */
[----:B----4-:R-:W-:-:S03]  /*f4e40*/  IADD3 R5, P1, PT, R5, UR18, RZ ;  /* 0x0000001205057c10 */ /* 0x010fc6000ff3e0ff */
[----:B-1----:R-:W3:Y:S01]  /*f4e50*/  LDL.LU R6, [R1+0x56ac] ;  /* 0x0056ac0001067983 */ /* 0x002ee20000300800 */
[----:B------:R-:W-:-:S03]  /*f4e60*/  IADD3.X R45, PT, PT, R45, UR7, RZ, P4, !PT ;  /* 0x000000072d2d7c10 */ /* 0x000fc6000a7fe4ff */
[----:B------:R-:W-:Y:S01]  /*f4e70*/  STL [R1+0x564c], R47 ;  /* 0x00564c2f01007387 */ /* 0x000fe20000100800 */
[----:B------:R-:W-:-:S03]  /*f4e80*/  IADD3 R4, P4, PT, R4, UR18, RZ ;  /* 0x0000001204047c10 */ /* 0x000fc6000ff9e0ff */
[----:B------:R1:W-:Y:S01]  /*f4e90*/  STL [R1+0x5688], R5 ;  /* 0x0056880501007387 */ /* 0x0003e20000100800 */
[----:B------:R-:W-:-:S03]  /*f4ea0*/  IADD3.X R44, PT, PT, R44, UR7, RZ, P5, !PT ;  /* 0x000000072c2c7c10 */ /* 0x000fc6000affe4ff */
[----:B-1----:R-:W4:Y:S01]  /*f4eb0*/  LDL.LU R5, [R1+0x56b4] ;  /* 0x0056b40001057983 */ /* 0x002f220000300800 */
[----:B------:R-:W-:-:S03]  /*f4ec0*/  IADD3 R43, P5, PT, R43, UR18, RZ ;  /* 0x000000122b2b7c10 */ /* 0x000fc6000ffbe0ff */
[----:B------:R-:W-:Y:S04]  /*f4ed0*/  STL [R1+0x5654], R46 ;  /* 0x0056542e01007387 */ /* 0x000fe80000100800 */
[----:B------:R1:W-:Y:S04]  /*f4ee0*/  STL [R1+0x5690], R4 ;  /* 0x0056900401007387 */ /* 0x0003e80000100800 */
[----:B-1----:R-:W4:Y:S04]  /*f4ef0*/  LDL.LU R4, [R1+0x56bc] ;  /* 0x0056bc0001047983 */ /* 0x002f280000300800 */
[----:B------:R-:W-:Y:S04]  /*f4f00*/  STL [R1+0x565c], R45 ;  /* 0x00565c2d01007387 */ /* 0x000fe80000100800 */
[----:B------:R-:W4:Y:S04]  /*f4f10*/  LDL.LU R166, [R1+0x57c8] ;  /* 0x0057c80001a67983 */ /* 0x000f280000300800 */
[----:B------:R-:W-:Y:S04]  /*f4f20*/  STL [R1+0x5664], R44 ;  /* 0x0056642c01007387 */ /* 0x000fe80000100800 */
[----:B------:R-:W4:Y:S04]  /*f4f30*/  LDL.LU R164, [R1+0x57d0] ;  /* 0x0057d00001a47983 */ /* 0x000f280000300800 */
        /* <DEDUP_REMOVED lines=9> */
[----:B------:R-:W-:Y:S02]  /*f4fd0*/  IADD3 R39, P2, PT, R39, UR18, RZ ;  /* 0x0000001227277c10 */ /* 0x000fe4000ff5e0ff */
        /* <DEDUP_REMOVED lines=9> */
[----:B------:R-:W-:-:S03]  /*f5070*/  IADD3.X R9, PT, PT, R9, UR7, RZ, P5, !PT ;  /* 0x0000000709097c10 */ /* 0x000fc6000affe4ff */
[----:B------:R-:W-:Y:S01]  /*f5080*/  STL [R1+0x56b0], R37 ;  /* 0x0056b02501007387 */ /* 0x000fe20000100800 */
[----:B------:R-:W-:-:S03]  /*f5090*/  IADD3.X R8, PT, PT, R8, UR7, RZ, P3, !PT ;  /* 0x0000000708087c10 */ /* 0x000fc60009ffe4ff */
[----:B------:R-:W-:Y:S04]  /*f50a0*/  STL [R1+0x5684], R36 ;  /* 0x0056842401007387 */ /* 0x000fe80000100800 */
[----:B------:R-:W-:Y:S04]  /*f50b0*/  STL [R1+0x56b8], R12 ;  /* 0x0056b80c01007387 */ /* 0x000fe80000100800 */
[----:B------:R-:W-:Y:S04]  /*f50c0*/  STL [R1+0x568c], R11 ;  /* 0x00568c0b01007387 */ /* 0x000fe80000100800 */
[----:B------:R-:W-:Y:S04]  /*f50d0*/  STL [R1+0x56c0], R10 ;  /* 0x0056c00a01007387 */ /* 0x000fe80000100800 */
[----:B------:R-:W-:Y:S01]  /*f50e0*/  STL [R1+0x5694], R9 ;  /* 0x0056940901007387 */ /* 0x000fe20000100800 */
[----:B--2---:R-:W-:-:S02]  /*f50f0*/  IADD3.X R7, PT, PT, R7, UR7, RZ, P2, !PT ;  /* 0x0000000707077c10 */ /* 0x004fc400097fe4ff */
[----:B---3--:R-:W-:Y:S02]  /*f5100*/  IADD3.X R6, PT, PT, R6, UR7, RZ, P6, !PT ;  /* 0x0000000706067c10 */ /* 0x008fe4000b7fe4ff */
[----:B----4-:R-:W-:Y:S02]  /*f5110*/  IADD3.X R5, PT, PT, R5, UR7, RZ, P1, !PT ;  /* 0x0000000705057c10 */ /* 0x010fe40008ffe4ff */
[----:B------:R-:W-:-:S05]  /*f5120*/  IADD3 R166, P5, PT, R166, UR18, RZ ;  /* 0x00000012a6a67c10 */ /* 0x000fca000ffbe0ff */
[----:B------:R-:W-:Y:S01]  /*f5130*/  STL [R1+0x57c8], R166 ;  /* 0x0057c8a601007387 */ /* 0x000fe20000100800 */
[----:B------:R-:W-:-:S03]  /*f5140*/  IADD3 R164, P3, PT, R164, UR18, RZ ;  /* 0x00000012a4a47c10 */ /* 0x000fc6000ff7e0ff */
[----:B------:R-:W-:Y:S01]  /*f5150*/  STL [R1+0x569c], R8 ;  /* 0x00569c0801007387 */ /* 0x000fe20000100800 */
[----:B------:R-:W-:-:S03]  /*f5160*/  IADD3.X R4, PT, PT, R4, UR7, RZ, P4, !PT ;  /* 0x0000000704047c10 */ /* 0x000fc6000a7fe4ff */
[----:B------:R1:W-:Y:S01]  /*f5170*/  STL [R1+0x56a4], R7 ;  /* 0x0056a40701007387 */ /* 0x0003e20000100800 */
[----:B------:R-:W-:-:S03]  /*f5180*/  IADD3 R162, P2, PT, R162, UR18, RZ ;  /* 0x00000012a2a27c10 */ /* 0x000fc6000ff5e0ff */
[----:B------:R-:W-:Y:S04]  /*f5190*/  STL [R1+0x57d0], R164 ;  /* 0x0057d0a401007387 */ /* 0x000fe80000100800 */
[----:B------:R2:W-:Y:S04]  /*f51a0*/  STL [R1+0x56ac], R6 ;  /* 0x0056ac0601007387 */ /* 0x0005e80000100800 */
[----:B------:R-:W-:Y:S04]  /*f51b0*/  STL [R1+0x57d8], R162 ;  /* 0x0057d8a201007387 */ /* 0x000fe80000100800 */
[----:B------:R3:W-:Y:S04]  /*f51c0*/  STL [R1+0x56b4], R5 ;  /* 0x0056b40501007387 */ /* 0x0007e80000100800 */
[----:B-1----:R-:W4:Y:S04]  /*f51d0*/  LDL.LU R7, [R1+0x5a08] ;  /* 0x005a080001077983 */ /* 0x002f280000300800 */
[----:B--2---:R-:W2:Y:S04]  /*f51e0*/  LDL.LU R6, [R1+0x5a10] ;  /* 0x005a100001067983 */ /* 0x004ea80000300800 */
[----:B---3--:R-:W3:Y:S04]  /*f51f0*/  LDL.LU R5, [R1+0x5a18] ;  /* 0x005a180001057983 */ /* 0x008ee80000300800 */
[----:B------:R1:W-:Y:S01]  /*f5200*/  STL [R1+0x56bc], R4 ;  /* 0x0056bc0401007387 */ /* 0x0003e20000100800 */
[----:B------:R-:W-:-:S02]  /*f5210*/  IADD3 R160, P6, PT, R160, UR18, RZ ;  /* 0x00000012a0a07c10 */ /* 0x000fc4000ffde0ff */
[----:B------:R-:W-:Y:S01]  /*f5220*/  IADD3 R158, P1, PT, R158, UR18, RZ ;  /* 0x000000129e9e7c10 */ /* 0x000fe2000ff3e0ff */
[----:B-1----:R-:W2:Y:S04]  /*f5230*/  LDL.LU R4, [R1+0x5a20] ;  /* 0x005a200001047983 */ /* 0x002ea80000300800 */
[----:B------:R-:W2:Y:S04]  /*f5240*/  LDL.LU R10, [R1+0x5a28] ;  /* 0x005a2800010a7983 */ /* 0x000ea80000300800 */
[----:B------:R-:W2:Y:S04]  /*f5250*/  LDL.LU R9, [R1+0x5a30] ;  /* 0x005a300001097983 */ /* 0x000ea80000300800 */
[----:B------:R-:W2:Y:S04]  /*f5260*/  LDL.LU R8, [R1+0x5a04] ;  /* 0x005a040001087983 */ /* 0x000ea80000300800 */
[----:B------:R-:W2:Y:S04]  /*f5270*/  LDL.LU R167, [R1+0x57c4] ;  /* 0x0057c40001a77983 */ /* 0x000ea80000300800 */
[----:B------:R-:W3:Y:S04]  /*f5280*/  LDL.LU R165, [R1+0x57cc] ;  /* 0x0057cc0001a57983 */ /* 0x000ee80000300800 */
[----:B------:R-:W4:Y:S04]  /*f5290*/  LDL.LU R163, [R1+0x57d4] ;  /* 0x0057d40001a37983 */ /* 0x000f280000300800 */
        /* <DEDUP_REMOVED lines=30> */
[----:B------:R-:W-:Y:S02]  /*f5480*/  IADD3.X R159, PT, PT, R159, UR7, RZ, P1, !PT ;  /* 0x000000079f9f7c10 */ /* 0x000fe40008ffe4ff */
[----:B------:R-:W-:-:S05]  /*f5490*/  IADD3 R156, P4, PT, R156, UR18, RZ ;  /* 0x000000129c9c7c10 */ /* 0x000fca000ff9e0ff */
        /* <DEDUP_REMOVED lines=520> */
[----:B------:R-:W-:Y:S02]  /*f7520*/  IADD3.X R4, PT, PT, R4, UR7, RZ, P4, !PT ;  /* 0x0000000704047c10 */ /* 0x000fe4000a7fe4ff */
[----:B------:R-:W-:-:S05]  /*f7530*/  IADD3 R66, P5, PT, R66, UR18, RZ ;  /* 0x0000001242427c10 */ /* 0x000fca000ffbe0ff */
[----:B------:R-:W-:Y:S01]  /*f7540*/  STL [R1+0x5e08], R66 ;  /* 0x005e084201007387 */ /* 0x000fe20000100800 */
[----:B------:R-:W-:-:S03]  /*f7550*/  IADD3 R64, P3, PT, R64, UR18, RZ ;  /* 0x0000001240407c10 */ /* 0x000fc6000ff7e0ff */
[----:B------:R-:W-:Y:S04]  /*f7560*/  STL [R1+0x5d5c], R8 ;  /* 0x005d5c0801007387 */ /* 0x000fe80000100800 */
[----:B------:R-:W-:Y:S01]  /*f7570*/  STL [R1+0x5d64], R7 ;  /* 0x005d640701007387 */ /* 0x000fe20000100800 */
[----:B------:R-:W-:-:S03]  /*f7580*/  IADD3 R62, P2, PT, R62, UR18, RZ ;  /* 0x000000123e3e7c10 */ /* 0x000fc6000ff5e0ff */
[----:B------:R-:W-:Y:S04]  /*f7590*/  STL [R1+0x5e10], R64 ;  /* 0x005e104001007387 */ /* 0x000fe80000100800 */
[----:B------:R-:W-:Y:S04]  /*f75a0*/  STL [R1+0x5d6c], R6 ;  /* 0x005d6c0601007387 */ /* 0x000fe80000100800 */
[----:B------:R-:W-:Y:S04]  /*f75b0*/  STL [R1+0x5e18], R62 ;  /* 0x005e183e01007387 */ /* 0x000fe80000100800 */
[----:B------:R-:W-:Y:S04]  /*f75c0*/  STL [R1+0x5d74], R5 ;  /* 0x005d740501007387 */ /* 0x000fe80000100800 */
[----:B------:R1:W-:Y:S01]  /*f75d0*/  STL [R1+0x5d7c], R4 ;  /* 0x005d7c0401007387 */ /* 0x0003e20000100800 */
[----:B------:R-:W-:-:S02]  /*f75e0*/  IADD3 R60, P6, PT, R60, UR18, RZ ;  /* 0x000000123c3c7c10 */ /* 0x000fc4000ffde0ff */
[----:B------:R-:W-:Y:S01]  /*f75f0*/  IADD3 R58, P1, PT, R58, UR18, RZ ;  /* 0x000000123a3a7c10 */ /* 0x000fe2000ff3e0ff */
[----:B-1----:R-:W2:Y:S04]  /*f7600*/  LDL.LU R4, [R1+0x5e88] ;  /* 0x005e880001047983 */ /* 0x002ea80000300800 */
[----:B------:R-:W3:Y:S04]  /*f7610*/  LDL.LU R7, [R1+0x5e90] ;  /* 0x005e900001077983 */ /* 0x000ee80000300800 */
[----:B------:R-:W4:Y:S04]  /*f7620*/  LDL.LU R6, [R1+0x5e98] ;  /* 0x005e980001067983 */ /* 0x000f280000300800 */
        /* <DEDUP_REMOVED lines=67> */
[----:B------:R-:W-:Y:S04]  /*f7a60*/  STL [R1+0x5e44], R51 ;  /* 0x005e443301007387 */ /* 0x000fe80000100800 */
[----:B------:R-:W-:Y:S01]  /*f7a70*/  STL [R1+0x5e70], R40 ;  /* 0x005e702801007387 */ /* 0x000fe20000100800 */
[----:B------:R-:W-:-:S03]  /*f7a80*/  IADD3 R38, P2, PT, R38, UR18, RZ ;  /* 0x0000001226267c10 */ /* 0x000fc6000ff5e0ff */
[----:B------:R-:W-:Y:S04]  /*f7a90*/  STL [R1+0x5e4c], R49 ;  /* 0x005e4c3101007387 */ /* 0x000fe80000100800 */
[----:B------:R-:W-:Y:S04]  /*f7aa0*/  STL [R1+0x5e78], R38 ;  /* 0x005e782601007387 */ /* 0x000fe80000100800 */
[----:B------:R1:W-:Y:S04]  /*f7ab0*/  STL [R1+0x5e88], R4 ;  /* 0x005e880401007387 */ /* 0x0003e80000100800 */
[----:B-1----:R-:W2:Y:S01]  /*f7ac0*/  LDL.LU R4, [R1+0x5ea8] ;  /* 0x005ea80001047983 */ /* 0x002ea20000300800 */
[----:B------:R-:W-:-:S02]  /*f7ad0*/  IADD3 R36, P6, PT, R36, UR18, RZ ;  /* 0x0000001224247c10 */ /* 0x000fc4000ffde0ff */
[----:B------:R-:W-:Y:S01]  /*f7ae0*/  IADD3.X R45, PT, PT, R45, UR7, RZ, P4, !PT ;  /* 0x000000072d2d7c10 */ /* 0x000fe2000a7fe4ff */
[----:B------:R-:W-:Y:S01]  /*f7af0*/  STL [R1+0x5e54], R47 ;  /* 0x005e542f01007387 */ /* 0x000fe20000100800 */
[----:B------:R-:W-:Y:S02]  /*f7b00*/  IADD3 R7, P4, PT, R7, UR18, RZ ;  /* 0x0000001207077c10 */ /* 0x000fe4000ff9e0ff */
[----:B------:R-:W-:Y:S01]  /*f7b10*/  IADD3.X R43, PT, PT, R43, UR7, RZ, P5, !PT ;  /* 0x000000072b2b7c10 */ /* 0x000fe2000affe4ff */
[----:B------:R-:W-:Y:S01]  /*f7b20*/  STL [R1+0x5e80], R36 ;  /* 0x005e802401007387 */ /* 0x000fe20000100800 */
[----:B------:R-:W-:-:S03]  /*f7b30*/  IADD3 R6, P5, PT, R6, UR18, RZ ;  /* 0x0000001206067c10 */ /* 0x000fc6000ffbe0ff */
[----:B------:R-:W3:Y:S01]  /*f7b40*/  LDL.LU R8, [R1+0x5eb0] ;  /* 0x005eb00001087983 */ /* 0x000ee20000300800 */
[----:B------:R-:W-:-:S03]  /*f7b50*/  IADD3.X R41, PT, PT, R41, UR7, RZ, P3, !PT ;  /* 0x0000000729297c10 */ /* 0x000fc60009ffe4ff */
[----:B------:R-:W-:Y:S01]  /*f7b60*/  STL [R1+0x5e5c], R45 ;  /* 0x005e5c2d01007387 */ /* 0x000fe20000100800 */
[----:B------:R-:W-:-:S03]  /*f7b70*/  IADD3 R5, P3, PT, R5, UR18, RZ ;  /* 0x0000001205057c10 */ /* 0x000fc6000ff7e0ff */
[----:B------:R1:W-:Y:S01]  /*f7b80*/  STL [R1+0x5e90], R7 ;  /* 0x005e900701007387 */ /* 0x0003e20000100800 */
[----:B------:R-:W-:-:S03]  /*f7b90*/  IADD3.X R39, PT, PT, R39, UR7, RZ, P2, !PT ;  /* 0x0000000727277c10 */ /* 0x000fc600097fe4ff */
[----:B-1----:R-:W4:Y:S04]  /*f7ba0*/  LDL.LU R7, [R1+0x5e84] ;  /* 0x005e840001077983 */ /* 0x002f280000300800 */
[----:B------:R1:W-:Y:S04]  /*f7bb0*/  STL [R1+0x5e98], R6 ;  /* 0x005e980601007387 */ /* 0x0003e80000100800 */
[----:B-1----:R-:W4:Y:S04]  /*f7bc0*/  LDL.LU R6, [R1+0x5eb8] ;  /* 0x005eb80001067983 */ /* 0x002f280000300800 */
[----:B------:R-:W4:Y:S04]  /*f7bd0*/  LDL.LU R12, [R1+0x5e8c] ;  /* 0x005e8c00010c7983 */ /* 0x000f280000300800 */
[----:B------:R1:W-:Y:S04]  /*f7be0*/  STL [R1+0x5ea0], R5 ;  /* 0x005ea00501007387 */ /* 0x0003e80000100800 */
[----:B-1----:R-:W4:Y:S04]  /*f7bf0*/  LDL.LU R5, [R1+0x5ec0] ;  /* 0x005ec00001057983 */ /* 0x002f280000300800 */
[----:B------:R-:W-:Y:S04]  /*f7c00*/  STL [R1+0x5e64], R43 ;  /* 0x005e642b01007387 */ /* 0x000fe80000100800 */
[----:B------:R-:W4:Y:S01]  /*f7c10*/  LDL.LU R11, [R1+0x5e94] ;  /* 0x005e9400010b7983 */ /* 0x000f220000300800 */
[----:B--2---:R-:W-:-:S05]  /*f7c20*/  IADD3 R4, P2, PT, R4, UR18, RZ ;  /* 0x0000001204047c10 */ /* 0x004fca000ff5e0ff */
[----:B------:R1:W-:Y:S04]  /*f7c30*/  STL [R1+0x5ea8], R4 ;  /* 0x005ea80401007387 */ /* 0x0003e80000100800 */
[----:B-1----:R-:W2:Y:S01]  /*f7c40*/  LDL.LU R4, [R1+0x5ec8] ;  /* 0x005ec80001047983 */ /* 0x002ea20000300800 */
[----:B------:R-:W-:Y:S02]  /*f7c50*/  IADD3.X R37, PT, PT, R37, UR7, RZ, P6, !PT ;  /* 0x0000000725257c10 */ /* 0x000fe4000b7fe4ff */
[----:B---3--:R-:W-:Y:S01]  /*f7c60*/  IADD3 R8, P6, PT, R8, UR18, RZ ;  /* 0x0000001208087c10 */ /* 0x008fe2000ffde0ff */
[----:B------:R-:W3:Y:S04]  /*f7c70*/  LDL.LU R10, [R1+0x5e9c] ;  /* 0x005e9c00010a7983 */ /* 0x000ee80000300800 */
[----:B------:R-:W3:Y:S04]  /*f7c80*/  LDL.LU R9, [R1+0x5ea4] ;  /* 0x005ea40001097983 */ /* 0x000ee80000300800 */
[----:B------:R-:W-:Y:S01]  /*f7c90*/  STL [R1+0x5e6c], R41 ;  /* 0x005e6c2901007387 */ /* 0x000fe20000100800 */
[----:B----4-:R-:W-:-:S03]  /*f7ca0*/  IADD3.X R7, PT, PT, R7, UR7, RZ, P1, !PT ;  /* 0x0000000707077c10 */ /* 0x010fc60008ffe4ff */
[----:B------:R1:W-:Y:S04]  /*f7cb0*/  STL [R1+0x5eb0], R8 ;  /* 0x005eb00801007387 */ /* 0x0003e80000100800 */
[----:B-1----:R-:W4:Y:S01]  /*f7cc0*/  LDL.LU R8, [R1+0x5eac] ;  /* 0x005eac0001087983 */ /* 0x002f220000300800 */
[----:B------:R-:W-:-:S03]  /*f7cd0*/  IADD3 R6, P1, PT, R6, UR18, RZ ;  /* 0x0000001206067c10 */ /* 0x000fc6000ff3e0ff */
[----:B------:R-:W-:Y:S01]  /*f7ce0*/  STL [R1+0x5e74], R39 ;  /* 0x005e742701007387 */ /* 0x000fe20000100800 */
[----:B------:R-:W-:-:S03]  /*f7cf0*/  IADD3.X R12, PT, PT, R12, UR7, RZ, P4, !PT ;  /* 0x000000070c0c7c10 */ /* 0x000fc6000a7fe4ff */
[----:B------:R1:W-:Y:S04]  /*f7d00*/  STL [R1+0x5e84], R7 ;  /* 0x005e840701007387 */ /* 0x0003e80000100800 */
[----:B-1----:R-:W4:Y:S01]  /*f7d10*/  LDL.LU R7, [R1+0x5eb4] ;  /* 0x005eb40001077983 */ /* 0x002f220000300800 */
[----:B------:R-:W-:-:S03]  /*f7d20*/  IADD3 R5, P4, PT, R5, UR18, RZ ;  /* 0x0000001205057c10 */ /* 0x000fc6000ff9e0ff */
[----:B------:R1:W-:Y:S01]  /*f7d30*/  STL [R1+0x5eb8], R6 ;  /* 0x005eb80601007387 */ /* 0x0003e20000100800 */
[----:B------:R-:W-:-:S03]  /*f7d40*/  IADD3.X R11, PT, PT, R11, UR7, RZ, P5, !PT ;  /* 0x000000070b0b7c10 */ /* 0x000fc6000affe4ff */
[----:B-1----:R-:W4:Y:S04]  /*f7d50*/  LDL.LU R6, [R1+0x5ebc] ;  /* 0x005ebc0001067983 */ /* 0x002f280000300800 */
[----:B------:R-:W-:Y:S04]  /*f7d60*/  STL [R1+0x5e7c], R37 ;  /* 0x005e7c2501007387 */ /* 0x000fe80000100800 */
[----:B------:R1:W-:Y:S04]  /*f7d70*/  STL [R1+0x5e8c], R12 ;  /* 0x005e8c0c01007387 */ /* 0x0003e80000100800 */
[----:B-1----:R-:W4:Y:S04]  /*f7d80*/  LDL.LU R12, [R1+0x77ac] ;  /* 0x0077ac00010c7983 */ /* 0x002f280000300800 */
[----:B------:R1:W-:Y:S04]  /*f7d90*/  STL [R1+0x5ec0], R5 ;  /* 0x005ec00501007387 */ /* 0x0003e80000100800 */
[----:B-1----:R-:W4:Y:S04]  /*f7da0*/  LDL.LU R5, [R1+0x5ec4] ;  /* 0x005ec40001057983 */ /* 0x002f280000300800 */
[----:B------:R1:W-:Y:S04]  /*f7db0*/  STL [R1+0x5e94], R11 ;  /* 0x005e940b01007387 */ /* 0x0003e80000100800 */
[----:B-1----:R-:W4:Y:S01]  /*f7dc0*/  LDL.LU R11, [R1+0x77a8] ;  /* 0x0077a800010b7983 */ /* 0x002f220000300800 */
[----:B--2---:R-:W-:-:S05]  /*f7dd0*/  IADD3 R4, P5, PT, R4, UR18, RZ ;  /* 0x0000001204047c10 */ /* 0x004fca000ffbe0ff */
[----:B------:R1:W-:Y:S04]  /*f7de0*/  STL [R1+0x5ec8], R4 ;  /* 0x005ec80401007387 */ /* 0x0003e80000100800 */
[----:B-1----:R-:W2:Y:S01]  /*f7df0*/  LDL.LU R4, [R1+0x5ecc] ;  /* 0x005ecc0001047983 */ /* 0x002ea20000300800 */
[----:B---3--:R-:W-:Y:S02]  /*f7e00*/  IADD3.X R10, PT, PT, R10, UR7, RZ, P3, !PT ;  /* 0x000000070a0a7c10 */ /* 0x008fe40009ffe4ff */
[----:B------:R-:W-:Y:S02]  /*f7e10*/  IADD3.X R9, PT, PT, R9, UR7, RZ, P2, !PT ;  /* 0x0000000709097c10 */ /* 0x000fe400097fe4ff */
[----:B------:R-:W-:Y:S01]  /*f7e20*/  IADD3 R251, P3, PT, R251, UR18, RZ ;  /* 0x00000012fbfb7c10 */ /* 0x000fe2000ff7e0ff */
[----:B------:R1:W-:Y:S01]  /*f7e30*/  STL [R1+0x5e9c], R10 ;  /* 0x005e9c0a01007387 */ /* 0x0003e20000100800 */
[----:B----4-:R-:W-:-:S02]  /*f7e40*/  IADD3.X R8, PT, PT, R8, UR7, RZ, P6, !PT ;  /* 0x0000000708087c10 */ /* 0x010fc4000b7fe4ff */
[----:B------:R-:W-:Y:S01]  /*f7e50*/  IADD3 R248, P2, PT, R248, UR18, RZ ;  /* 0x00000012f8f87c10 */ /* 0x000fe2000ff5e0ff */
[----:B-1----:R-:W3:Y:S04]  /*f7e60*/  LDL.LU R10, [R1+0x77a4] ;  /* 0x0077a400010a7983 */ /* 0x002ee80000300800 */
[----:B------:R1:W-:Y:S01]  /*f7e70*/  STL [R1+0x5ea4], R9 ;  /* 0x005ea40901007387 */ /* 0x0003e20000100800 */
[----:B------:R-:W-:Y:S02]  /*f7e80*/  IADD3 R246, P6, PT, R246, UR18, RZ ;  /* 0x00000012f6f67c10 */ /* 0x000fe4000ffde0ff */
[----:B------:R-:W-:Y:S01]  /*f7e90*/  IADD3.X R7, PT, PT, R7, UR7, RZ, P1, !PT ;  /* 0x0000000707077c10 */ /* 0x000fe20008ffe4ff */
[----:B-1----:R-:W4:Y:S04]  /*f7ea0*/  LDL.LU R9, [R1+0x77a0] ;  /* 0x0077a00001097983 */ /* 0x002f280000300800 */
[----:B------:R1:W-:Y:S01]  /*f7eb0*/  STL [R1+0x5eac], R8 ;  /* 0x005eac0801007387 */ /* 0x0003e20000100800 */
[----:B------:R-:W-:-:S02]  /*f7ec0*/  IADD3 R244, P1, PT, R244, UR18, RZ ;  /* 0x00000012f4f47c10 */ /* 0x000fc4000ff3e0ff */
[----:B------:R-:W-:Y:S01]  /*f7ed0*/  IADD3.X R6, PT, PT, R6, UR7, RZ, P4, !PT ;  /* 0x0000000706067c10 */ /* 0x000fe2000a7fe4ff */
[----:B-1----:R-:W4:Y:S04]  /*f7ee0*/  LDL.LU R8, [R1+0x779c] ;  /* 0x00779c0001087983 */ /* 0x002f280000300800 */
[----:B------:R-:W-:Y:S04]  /*f7ef0*/  STL [R1+0x5ed0], R251 ;  /* 0x005ed0fb01007387 */ /* 0x000fe80000100800 */
[----:B------:R1:W-:Y:S01]  /*f7f00*/  STL [R1+0x5eb4], R7 ;  /* 0x005eb40701007387 */ /* 0x0003e20000100800 */
[----:B------:R-:W-:-:S02]  /*f7f10*/  IADD3 R238, P4, PT, R238, UR18, RZ ;  /* 0x00000012eeee7c10 */ /* 0x000fc4000ff9e0ff */
[----:B------:R-:W-:Y:S01]  /*f7f20*/  IADD3.X R249, PT, PT, R249, UR7, RZ, P2, !PT ;  /* 0x00000007f9f97c10 */ /* 0x000fe200097fe4ff */
[----:B-1----:R-:W3:Y:S04]  /*f7f30*/  LDL.LU R7, [R1+0x7798] ;  /* 0x0077980001077983 */ /* 0x002ee80000300800 */
[----:B------:R-:W-:Y:S04]  /*f7f40*/  STL [R1+0x5ed8], R248 ;  /* 0x005ed8f801007387 */ /* 0x000fe80000100800 */
[----:B------:R1:W-:Y:S01]  /*f7f50*/  STL [R1+0x5ebc], R6 ;  /* 0x005ebc0601007387 */ /* 0x0003e20000100800 */
[----:B------:R-:W-:-:S02]  /*f7f60*/  IADD3.X R5, PT, PT, R5, UR7, RZ, P5, !PT ;  /* 0x0000000705057c10 */ /* 0x000fc4000affe4ff */
[----:B------:R-:W-:Y:S01]  /*f7f70*/  IADD3 R236, P5, PT, R236, UR18, RZ ;  /* 0x00000012ecec7c10 */ /* 0x000fe2000ffbe0ff */
[----:B-1----:R-:W3:Y:S04]  /*f7f80*/  LDL.LU R6, [R1+0x7794] ;  /* 0x0077940001067983 */ /* 0x002ee80000300800 */
[----:B------:R-:W-:Y:S04]  /*f7f90*/  STL [R1+0x5ee0], R246 ;  /* 0x005ee0f601007387 */ /* 0x000fe80000100800 */
[----:B------:R1:W-:Y:S01]  /*f7fa0*/  STL [R1+0x5ec4], R5 ;  /* 0x005ec40501007387 */ /* 0x0003e20000100800 */
[----:B------:R-:W-:-:S02]  /*f7fb0*/  IADD3.X R247, PT, PT, R247, UR7, RZ, P6, !PT ;  /* 0x00000007f7f77c10 */ /* 0x000fc4000b7fe4ff */
[----:B------:R-:W-:Y:S02]  /*f7fc0*/  IADD3.X R245, PT, PT, R245, UR7, RZ, P1, !PT ;  /* 0x00000007f5f57c10 */ /* 0x000fe40008ffe4ff */
[----:B------:R-:W-:Y:S01]  /*f7fd0*/  IADD3.X R239, PT, PT, R239, UR7, RZ, P4, !PT ;  /* 0x00000007efef7c10 */ /* 0x000fe2000a7fe4ff */
[----:B-1----:R-:W3:Y:S04]  /*f7fe0*/  LDL.LU R5, [R1+0x7790] ;  /* 0x0077900001057983 */ /* 0x002ee80000300800 */
[----:B------:R-:W-:Y:S01]  /*f7ff0*/  STL [R1+0x5ee8], R244 ;  /* 0x005ee8f401007387 */ /* 0x000fe20000100800 */
[----:B------:R-:W-:Y:S02]  /*f8000*/  IADD3.X R237, PT, PT, R237, UR7, RZ, P5, !PT ;  /* 0x00000007eded7c10 */ /* 0x000fe4000affe4ff */
[----:B--2---:R-:W-:-:S02]  /*f8010*/  IADD3.X R4, PT, PT, R4, UR7, RZ, P3, !PT ;  /* 0x0000000704047c10 */ /* 0x004fc40009ffe4ff */
[----:B------:R-:W-:-:S03]  /*f8020*/  IADD3 R234, P3, PT, R234, UR18, RZ ;  /* 0x00000012eaea7c10 */ /* 0x000fc6000ff7e0ff */
[----:B------:R1:W-:Y:S01]  /*f8030*/  STL [R1+0x5ecc], R4 ;  /* 0x005ecc0401007387 */ /* 0x0003e20000100800 */
[----:B------:R-:W-:-:S03]  /*f8040*/  IADD3.X R235, PT, PT, R235, UR7, RZ, P3, !PT ;  /* 0x00000007ebeb7c10 */ /* 0x000fc60009ffe4ff */
[----:B-1----:R-:W2:Y:S04]  /*f8050*/  LDL.LU R4, [R1+0x778c] ;  /* 0x00778c0001047983 */ /* 0x002ea80000300800 */
        /* <DEDUP_REMOVED lines=10> */
[----:B------:R1:W-:Y:S04]  /*f8100*/  STL.64 [R1+0x78c0], R248 ;  /* 0x0078c0f801007387 */ /* 0x0003e80000100a00 */
[----:B------:R2:W-:Y:S04]  /*f8110*/  LDGSTS.E [R0+0x3500], desc[UR34][R2.64], P0 ;  /* 0x0350000002007fae */ /* 0x0005e800081a1022 */
[----:B-1----:R-:W2:Y:S04]  /*f8120*/  LDL R248, [R1+0x5fe8] ;  /* 0x005fe80001f87983 */ /* 0x002ea80000100800 */
[----:B------:R1:W-:Y:S04]  /*f8130*/  STL.64 [R1+0x78b8], R246 ;  /* 0x0078b8f601007387 */ /* 0x0003e80000100a00 */
[----:B-1----:R-:W2:Y:S04]  /*f8140*/  LDL R247, [R1+0x5fec] ;  /* 0x005fec0001f77983 */ /* 0x002ea80000100800 */
[----:B------:R-:W2:Y:S04]  /*f8150*/  LDL R246, [R1+0x5fe0] ;  /* 0x005fe00001f67983 */ /* 0x000ea80000100800 */
        /* <DEDUP_REMOVED lines=10> */
[----:B------:R-:W2:Y:S04]  /*f8200*/  LDL R249, [R1+0x618c] ;  /* 0x00618c0001f97983 */ /* 0x000ea80000100800 */
[----:B------:R-:W2:Y:S04]  /*f8210*/  LDL R251, [R1+0x6198] ;  /* 0x0061980001fb7983 */ /* 0x000ea80000100800 */
[----:B-1----:R-:W2:Y:S04]  /*f8220*/  LDL R235, [R1+0x5ff4] ;  /* 0x005ff40001eb7983 */ /* 0x002ea80000100800 */
[----:B------:R-:W2:Y:S04]  /*f8230*/  LDL R234, [R1+0x6194] ;  /* 0x0061940001ea7983 */ /* 0x000ea80000100800 */
[----:B------:R1:W-:Y:S04]  /*f8240*/  STL.64 [R1+0x7838], R242 ;  /* 0x007838f201007387 */ /* 0x0003e80000100a00 */
[----:B-1----:R-:W2:Y:S04]  /*f8250*/  LDL R243, [R1+0x61a0] ;  /* 0x0061a00001f37983 */ /* 0x002ea80000100800 */
[----:B------:R-:W2:Y:S04]  /*f8260*/  LDL R242, [R1+0x61a8] ;  /* 0x0061a80001f27983 */ /* 0x000ea80000100800 */
[----:B------:R1:W-:Y:S04]  /*f8270*/  STL.64 [R1+0x7830], R240 ;  /* 0x007830f001007387 */ /* 0x0003e80000100a00 */
[----:B-1----:R-:W2:Y:S04]  /*f8280*/  LDL R241, [R1+0x619c] ;  /* 0x00619c0001f17983 */ /* 0x002ea80000100800 */
[----:B------:R1:W-:Y:S04]  /*f8290*/  STL.64 [R1+0x7828], R226 ;  /* 0x007828e201007387 */ /* 0x0003e80000100a00 */
[----:B------:R-:W-:Y:S04]  /*f82a0*/  STL.64 [R1+0x7820], R224 ;  /* 0x007820e001007387 */ /* 0x000fe80000100a00 */
[----:B------:R1:W-:Y:S04]  /*f82b0*/  STL.64 [R1+0x7818], R90 ;  /* 0x0078185a01007387 */ /* 0x0003e80000100a00 */
[----:B------:R1:W-:Y:S04]  /*f82c0*/  STL.64 [R1+0x7810], R88 ;  /* 0x0078105801007387 */ /* 0x0003e80000100a00 */
[----:B------:R1:W-:Y:S04]  /*f82d0*/  STL.64 [R1+0x7808], R34 ;  /* 0x0078082201007387 */ /* 0x0003e80000100a00 */
[----:B------:R1:W-:Y:S04]  /*f82e0*/  STL.64 [R1+0x7800], R32 ;  /* 0x0078002001007387 */ /* 0x0003e80000100a00 */
[----:B------:R1:W-:Y:S04]  /*f82f0*/  STL.64 [R1+0x77f8], R30 ;  /* 0x0077f81e01007387 */ /* 0x0003e80000100a00 */
        /* <DEDUP_REMOVED lines=8> */
[----:B------:R1:W-:Y:S04]  /*f8380*/  STL.64 [R1+0x77b0], R12 ;  /* 0x0077b00c01007387 */ /* 0x0003e80000100a00 */
[----:B---3--:R3:W-:Y:S04]  /*f8390*/  STL.64 [R1+0x77a8], R10 ;  /* 0x0077a80a01007387 */ /* 0x0087e80000100a00 */
[----:B----4-:R4:W-:Y:S04]  /*f83a0*/  STL.64 [R1+0x77a0], R8 ;  /* 0x0077a00801007387 */ /* 0x0109e80000100a00 */
[----:B------:R1:W-:Y:S04]  /*f83b0*/  STL.64 [R1+0x7798], R6 ;  /* 0x0077980601007387 */ /* 0x0003e80000100a00 */
[----:B--2---:R2:W-:Y:S04]  /*f83c0*/  STL.64 [R1+0x7790], R4 ;  /* 0x0077900401007387 */ /* 0x0045e80000100a00 */
[----:B-1----:R-:W2:Y:S04]  /*f83d0*/  LDL R227, [R1+0x5ff8] ;  /* 0x005ff80001e37983 */ /* 0x002ea80000100800 */
[----:B------:R-:W2:Y:S01]  /*f83e0*/  LDL R240, [R1+0x5ffc] ;  /* 0x005ffc0001f07983 */ /* 0x000ea20000100800 */
[----:B------:R-:W-:-:S03]  /*f83f0*/  IMAD.MOV.U32 R91, RZ, RZ, R248 ;  /* 0x000000ffff5b7224 */ /* 0x000fc600078e00f8 */
[----:B------:R-:W3:Y:S01]  /*f8400*/  LDL R248, [R1+0x5fb0] ;  /* 0x005fb00001f87983 */ /* 0x000ee20000100800 */
[----:B------:R-:W-:-:S03]  /*f8410*/  IMAD.MOV.U32 R89, RZ, RZ, R246 ;  /* 0x000000ffff597224 */ /* 0x000fc600078e00f6 */
[----:B------:R-:W3:Y:S01]  /*f8420*/  LDL R246, [R1+0x5fb8] ;  /* 0x005fb80001f67983 */ /* 0x000ee20000100800 */
[----:B------:R-:W-:-:S03]  /*f8430*/  MOV R224, R247 ;  /* 0x000000f700e07202 */ /* 0x000fc60000000f00 */
[----:B------:R-:W3:Y:S01]  /*f8440*/  LDL R247, [R1+0x5fa4] ;  /* 0x005fa40001f77983 */ /* 0x000ee20000100800 */
[----:B------:R-:W-:-:S03]  /*f8450*/  MOV R35, R244 ;  /* 0x000000f400237202 */ /* 0x000fc60000000f00 */
[----:B------:R-:W3:Y:S01]  /*f8460*/  LDL R244, [R1+0x5fc0] ;  /* 0x005fc00001f47983 */ /* 0x000ee20000100800 */
[----:B------:R-:W-:-:S03]  /*f8470*/  IMAD.MOV.U32 R90, RZ, RZ, R245 ;  /* 0x000000ffff5a7224 */ /* 0x000fc600078e00f5 */
[----:B------:R-:W3:Y:S01]  /*f8480*/  LDL R245, [R1+0x5fac] ;  /* 0x005fac0001f57983 */ /* 0x000ee20000100800 */
[----:B------:R-:W-:-:S03]  /*f8490*/  IMAD.MOV.U32 R33, RZ, RZ, R238 ;  /* 0x000000ffff217224 */ /* 0x000fc600078e00ee */
[----:B------:R-:W3:Y:S01]  /*f84a0*/  LDL R238, [R1+0x5fc8] ;  /* 0x005fc80001ee7983 */ /* 0x000ee20000100800 */
        /* <DEDUP_REMOVED lines=10> */
[----:B------:R-:W-:-:S03]  /*f8550*/  MOV R2, R242 ;  /* 0x000000f200027202 */ /* 0x000fc60000000f00 */
[----:B------:R-:W3:Y:S01]  /*f8560*/  LDL R242, [R1+0x6000] ;  /* 0x0060000001f27983 */ /* 0x000ee20000100800 */
[----:B------:R-:W-:-:S03]  /*f8570*/  IMAD.MOV.U32 R32, RZ, RZ, R243 ;  /* 0x000000ffff207224 */ /* 0x000fc600078e00f3 */
[----:B------:R-:W4:Y:S01]  /*f8580*/  LDL R243, [R1+0x5fcc] ;  /* 0x005fcc0001f37983 */ /* 0x000f220000100800 */
[----:B------:R-:W-:-:S03]  /*f8590*/  IMAD.MOV.U32 R3, RZ, RZ, R241 ;  /* 0x000000ffff037224 */ /* 0x000fc600078e00f1 */
[----:B------:R-:W4:Y:S04]  /*f85a0*/  LDL R241, [R1+0x5fd4] ;  /* 0x005fd40001f17983 */ /* 0x000f280000100800 */
[----:B------:R1:W-:Y:S02]  /*f85b0*/  LDGSTS.E [R0+0x3580], desc[UR34][R2.64], P0 ;  /* 0x0358000002007fae */ /* 0x0003e400081a1022 */
[----:B-1----:R-:W-:Y:S01]  /*f85c0*/  IMAD.MOV.U32 R2, RZ, RZ, R32 ;  /* 0x000000ffff027224 */ /* 0x002fe200078e0020 */
[----:B------:R-:W-:Y:S01]  /*f85d0*/  MOV R3, R31 ;  /* 0x0000001f00037202 */ /* 0x000fe20000000f00 */
[----:B------:R-:W-:Y:S01]  /*f85e0*/  UISETP.GT.AND UP1, UPT, UR23, 0xa, UPT ;  /* 0x0000000a1700788c */ /* 0x000fe2000bf24270 */
[----:B------:R-:W4:Y:S04]  /*f85f0*/  LDL R31, [R1+0x5f94] ;  /* 0x005f9400011f7983 */ /* 0x000f280000100800 */
[----:B------:R1:W-:Y:S04]  /*f8600*/  LDGSTS.E [R0+0x3600], desc[UR34][R2.64], P0 ;  /* 0x0360000002007fae */ /* 0x0003e800081a1022 */
[----:B------:R-:W4:Y:S01]  /*f8610*/  LDL R32, [R1+0x5fa0] ;  /* 0x005fa00001207983 */ /* 0x000f220000100800 */
[----:B-1----:R-:W-:-:S03]  /*f8620*/  IMAD.MOV.U32 R3, RZ, RZ, R249 ;  /* 0x000000ffff037224 */ /* 0x002fc600078e00f9 */
[----:B------:R-:W4:Y:S01]  /*f8630*/  LDL R249, [R1+0x5f9c] ;  /* 0x005f9c0001f97983 */ /* 0x000f220000100800 */
[----:B------:R-:W-:-:S03]  /*f8640*/  IMAD.MOV.U32 R2, RZ, RZ, R251 ;  /* 0x000000ffff027224 */ /* 0x000fc600078e00fb */
[----:B------:R-:W4:Y:S01]  /*f8650*/  LDL R251, [R1+0x5fa8] ;  /* 0x005fa80001fb7983 */ /* 0x000f220000100800 */
[----:B------:R-:W-:-:S03]  /*f8660*/  USEL UR12, URZ, 0x4, !UP1 ;  /* 0x00000004ff0c7887 */ /* 0x000fc6000c800000 */
[----:B------:R1:W-:Y:S01]  /*f8670*/  LDGSTS.E [R0+0x3680], desc[UR34][R2.64], P0 ;  /* 0x0368000002007fae */ /* 0x0003e200081a1022 */
[----:B------:R-:W-:-:S06]  /*f8680*/  USEL UR12, UR12, URZ, !UP0 ;  /* 0x000000ff0c0c7287 */ /* 0x000fcc000c000000 */
[----:B------:R-:W-:Y:S02]  /*f8690*/  ISETP.NE.U32.AND P1, PT, RZ, UR12, PT ;  /* 0x0000000cff007c0c */ /* 0x000fe4000bf25070 */
[----:B-1----:R-:W-:Y:S01]  /*f86a0*/  MOV R2, R34 ;  /* 0x0000002200027202 */ /* 0x002fe20000000f00 */
[----:B------:R-:W-:Y:S01]  /*f86b0*/  IMAD.MOV.U32 R3, RZ, RZ, R33 ;  /* 0x000000ffff037224 */ /* 0x000fe200078e0021 */
[----:B------:R-:W4:Y:S04]  /*f86c0*/  LDL R34, [R1+0x5f90] ;  /* 0x005f900001227983 */ /* 0x000f280000100800 */
[----:B------:R1:W-:Y:S04]  /*f86d0*/  LDGSTS.E [R0+0x3700], desc[UR34][R2.64], P0 ;  /* 0x0370000002007fae */ /* 0x0003e800081a1022 */
[----:B------:R-:W4:Y:S01]  /*f86e0*/  LDL R33, [R1+0x5f84] ;  /* 0x005f840001217983 */ /* 0x000f220000100800 */
[----:B-1----:R-:W-:Y:S01]  /*f86f0*/  IMAD.MOV.U32 R2, RZ, RZ, R88 ;  /* 0x000000ffff027224 */ /* 0x002fe200078e0058 */
[----:B------:R-:W-:-:S02]  /*f8700*/  MOV R3, R35 ;  /* 0x0000002300037202 */ /* 0x000fc40000000f00 */
[----:B------:R-:W4:Y:S04]  /*f8710*/  LDL R88, [R1+0x5f88] ;  /* 0x005f880001587983 */ /* 0x000f280000100800 */
[----:B------:R1:W-:Y:S04]  /*f8720*/  LDGSTS.E [R0+0x3780], desc[UR34][R2.64], P0 ;  /* 0x0378000002007fae */ /* 0x0003e800081a1022 */
[----:B------:R-:W4:Y:S01]  /*f8730*/  LDL R35, [R1+0x5f5c] ;  /* 0x005f5c0001237983 */ /* 0x000f220000100800 */
[----:B-1----:R-:W-:Y:S02]  /*f8740*/  IMAD.MOV.U32 R2, RZ, RZ, R90 ;  /* 0x000000ffff027224 */ /* 0x002fe400078e005a */
[----:B------:R-:W-:Y:S01]  /*f8750*/  IMAD.MOV.U32 R3, RZ, RZ, R89 ;  /* 0x000000ffff037224 */ /* 0x000fe200078e0059 */
[----:B------:R-:W4:Y:S04]  /*f8760*/  LDL R90, [R1+0x3de0] ;  /* 0x003de000015a7983 */ /* 0x000f280000100800 */
[----:B------:R1:W-:Y:S04]  /*f8770*/  LDGSTS.E [R0+0x5000], desc[UR34][R2.64], P1 ;  /* 0x0500000002007fae */ /* 0x0003e800089a1022 */
[----:B------:R-:W4:Y:S01]  /*f8780*/  LDL R89, [R1+0x3ddc] ;  /* 0x003ddc0001597983 */ /* 0x000f220000100800 */
[----:B-1----:R-:W-:Y:S01]  /*f8790*/  MOV R2, R224 ;  /* 0x000000e000027202 */ /* 0x002fe20000000f00 */
[----:B------:R-:W-:-:S02]  /*f87a0*/  IMAD.MOV.U32 R3, RZ, RZ, R91 ;  /* 0x000000ffff037224 */ /* 0x000fc400078e005b */
        /* <DEDUP_REMOVED lines=8> */
[----:B--2---:R-:W-:Y:S02]  /*f8830*/  IMAD.MOV.U32 R2, RZ, RZ, R240 ;  /* 0x000000ffff027224 */ /* 0x004fe400078e00f0 */
[----:B------:R-:W-:Y:S01]  /*f8840*/  IMAD.MOV.U32 R3, RZ, RZ, R227 ;  /* 0x000000ffff037224 */ /* 0x000fe200078e00e3 */
[----:B------:R-:W2:Y:S04]  /*f8850*/  LDL R240, [R1+0x3df8] ;  /* 0x003df80001f07983 */ /* 0x000ea80000100800 */
[----:B------:R3:W-:Y:S04]  /*f8860*/  LDGSTS.E [R0+0x5180], desc[UR34][R2.64], P1 ;  /* 0x0518000002007fae */ /* 0x0007e800089a1022 */
[----:B------:R-:W2:Y:S01]  /*f8870*/  LDL R227, [R1+0x3df4] ;  /* 0x003df40001e37983 */ /* 0x000ea20000100800 */
[----:B---3--:R-:W-:-:S03]  /*f8880*/  MOV R2, R242 ;  /* 0x000000f200027202 */ /* 0x008fc60000000f00 */
[----:B------:R-:W3:Y:S01]  /*f8890*/  LDL R242, [R1+0x3e00] ;  /* 0x003e000001f27983 */ /* 0x000ee20000100800 */
[----:B----4-:R-:W-:-:S03]  /*f88a0*/  IMAD.MOV.U32 R3, RZ, RZ, R241 ;  /* 0x000000ffff037224 */ /* 0x010fc600078e00f1 */
[----:B------:R-:W4:Y:S04]  /*f88b0*/  LDL R241, [R1+0x3dfc] ;  /* 0x003dfc0001f17983 */ /* 0x000f280000100800 */
[----:B------:R1:W-:Y:S02]  /*f88c0*/  LDGSTS.E [R0+0x5200], desc[UR34][R2.64], P1 ;  /* 0x0520000002007fae */ /* 0x0003e400089a1022 */
[----:B-1----:R-:W-:Y:S01]  /*f88d0*/  IMAD.MOV.U32 R2, RZ, RZ, R234 ;  /* 0x000000ffff027224 */ /* 0x002fe200078e00ea */
[----:B------:R-:W-:Y:S01]  /*f88e0*/  MOV R3, R243 ;  /* 0x000000f300037202 */ /* 0x000fe20000000f00 */
[----:B------:R-:W2:Y:S04]  /*f88f0*/  LDL R234, [R1+0x3e08] ;  /* 0x003e080001ea7983 */ /* 0x000ea80000100800 */
[----:B------:R1:W-:Y:S04]  /*f8900*/  LDGSTS.E [R0+0x5280], desc[UR34][R2.64], P1 ;  /* 0x0528000002007fae */ /* 0x0003e800089a1022 */
[----:B------:R-:W2:Y:S01]  /*f8910*/  LDL R243, [R1+0x3e04] ;  /* 0x003e040001f37983 */ /* 0x000ea20000100800 */
[----:B-1----:R-:W-:-:S02]  /*f8920*/  IMAD.MOV.U32 R2, RZ, RZ, R236 ;  /* 0x000000ffff027224 */ /* 0x002fc400078e00ec */
[----:B------:R-:W-:Y:S01]  /*f8930*/  IMAD.MOV.U32 R3, RZ, RZ, R235 ;  /* 0x000000ffff037224 */ /* 0x000fe200078e00eb */
[----:B------:R-:W2:Y:S04]  /*f8940*/  LDL R236, [R1+0x3e10] ;  /* 0x003e100001ec7983 */ /* 0x000ea80000100800 */
[----:B------:R1:W-:Y:S04]  /*f8950*/  LDGSTS.E [R0+0x5300], desc[UR34][R2.64], P1 ;  /* 0x0530000002007fae */ /* 0x0003e800089a1022 */
[----:B------:R-:W2:Y:S01]  /*f8960*/  LDL R235, [R1+0x3e0c] ;  /* 0x003e0c0001eb7983 */ /* 0x000ea20000100800 */
[----:B-1----:R-:W-:Y:S01]  /*f8970*/  MOV R2, R238 ;  /* 0x000000ee00027202 */ /* 0x002fe20000000f00 */
[----:B------:R-:W-:-:S02]  /*f8980*/  IMAD.MOV.U32 R3, RZ, RZ, R237 ;  /* 0x000000ffff037224 */ /* 0x000fc400078e00ed */
[----:B------:R-:W2:Y:S04]  /*f8990*/  LDL R238, [R1+0x3e18] ;  /* 0x003e180001ee7983 */ /* 0x000ea80000100800 */
[----:B------:R1:W-:Y:S04]  /*f89a0*/  LDGSTS.E [R0+0x5380], desc[UR34][R2.64], P1 ;  /* 0x0538000002007fae */ /* 0x0003e800089a1022 */
[----:B------:R-:W2:Y:S01]  /*f89b0*/  LDL R237, [R1+0x3e14] ;  /* 0x003e140001ed7983 */ /* 0x000ea20000100800 */
[----:B-1----:R-:W-:Y:S01]  /*f89c0*/  IMAD.MOV.U32 R2, RZ, RZ, R244 ;  /* 0x000000ffff027224 */ /* 0x002fe200078e00f4 */
[----:B------:R-:W-:-:S02]  /*f89d0*/  MOV R3, R239 ;  /* 0x000000ef00037202 */ /* 0x000fc40000000f00 */
[----:B------:R-:W2:Y:S04]  /*f89e0*/  LDL R244, [R1+0x3e20] ;  /* 0x003e200001f47983 */ /* 0x000ea80000100800 */
[----:B------:R1:W-:Y:S04]  /*f89f0*/  LDGSTS.E [R0+0x5400], desc[UR34][R2.64], P1 ;  /* 0x0540000002007fae */ /* 0x0003e800089a1022 */
[----:B------:R-:W2:Y:S01]  /*f8a00*/  LDL R239, [R1+0x3e1c] ;  /* 0x003e1c0001ef7983 */ /* 0x000ea20000100800 */
[----:B-1----:R-:W-:Y:S02]  /*f8a10*/  IMAD.MOV.U32 R2, RZ, RZ, R246 ;  /* 0x000000ffff027224 */ /* 0x002fe400078e00f6 */
        /* <DEDUP_REMOVED lines=9> */
[----:B-1----:R-:W-:-:S03]  /*f8ab0*/  MOV R3, R249 ;  /* 0x000000f900037202 */ /* 0x002fc60000000f00 */
[----:B------:R-:W2:Y:S01]  /*f8ac0*/  LDL R249, [R1+0x5f8c] ;  /* 0x005f8c0001f97983 */ /* 0x000ea20000100800 */
[----:B------:R-:W-:-:S03]  /*f8ad0*/  IMAD.MOV.U32 R2, RZ, RZ, R251 ;  /* 0x000000ffff027224 */ /* 0x000fc600078e00fb */
[----:B------:R-:W3:Y:S04]  /*f8ae0*/  LDL R251, [R1+0x5f98] ;  /* 0x005f980001fb7983 */ /* 0x000ee80000100800 */
[----:B------:R1:W-:Y:S02]  /*f8af0*/  LDGSTS.E [R0+0x5580], desc[UR34][R2.64], P1 ;  /* 0x0558000002007fae */ /* 0x0003e400089a1022 */
[----:B-1----:R-:W-:Y:S02]  /*f8b00*/  IMAD.MOV.U32 R2, RZ, RZ, R32 ;  /* 0x000000ffff027224 */ /* 0x002fe400078e0020 */
[----:B------:R-:W-:Y:S01]  /*f8b10*/  IMAD.MOV.U32 R3, RZ, RZ, R31 ;  /* 0x000000ffff037224 */ /* 0x000fe200078e001f */
[----:B------:R-:W-:Y:S01]  /*f8b20*/  UISETP.GT.AND UP1, UPT, UR23, 0xe, UPT ;  /* 0x0000000e1700788c */ /* 0x000fe2000bf24270 */
[----:B------:R-:W4:Y:S04]  /*f8b30*/  LDL R31, [R1+0x3e3c] ;  /* 0x003e3c00011f7983 */ /* 0x000f280000100800 */
[----:B------:R2:W-:Y:S01]  /*f8b40*/  LDGSTS.E [R0+0x5600], desc[UR34][R2.64], P1 ;  /* 0x0560000002007fae */ /* 0x0005e200089a1022 */
[----:B------:R-:W-:-:S03]  /*f8b50*/  USEL UR12, URZ, 0x4, !UP1 ;  /* 0x00000004ff0c7887 */ /* 0x000fc6000c800000 */
[----:B------:R-:W4:Y:S01]  /*f8b60*/  LDL R32, [R1+0x3e40] ;  /* 0x003e400001207983 */ /* 0x000f220000100800 */
[----:B------:R-:W-:-:S06]  /*f8b70*/  USEL UR12, UR12, URZ, !UP0 ;  /* 0x000000ff0c0c7287 */ /* 0x000fcc000c000000 */
[----:B------:R-:W-:Y:S01]  /*f8b80*/  ISETP.NE.U32.AND P0, PT, RZ, UR12, PT ;  /* 0x0000000cff007c0c */ /* 0x000fe2000bf05070 */
[----:B--2---:R-:W-:Y:S02]  /*f8b90*/  IMAD.MOV.U32 R3, RZ, RZ, R249 ;  /* 0x000000ffff037224 */ /* 0x004fe400078e00f9 */
[----:B------:R-:W2:Y:S01]  /*f8ba0*/  LDL R249, [R1+0x3e34] ;  /* 0x003e340001f97983 */ /* 0x000ea20000100800 */
[----:B---3--:R-:W-:-:S03]  /*f8bb0*/  MOV R2, R251 ;  /* 0x000000fb00027202 */ /* 0x008fc60000000f00 */
[----:B------:R-:W3:Y:S04]  /*f8bc0*/  LDL R251, [R1+0x3e38] ;  /* 0x003e380001fb7983 */ /* 0x000ee80000100800 */
[----:B------:R1:W-:Y:S02]  /*f8bd0*/  LDGSTS.E [R0+0x5680], desc[UR34][R2.64], P1 ;  /* 0x0568000002007fae */ /* 0x0003e400089a1022 */
[----:B-1----:R-:W-:Y:S01]  /*f8be0*/  IMAD.MOV.U32 R2, RZ, RZ, R34 ;  /* 0x000000ffff027224 */ /* 0x002fe200078e0022 */
[----:B------:R-:W-:Y:S01]  /*f8bf0*/  MOV R3, R33 ;  /* 0x0000002100037202 */ /* 0x000fe20000000f00 */
[----:B------:R-:W3:Y:S04]  /*f8c00*/  LDL R34, [R1+0x3e50] ;  /* 0x003e500001227983 */ /* 0x000ee80000100800 */
[----:B------:R1:W-:Y:S04]  /*f8c10*/  LDGSTS.E [R0+0x5700], desc[UR34][R2.64], P1 ;  /* 0x0570000002007fae */ /* 0x0003e800089a1022 */
[----:B------:R-:W3:Y:S01]  /*f8c20*/  LDL R33, [R1+0x3e4c] ;  /* 0x003e4c0001217983 */ /* 0x000ee20000100800 */
[----:B-1----:R-:W-:-:S02]  /*f8c30*/  IMAD.MOV.U32 R2, RZ, RZ, R88 ;  /* 0x000000ffff027224 */ /* 0x002fc400078e0058 */
[----:B------:R-:W-:Y:S01]  /*f8c40*/  IMAD.MOV.U32 R3, RZ, RZ, R35 ;  /* 0x000000ffff037224 */ /* 0x000fe200078e0023 */
[----:B------:R-:W3:Y:S04]  /*f8c50*/  LDL R88, [R1+0x3e58] ;  /* 0x003e580001587983 */ /* 0x000ee80000100800 */
[----:B------:R1:W-:Y:S04]  /*f8c60*/  LDGSTS.E [R0+0x5780], desc[UR34][R2.64], P1 ;  /* 0x0578000002007fae */ /* 0x0003e800089a1022 */
[----:B------:R-:W3:Y:S01]  /*f8c70*/  LDL R35, [R1+0x3e54] ;  /* 0x003e540001237983 */ /* 0x000ee20000100800 */
[----:B-1----:R-:W-:Y:S01]  /*f8c80*/  MOV R2, R90 ;  /* 0x0000005a00027202 */ /* 0x002fe20000000f00 */
[----:B------:R-:W-:-:S02]  /*f8c90*/  IMAD.MOV.U32 R3, RZ, RZ, R89 ;  /* 0x000000ffff037224 */ /* 0x000fc400078e0059 */
[----:B------:R-:W3:Y:S04]  /*f8ca0*/  LDL R90, [R1+0x3fe0] ;  /* 0x003fe000015a7983 */ /* 0x000ee80000100800 */
[----:B------:R1:W-:Y:S04]  /*f8cb0*/  LDGSTS.E [R0+0x7000], desc[UR34][R2.64], P0 ;  /* 0x0700000002007fae */ /* 0x0003e800081a1022 */
[----:B------:R-:W3:Y:S01]  /*f8cc0*/  LDL R89, [R1+0x3fdc] ;  /* 0x003fdc0001597983 */ /* 0x000ee20000100800 */
[----:B-1----:R-:W-:Y:S01]  /*f8cd0*/  IMAD.MOV.U32 R2, RZ, RZ, R224 ;  /* 0x000000ffff027224 */ /* 0x002fe200078e00e0 */
[----:B------:R-:W-:-:S02]  /*f8ce0*/  MOV R3, R91 ;  /* 0x0000005b00037202 */ /* 0x000fc40000000f00 */
[----:B------:R-:W3:Y:S04]  /*f8cf0*/  LDL R224, [R1+0x3fe8] ;  /* 0x003fe80001e07983 */ /* 0x000ee80000100800 */
[----:B------:R1:W-:Y:S04]  /*f8d00*/  LDGSTS.E [R0+0x7080], desc[UR34][R2.64], P0 ;  /* 0x0708000002007fae */ /* 0x0003e800081a1022 */
[----:B------:R-:W3:Y:S01]  /*f8d10*/  LDL R91, [R1+0x3fe4] ;  /* 0x003fe400015b7983 */ /* 0x000ee20000100800 */
[----:B-1----:R-:W-:Y:S02]  /*f8d20*/  IMAD.MOV.U32 R2, RZ, RZ, R226 ;  /* 0x000000ffff027224 */ /* 0x002fe400078e00e2 */
        /* <DEDUP_REMOVED lines=10> */
[----:B----4-:R-:W-:-:S02]  /*f8dd0*/  MOV R3, R241 ;  /* 0x000000f100037202 */ /* 0x010fc40000000f00 */
        /* <DEDUP_REMOVED lines=33> */
[----:B--2---:R-:W-:-:S03]  /*f8ff0*/  IMAD.MOV.U32 R3, RZ, RZ, R249 ;  /* 0x000000ffff037224 */ /* 0x004fc600078e00f9 */
[----:B------:R-:W2:Y:S01]  /*f9000*/  LDL R249, [R1+0x3e44] ;  /* 0x003e440001f97983 */ /* 0x000ea20000100800 */
[----:B---3--:R-:W-:-:S03]  /*f9010*/  IMAD.MOV.U32 R2, RZ, RZ, R251 ;  /* 0x000000ffff027224 */ /* 0x008fc600078e00fb */
[----:B------:R-:W3:Y:S04]  /*f9020*/  LDL R251, [R1+0x3e48] ;  /* 0x003e480001fb7983 */ /* 0x000ee80000100800 */
[----:B------:R1:W-:Y:S02]  /*f9030*/  LDGSTS.E [R0+0x7580], desc[UR34][R2.64], P0 ;  /* 0x0758000002007fae */ /* 0x0003e400081a1022 */
[----:B-1----:R-:W-:Y:S01]  /*f9040*/  MOV R2, R32 ;  /* 0x0000002000027202 */ /* 0x002fe20000000f00 */
[----:B------:R-:W-:Y:S01]  /*f9050*/  IMAD.MOV.U32 R3, RZ, RZ, R31 ;  /* 0x000000ffff037224 */ /* 0x000fe200078e001f */
[----:B------:R-:W-:Y:S01]  /*f9060*/  UISETP.GT.AND UP1, UPT, UR23, 0x12, UPT ;  /* 0x000000121700788c */ /* 0x000fe2000bf24270 */
[----:B------:R-:W4:Y:S04]  /*f9070*/  LDL R31, [R1+0x403c] ;  /* 0x00403c00011f7983 */ /* 0x000f280000100800 */
[----:B------:R2:W-:Y:S01]  /*f9080*/  LDGSTS.E [R0+0x7600], desc[UR34][R2.64], P0 ;  /* 0x0760000002007fae */ /* 0x0005e200081a1022 */
[----:B------:R-:W-:-:S03]  /*f9090*/  USEL UR12, URZ, 0x4, !UP1 ;  /* 0x00000004ff0c7887 */ /* 0x000fc6000c800000 */
[----:B------:R-:W4:Y:S01]  /*f90a0*/  LDL R32, [R1+0x4040] ;  /* 0x0040400001207983 */ /* 0x000f220000100800 */
[----:B------:R-:W-:-:S06]  /*f90b0*/  USEL UR12, UR12, URZ, !UP0 ;  /* 0x000000ff0c0c7287 */ /* 0x000fcc000c000000 */
[----:B------:R-:W-:Y:S02]  /*f90c0*/  ISETP.NE.U32.AND P1, PT, RZ, UR12, PT ;  /* 0x0000000cff007c0c */ /* 0x000fe4000bf25070 */
[----:B--2---:R-:W-:Y:S02]  /*f90d0*/  MOV R3, R249 ;  /* 0x000000f900037202 */ /* 0x004fe40000000f00 */
[----:B------:R-:W2:Y:S01]  /*f90e0*/  LDL R249, [R1+0x4034] ;  /* 0x0040340001f97983 */ /* 0x000ea20000100800 */
[----:B---3--:R-:W-:-:S03]  /*f90f0*/  IMAD.MOV.U32 R2, RZ, RZ, R251 ;  /* 0x000000ffff027224 */ /* 0x008fc600078e00fb */
[----:B------:R-:W3:Y:S04]  /*f9100*/  LDL R251, [R1+0x4038] ;  /* 0x0040380001fb7983 */ /* 0x000ee80000100800 */
[----:B------:R1:W-:Y:S02]  /*f9110*/  LDGSTS.E [R0+0x7680], desc[UR34][R2.64], P0 ;  /* 0x0768000002007fae */ /* 0x0003e400081a1022 */
        /* <DEDUP_REMOVED lines=30> */
[----:B----4-:R-:W-:Y:S02]  /*f9300*/  IMAD.MOV.U32 R2, RZ, RZ, R242 ;  /* 0x000000ffff027224 */ /* 0x010fe400078e00f2 */
        /* <DEDUP_REMOVED lines=34> */
[----:B--2---:R-:W-:-:S03]  /*f9530*/  IMAD.MOV.U32 R3, RZ, RZ, R249 ;  /* 0x000000ffff037224 */ /* 0x004fc600078e00f9 */
[----:B------:R-:W2:Y:S01]  /*f9540*/  LDL R249, [R1+0x4044] ;  /* 0x0040440001f97983 */ /* 0x000ea20000100800 */
[----:B---3--:R-:W-:-:S03]  /*f9550*/  MOV R2, R251 ;  /* 0x000000fb00027202 */ /* 0x008fc60000000f00 */
[----:B------:R-:W3:Y:S04]  /*f9560*/  LDL R251, [R1+0x4048] ;  /* 0x0040480001fb7983 */ /* 0x000ee80000100800 */
[----:B------:R1:W-:Y:S02]  /*f9570*/  LDGSTS.E [R0+0x9580], desc[UR34][R2.64], P1 ;  /* 0x0958000002007fae */ /* 0x0003e400089a1022 */
[----:B-1----:R-:W-:Y:S01]  /*f9580*/  IMAD.MOV.U32 R2, RZ, RZ, R32 ;  /* 0x000000ffff027224 */ /* 0x002fe200078e0020 */
[----:B------:R-:W-:Y:S01]  /*f9590*/  MOV R3, R31 ;  /* 0x0000001f00037202 */ /* 0x000fe20000000f00 */
        /* <DEDUP_REMOVED lines=9> */
[----:B---3--:R-:W-:-:S03]  /*f9630*/  IMAD.MOV.U32 R2, RZ, RZ, R251 ;  /* 0x000000ffff027224 */ /* 0x008fc600078e00fb */
[----:B------:R-:W3:Y:S04]  /*f9640*/  LDL R251, [R1+0x4238] ;  /* 0x0042380001fb7983 */ /* 0x000ee80000100800 */
[----:B------:R1:W-:Y:S02]  /*f9650*/  LDGSTS.E [R0+0x9680], desc[UR34][R2.64], P1 ;  /* 0x0968000002007fae */ /* 0x0003e400089a1022 */
[----:B-1----:R-:W-:Y:S01]  /*f9660*/  MOV R2, R34 ;  /* 0x0000002200027202 */ /* 0x002fe20000000f00 */
[----:B------:R-:W-:Y:S01]  /*f9670*/  IMAD.MOV.U32 R3, RZ, RZ, R33 ;  /* 0x000000ffff037224 */ /* 0x000fe200078e0021 */
        /* <DEDUP_REMOVED lines=28> */
[----:B----4-:R-:W-:Y:S01]  /*f9840*/  MOV R2, R242 ;  /* 0x000000f200027202 */ /* 0x010fe20000000f00 */
        /* <DEDUP_REMOVED lines=34> */
[----:B--2---:R-:W-:-:S03]  /*f9a70*/  MOV R3, R249 ;  /* 0x000000f900037202 */ /* 0x004fc60000000f00 */
[----:B------:R-:W2:Y:S01]  /*f9a80*/  LDL R249, [R1+0x4244] ;  /* 0x0042440001f97983 */ /* 0x000ea20000100800 */
[----:B---3--:R-:W-:-:S03]  /*f9a90*/  IMAD.MOV.U32 R2, RZ, RZ, R251 ;  /* 0x000000ffff027224 */ /* 0x008fc600078e00fb */
        /* <DEDUP_REMOVED lines=46> */
[----:B----4-:R-:W-:Y:S01]  /*f9d80*/  IMAD.MOV.U32 R2, RZ, RZ, R242 ;  /* 0x000000ffff027224 */ /* 0x010fe200078e00f2 */
        /* <DEDUP_REMOVED lines=180> */
[----:B------:R1:W-:Y:S01]  /*fa8d0*/  LDGSTS.E [R0+0x11300], desc[UR34][R2.64], P1 ;  /* 0x1130000002007fae */ /* 0x0003e200089a1022 */
[----:B------:R-:W-:-:S03]  /*fa8e0*/  UISETP.GT.AND UP1, UPT, UR23, 0x26, UPT ;  /* 0x000000261700788c */ /* 0x000fc6000bf24270 */
[----:B------:R-:W4:Y:S01]  /*fa8f0*/  LDL R235, [R1+0x4a0c] ;  /* 0x004a0c0001eb7983 */ /* 0x000f220000100800 */
[----:B-1----:R-:W-:Y:S01]  /*fa900*/  MOV R2, R238 ;  /* 0x000000ee00027202 */ /* 0x002fe20000000f00 */
[----:B------:R-:W-:Y:S01]  /*fa910*/  IMAD.MOV.U32 R3, RZ, RZ, R237 ;  /* 0x000000ffff037224 */ /* 0x000fe200078e00ed */
[----:B------:R-:W-:Y:S01]  /*fa920*/  USEL UR12, URZ, 0x4, !UP1 ;  /* 0x00000004ff0c7887 */ /* 0x000fe2000c800000 */
[----:B------:R-:W4:Y:S04]  /*fa930*/  LDL R237, [R1+0x4a14] ;  /* 0x004a140001ed7983 */ /* 0x000f280000100800 */
[----:B------:R1:W-:Y:S04]  /*fa940*/  LDGSTS.E [R0+0x11380], desc[UR34][R2.64], P1 ;  /* 0x1138000002007fae */ /* 0x0003e800089a1022 */
[----:B------:R-:W4:Y:S01]  /*fa950*/  LDL R238, [R1+0x4a18] ;  /* 0x004a180001ee7983 */ /* 0x000f220000100800 */
[----:B-1----:R-:W-:Y:S01]  /*fa960*/  IMAD.MOV.U32 R2, RZ, RZ, R244 ;  /* 0x000000ffff027224 */ /* 0x002fe200078e00f4 */
[----:B------:R-:W-:Y:S01]  /*fa970*/  MOV R3, R239 ;  /* 0x000000ef00037202 */ /* 0x000fe20000000f00 */
[----:B------:R-:W-:Y:S01]  /*fa980*/  USEL UR12, UR12, URZ, !UP0 ;  /* 0x000000ff0c0c7287 */ /* 0x000fe2000c000000 */
[----:B------:R-:W4:Y:S04]  /*fa990*/  LDL R239, [R1+0x4a1c] ;  /* 0x004a1c0001ef7983 */ /* 0x000f280000100800 */
[----:B------:R1:W-:Y:S04]  /*fa9a0*/  LDGSTS.E [R0+0x11400], desc[UR34][R2.64], P1 ;  /* 0x1140000002007fae */ /* 0x0003e800089a1022 */
[----:B------:R-:W4:Y:S01]  /*fa9b0*/  LDL R244, [R1+0x4a20] ;  /* 0x004a200001f47983 */ /* 0x000f220000100800 */
[----:B-1----:R-:W-:-:S02]  /*fa9c0*/  IMAD.MOV.U32 R2, RZ, RZ, R246 ;  /* 0x000000ffff027224 */ /* 0x002fc400078e00f6 */
[----:B------:R-:W-:Y:S01]  /*fa9d0*/  IMAD.MOV.U32 R3, RZ, RZ, R245 ;  /* 0x000000ffff037224 */ /* 0x000fe200078e00f5 */
[----:B------:R-:W-:Y:S01]  /*fa9e0*/  ISETP.NE.U32.AND P0, PT, RZ, UR12, PT ;  /* 0x0000000cff007c0c */ /* 0x000fe2000bf05070 */
        /* <DEDUP_REMOVED lines=14> */
[----:B------:R-:W-:-:S05]  /*faad0*/  IMAD.MOV.U32 R3, RZ, RZ, R31 ;  /* 0x000000ffff037224 */ /* 0x000fca00078e001f */
[----:B------:R1:W-:Y:S02]  /*faae0*/  LDGSTS.E [R0+0x11600], desc[UR34][R2.64], P1 ;  /* 0x1160000002007fae */ /* 0x0003e400089a1022 */
[----:B-1----:R-:W-:Y:S01]  /*faaf0*/  MOV R2, R34 ;  /* 0x0000002200027202 */ /* 0x002fe20000000f00 */
[----:B------:R-:W-:Y:S01]  /*fab00*/  IMAD.MOV.U32 R3, RZ, RZ, R33 ;  /* 0x000000ffff037224 */ /* 0x000fe200078e0021 */
[----:B------:R-:W-:Y:S01]  /*fab10*/  UISETP.GT.AND UP1, UPT, UR23, 0x2a, UPT ;  /* 0x0000002a1700788c */ /* 0x000fe2000bf24270 */
[----:B------:R-:W4:Y:S04]  /*fab20*/  LDL R34, [R1+0x51f4] ;  /* 0x0051f40001227983 */ /* 0x000f280000100800 */
[----:B------:R1:W-:Y:S02]  /*fab30*/  LDGSTS.E [R0+0x11680], desc[UR34][R2.64], P1 ;  /* 0x1168000002007fae */ /* 0x0003e400089a1022 */
[----:B-1----:R-:W-:Y:S01]  /*fab40*/  IMAD.MOV.U32 R2, RZ, RZ, R88 ;  /* 0x000000ffff027224 */ /* 0x002fe200078e0058 */
[----:B------:R-:W-:Y:S01]  /*fab50*/  MOV R3, R35 ;  /* 0x0000002300037202 */ /* 0x000fe20000000f00 */
[----:B------:R-:W4:Y:S04]  /*fab60*/  LDL R88, [R1+0x4a40] ;  /* 0x004a400001587983 */ /* 0x000f280000100800 */
[----:B------:R1:W-:Y:S04]  /*fab70*/  LDGSTS.E [R0+0x11700], desc[UR34][R2.64], P1 ;  /* 0x1170000002007fae */ /* 0x0003e800089a1022 */
[----:B------:R-:W4:Y:S01]  /*fab80*/  LDL R35, [R1+0x4a3c] ;  /* 0x004a3c0001237983 */ /* 0x000f220000100800 */
[----:B-1----:R-:W-:-:S02]  /*fab90*/  IMAD.MOV.U32 R2, RZ, RZ, R90 ;  /* 0x000000ffff027224 */ /* 0x002fc400078e005a */
        /* <DEDUP_REMOVED lines=40> */
[----:B------:R-:W-:Y:S01]  /*fae20*/  MOV R3, R237 ;  /* 0x000000ed00037202 */ /* 0x000fe20000000f00 */
[----:B------:R-:W-:Y:S01]  /*fae30*/  USEL UR12, URZ, 0x4, !UP1 ;  /* 0x00000004ff0c7887 */ /* 0x000fe2000c800000 */
[----:B------:R-:W4:Y:S04]  /*fae40*/  LDL R237, [R1+0x4c0c] ;  /* 0x004c0c0001ed7983 */ /* 0x000f280000100800 */
[----:B------:R1:W-:Y:S04]  /*fae50*/  LDGSTS.E [R0+0x13380], desc[UR34][R2.64], P0 ;  /* 0x1338000002007fae */ /* 0x0003e800081a1022 */
[----:B------:R-:W4:Y:S01]  /*fae60*/  LDL R238, [R1+0x4c10] ;  /* 0x004c100001ee7983 */ /* 0x000f220000100800 */
[----:B-1----:R-:W-:-:S02]  /*fae70*/  IMAD.MOV.U32 R2, RZ, RZ, R244 ;  /* 0x000000ffff027224 */ /* 0x002fc400078e00f4 */
[----:B------:R-:W-:Y:S01]  /*fae80*/  IMAD.MOV.U32 R3, RZ, RZ, R239 ;  /* 0x000000ffff037224 */ /* 0x000fe200078e00ef */
[----:B------:R-:W-:Y:S01]  /*fae90*/  USEL UR12, UR12, URZ, !UP0 ;  /* 0x000000ff0c0c7287 */ /* 0x000fe2000c000000 */
[----:B------:R-:W4:Y:S04]  /*faea0*/  LDL R239, [R1+0x4c14] ;  /* 0x004c140001ef7983 */ /* 0x000f280000100800 */
[----:B------:R1:W-:Y:S04]  /*faeb0*/  LDGSTS.E [R0+0x13400], desc[UR34][R2.64], P0 ;  /* 0x1340000002007fae */ /* 0x0003e800081a1022 */
[----:B------:R-:W4:Y:S01]  /*faec0*/  LDL R244, [R1+0x4c18] ;  /* 0x004c180001f47983 */ /* 0x000f220000100800 */
[----:B-1----:R-:W-:Y:S01]  /*faed0*/  MOV R2, R246 ;  /* 0x000000f600027202 */ /* 0x002fe20000000f00 */
[----:B------:R-:W-:Y:S01]  /*faee0*/  IMAD.MOV.U32 R3, RZ, RZ, R245 ;  /* 0x000000ffff037224 */ /* 0x000fe200078e00f5 */
[----:B------:R-:W-:Y:S01]  /*faef0*/  ISETP.NE.U32.AND P1, PT, RZ, UR12, PT ;  /* 0x0000000cff007c0c */ /* 0x000fe2000bf25070 */
[----:B------:R-:W4:Y:S04]  /*faf00*/  LDL R245, [R1+0x4c1c] ;  /* 0x004c1c0001f57983 */ /* 0x000f280000100800 */
[----:B------:R1:W-:Y:S04]  /*faf10*/  LDGSTS.E [R0+0x13480], desc[UR34][R2.64], P0 ;  /* 0x1348000002007fae */ /* 0x0003e800081a1022 */
[----:B------:R-:W4:Y:S01]  /*faf20*/  LDL R246, [R1+0x4c20] ;  /* 0x004c200001f67983 */ /* 0x000f220000100800 */
[----:B-1----:R-:W-:Y:S01]  /*faf30*/  IMAD.MOV.U32 R2, RZ, RZ, R248 ;  /* 0x000000ffff027224 */ /* 0x002fe200078e00f8 */
[----:B------:R-:W-:-:S02]  /*faf40*/  MOV R3, R247 ;  /* 0x000000f700037202 */ /* 0x000fc40000000f00 */
[----:B------:R-:W4:Y:S04]  /*faf50*/  LDL R248, [R1+0x4be0] ;  /* 0x004be00001f87983 */ /* 0x000f280000100800 */
[----:B------:R-:W4:Y:S04]  /*faf60*/  LDL R247, [R1+0x4bdc] ;  /* 0x004bdc0001f77983 */ /* 0x000f280000100800 */
[----:B------:R2:W-:Y:S02]  /*faf70*/  LDGSTS.E [R0+0x13500], desc[UR34][R2.64], P0 ;  /* 0x1350000002007fae */ /* 0x0005e400081a1022 */
[----:B--2---:R-:W-:-:S02]  /*faf80*/  IMAD.MOV.U32 R3, RZ, RZ, R249 ;  /* 0x000000ffff037224 */ /* 0x004fc400078e00f9 */
[----:B------:R-:W2:Y:S01]  /*faf90*/  LDL R249, [R1+0x4bec] ;  /* 0x004bec0001f97983 */ /* 0x000ea20000100800 */
[----:B---3--:R-:W-:-:S03]  /*fafa0*/  IMAD.MOV.U32 R2, RZ, RZ, R251 ;  /* 0x000000ffff027224 */ /* 0x008fc600078e00fb */
[----:B------:R-:W3:Y:S04]  /*fafb0*/  LDL R251, [R1+0x4bf0] ;  /* 0x004bf00001fb7983 */ /* 0x000ee80000100800 */
[----:B------:R1:W-:Y:S02]  /*fafc0*/  LDGSTS.E [R0+0x13580], desc[UR34][R2.64], P0 ;  /* 0x1358000002007fae */ /* 0x0003e400081a1022 */
[----:B-1----:R-:W-:Y:S01]  /*fafd0*/  MOV R2, R88 ;  /* 0x0000005800027202 */ /* 0x002fe20000000f00 */
[----:B------:R-:W-:Y:S01]  /*fafe0*/  IMAD.MOV.U32 R3, RZ, RZ, R35 ;  /* 0x000000ffff037224 */ /* 0x000fe200078e0023 */
[----:B------:R-:W-:Y:S01]  /*faff0*/  UISETP.GT.AND UP1, UPT, UR23, 0x2e, UPT ;  /* 0x0000002e1700788c */ /* 0x000fe2000bf24270 */
[----:B------:R-:W3:Y:S04]  /*fb000*/  LDL R35, [R1+0x51f8] ;  /* 0x0051f80001237983 */ /* 0x000ee80000100800 */
[----:B------:R1:W-:Y:S04]  /*fb010*/  LDGSTS.E [R0+0x13600], desc[UR34][R2.64], P0 ;  /* 0x1360000002007fae */ /* 0x0003e800081a1022 */
[----:B------:R-:W3:Y:S01]  /*fb020*/  LDL R88, [R1+0x51fc] ;  /* 0x0051fc0001587983 */ /* 0x000ee20000100800 */
[----:B-1----:R-:W-:Y:S01]  /*fb030*/  IMAD.MOV.U32 R2, RZ, RZ, R90 ;  /* 0x000000ffff027224 */ /* 0x002fe200078e005a */
[----:B------:R-:W-:Y:S01]  /*fb040*/  MOV R3, R89 ;  /* 0x0000005900037202 */ /* 0x000fe20000000f00 */
[----:B------:R-:W-:Y:S01]  /*fb050*/  USEL UR12, URZ, 0x4, !UP1 ;  /* 0x00000004ff0c7887 */ /* 0x000fe2000c800000 */
        /* <DEDUP_REMOVED lines=8> */
[----:B----4-:R-:W-:-:S03]  /*fb0e0*/  MOV R2, R236 ;  /* 0x000000ec00027202 */ /* 0x010fc60000000f00 */
[----:B------:R-:W4:Y:S01]  /*fb0f0*/  LDL R236, [R1+0x4c28] ;  /* 0x004c280001ec7983 */ /* 0x000f220000100800 */
[----:B------:R-:W-:-:S03]  /*fb100*/  IMAD.MOV.U32 R3, RZ, RZ, R235 ;  /* 0x000000ffff037224 */ /* 0x000fc600078e00eb */
[----:B------:R-:W4:Y:S04]  /*fb110*/  LDL R235, [R1+0x4c24] ;  /* 0x004c240001eb7983 */ /* 0x000f280000100800 */
[----:B------:R1:W-:Y:S02]  /*fb120*/  LDGSTS.E [R0+0x13780], desc[UR34][R2.64], P0 ;  /* 0x1378000002007fae */ /* 0x0003e400081a1022 */
[----:B-1----:R-:W-:Y:S02]  /*fb130*/  IMAD.MOV.U32 R2, RZ, RZ, R248 ;  /* 0x000000ffff027224 */ /* 0x002fe400078e00f8 */
[----:B------:R-:W4:Y:S01]  /*fb140*/  LDL R248, [R1+0x4c30] ;  /* 0x004c300001f87983 */ /* 0x000f220000100800 */
[----:B------:R-:W-:-:S03]  /*fb150*/  MOV R3, R247 ;  /* 0x000000f700037202 */ /* 0x000fc60000000f00 */
[----:B------:R-:W4:Y:S04]  /*fb160*/  LDL R247, [R1+0x4c2c] ;  /* 0x004c2c0001f77983 */ /* 0x000f280000100800 */
[----:B------:R1:W-:Y:S02]  /*fb170*/  LDGSTS.E [R0+0x15000], desc[UR34][R2.64], P1 ;  /* 0x1500000002007fae */ /* 0x0003e400089a1022 */
        /* <DEDUP_REMOVED lines=45> */
[----:B-1----:R-:W-:-:S03]  /*fb450*/  IMAD.MOV.U32 R2, RZ, RZ, R248 ;  /* 0x000000ffff027224 */ /* 0x002fc600078e00f8 */
[----:B------:R-:W4:Y:S01]  /*fb460*/  LDL R248, [R1+0x4e10] ;  /* 0x004e100001f87983 */ /* 0x000f220000100800 */
[----:B------:R-:W-:-:S03]  /*fb470*/  IMAD.MOV.U32 R3, RZ, RZ, R247 ;  /* 0x000000ffff037224 */ /* 0x000fc600078e00f7 */
[----:B------:R-:W4:Y:S04]  /*fb480*/  LDL R247, [R1+0x4e0c] ;  /* 0x004e0c0001f77983 */ /* 0x000f280000100800 */
[----:B------:R2:W-:Y:S02]  /*fb490*/  LDGSTS.E [R0+0x15500], desc[UR34][R2.64], P1 ;  /* 0x1550000002007fae */ /* 0x0005e400089a1022 */
[----:B--2---:R-:W-:Y:S02]  /*fb4a0*/  IMAD.MOV.U32 R3, RZ, RZ, R249 ;  /* 0x000000ffff037224 */ /* 0x004fe400078e00f9 */
[----:B------:R-:W2:Y:S01]  /*fb4b0*/  LDL R249, [R1+0x4dec] ;  /* 0x004dec0001f97983 */ /* 0x000ea20000100800 */
[----:B---3--:R-:W-:-:S03]  /*fb4c0*/  MOV R2, R251 ;  /* 0x000000fb00027202 */ /* 0x008fc60000000f00 */
[----:B------:R-:W3:Y:S04]  /*fb4d0*/  LDL R251, [R1+0x4df0] ;  /* 0x004df00001fb7983 */ /* 0x000ee80000100800 */
[----:B------:R1:W-:Y:S01]  /*fb4e0*/  LDGSTS.E [R0+0x15580], desc[UR34][R2.64], P1 ;  /* 0x1558000002007fae */ /* 0x0003e200089a1022 */
[----:B------:R-:W-:Y:S01]  /*fb4f0*/  USEL UR12, UR12, URZ, !UP0 ;  /* 0x000000ff0c0c7287 */ /* 0x000fe2000c000000 */
[----:B-1----:R-:W-:Y:S01]  /*fb500*/  IMAD.MOV.U32 R2, RZ, RZ, R224 ;  /* 0x000000ffff027224 */ /* 0x002fe200078e00e0 */
[----:B------:R-:W-:Y:S01]  /*fb510*/  MOV R3, R91 ;  /* 0x0000005b00037202 */ /* 0x000fe20000000f00 */
[----:B------:R-:W-:-:S03]  /*fb520*/  UISETP.GT.AND UP1, UPT, UR23, 0x32, UPT ;  /* 0x000000321700788c */ /* 0x000fc6000bf24270 */
[----:B------:R-:W-:Y:S01]  /*fb530*/  ISETP.NE.U32.AND P0, PT, RZ, UR12, PT ;  /* 0x0000000cff007c0c */ /* 0x000fe2000bf05070 */
        /* <DEDUP_REMOVED lines=8> */
[----:B-1----:R-:W-:-:S03]  /*fb5c0*/  MOV R2, R238 ;  /* 0x000000ee00027202 */ /* 0x002fc60000000f00 */
[----:B------:R-:W4:Y:S01]  /*fb5d0*/  LDL R238, [R1+0x4e20] ;  /* 0x004e200001ee7983 */ /* 0x000f220000100800 */
[----:B------:R-:W-:-:S03]  /*fb5e0*/  IMAD.MOV.U32 R3, RZ, RZ, R237 ;  /* 0x000000ffff037224 */ /* 0x000fc600078e00ed */
        /* <DEDUP_REMOVED lines=67> */
[----:B------:R1:W-:Y:S01]  /*fba20*/  LDGSTS.E [R0+0x17580], desc[UR34][R2.64], P0 ;  /* 0x1758000002007fae */ /* 0x0003e200081a1022 */
[----:B------:R-:W-:Y:S01]  /*fba30*/  USEL UR12, UR12, URZ, !UP0 ;  /* 0x000000ff0c0c7287 */ /* 0x000fe2000c000000 */
[----:B-1----:R-:W-:Y:S02]  /*fba40*/  IMAD.MOV.U32 R2, RZ, RZ, R240 ;  /* 0x000000ffff027224 */ /* 0x002fe400078e00f0 */
[----:B------:R-:W-:-:S03]  /*fba50*/  IMAD.MOV.U32 R3, RZ, RZ, R227 ;  /* 0x000000ffff037224 */ /* 0x000fc600078e00e3 */
[----:B------:R-:W-:Y:S01]  /*fba60*/  ISETP.NE.U32.AND P1, PT, RZ, UR12, PT ;  /* 0x0000000cff007c0c */ /* 0x000fe2000bf25070 */
        /* <DEDUP_REMOVED lines=23> */
[----:B-1----:R-:W-:-:S03]  /*fbbe0*/  IMAD.MOV.U32 R2, RZ, RZ, R238 ;  /* 0x000000ffff027224 */ /* 0x002fc600078e00ee */
[----:B------:R-:W4:Y:S01]  /*fbbf0*/  LDL R238, [R1+0x5050] ;  /* 0x0050500001ee7983 */ /* 0x000f220000100800 */
[----:B------:R-:W-:-:S03]  /*fbc00*/  MOV R3, R237 ;  /* 0x000000ed00037202 */ /* 0x000fc60000000f00 */
[----:B------:R-:W4:Y:S04]  /*fbc10*/  LDL R237, [R1+0x504c] ;  /* 0x00504c0001ed7983 */ /* 0x000f280000100800 */
[----:B------:R2:W-:Y:S02]  /*fbc20*/  LDGSTS.E [R0+0x19080], desc[UR34][R2.64], P1 ;  /* 0x1908000002007fae */ /* 0x0005e400089a1022 */
        /* <DEDUP_REMOVED lines=43> */
[----:B------:R-:W4:Y:S04]  /*fbee0*/  LDL R247, [R1+0x51e4] ;  /* 0x0051e40001f77983 */ /* 0x000f280000100800 */
[----:B------:R2:W-:Y:S02]  /*fbef0*/  LDGSTS.E [R0+0x19500], desc[UR34][R2.64], P1 ;  /* 0x1950000002007fae */ /* 0x0005e400089a1022 */
[----:B--2---:R-:W-:-:S02]  /*fbf00*/  IMAD.MOV.U32 R3, RZ, RZ, R249 ;  /* 0x000000ffff037224 */ /* 0x004fc400078e00f9 */
[----:B------:R-:W2:Y:S01]  /*fbf10*/  LDL R249, [R1+0x51ec] ;  /* 0x0051ec0001f97983 */ /* 0x000ea20000100800 */
[----:B---3--:R-:W-:-:S03]  /*fbf20*/  IMAD.MOV.U32 R2, RZ, RZ, R251 ;  /* 0x000000ffff027224 */ /* 0x008fc600078e00fb */
[----:B------:R-:W3:Y:S01]  /*fbf30*/  LDL R251, [R1+0x51f0] ;  /* 0x0051f00001fb7983 */ /* 0x000ee20000100800 */
[----:B------:R-:W-:-:S03]  /*fbf40*/  UISETP.GT.AND UP1, UPT, UR23, 0x36, UPT ;  /* 0x000000361700788c */ /* 0x000fc6000bf24270 */
[----:B------:R1:W-:Y:S01]  /*fbf50*/  LDGSTS.E [R0+0x19580], desc[UR34][R2.64], P1 ;  /* 0x1958000002007fae */ /* 0x0003e200089a1022 */
[----:B------:R-:W-:Y:S01]  /*fbf60*/  USEL UR12, URZ, 0x4, !UP1 ;  /* 0x00000004ff0c7887 */ /* 0x000fe2000c800000 */
[----:B-1----:R-:W-:Y:S01]  /*fbf70*/  MOV R2, R234 ;  /* 0x000000ea00027202 */ /* 0x002fe20000000f00 */
[----:B------:R-:W-:Y:S01]  /*fbf80*/  IMAD.MOV.U32 R3, RZ, RZ, R243 ;  /* 0x000000ffff037224 */ /* 0x000fe200078e00f3 */
[----:B------:R-:W3:Y:S04]  /*fbf90*/  LDL R234, [R1+0x522c] ;  /* 0x00522c0001ea7983 */ /* 0x000ee80000100800 */
[----:B------:R-:W3:Y:S04]  /*fbfa0*/  LDL R243, [R1+0x5228] ;  /* 0x0052280001f37983 */ /* 0x000ee80000100800 */
[----:B------:R1:W-:Y:S01]  /*fbfb0*/  LDGSTS.E [R0+0x19600], desc[UR34][R2.64], P1 ;  /* 0x1960000002007fae */ /* 0x0003e200089a1022 */
[----:B------:R-:W-:Y:S01]  /*fbfc0*/  USEL UR12, UR12, URZ, !UP0 ;  /* 0x000000ff0c0c7287 */ /* 0x000fe2000c000000 */
[----:B-1----:R-:W-:Y:S01]  /*fbfd0*/  IMAD.MOV.U32 R2, RZ, RZ, R236 ;  /* 0x000000ffff027224 */ /* 0x002fe200078e00ec */
[----:B------:R-:W-:Y:S01]  /*fbfe0*/  MOV R3, R235 ;  /* 0x000000eb00037202 */ /* 0x000fe20000000f00 */
[----:B------:R-:W3:Y:S04]  /*fbff0*/  LDL R236, [R1+0x5234] ;  /* 0x0052340001ec7983 */ /* 0x000ee80000100800 */
[----:B------:R-:W3:Y:S04]  /*fc000*/  LDL R235, [R1+0x5230] ;  /* 0x0052300001eb7983 */ /* 0x000ee80000100800 */
[----:B------:R1:W-:Y:S01]  /*fc010*/  LDGSTS.E [R0+0x19680], desc[UR34][R2.64], P1 ;  /* 0x1968000002007fae */ /* 0x0003e200089a1022 */
[----:B------:R-:W-:Y:S01]  /*fc020*/  ISETP.NE.U32.AND P0, PT, RZ, UR12, PT ;  /* 0x0000000cff007c0c */ /* 0x000fe2000bf05070 */
[----:B-1----:R-:W-:-:S02]  /*fc030*/  IMAD.MOV.U32 R2, RZ, RZ, R238 ;  /* 0x000000ffff027224 */ /* 0x002fc400078e00ee */
[----:B------:R-:W-:Y:S01]  /*fc040*/  IMAD.MOV.U32 R3, RZ, RZ, R237 ;  /* 0x000000ffff037224 */ /* 0x000fe200078e00ed */
[----:B------:R-:W3:Y:S04]  /*fc050*/  LDL R238, [R1+0x523c] ;  /* 0x00523c0001ee7983 */ /* 0x000ee80000100800 */
[----:B------:R-:W3:Y:S04]  /*fc060*/  LDL R237, [R1+0x5238] ;  /* 0x0052380001ed7983 */ /* 0x000ee80000100800 */
[----:B------:R1:W-:Y:S02]  /*fc070*/  LDGSTS.E [R0+0x19700], desc[UR34][R2.64], P1 ;  /* 0x1970000002007fae */ /* 0x0003e400089a1022 */
[----:B-1----:R-:W-:Y:S01]  /*fc080*/  MOV R2, R244 ;  /* 0x000000f400027202 */ /* 0x002fe20000000f00 */
[----:B------:R-:W-:Y:S01]  /*fc090*/  IMAD.MOV.U32 R3, RZ, RZ, R239 ;  /* 0x000000ffff037224 */ /* 0x000fe200078e00ef */
[----:B------:R-:W3:Y:S04]  /*fc0a0*/  LDL R244, [R1+0x5244] ;  /* 0x0052440001f47983 */ /* 0x000ee80000100800 */
[----:B------:R-:W3:Y:S04]  /*fc0b0*/  LDL R239, [R1+0x5240] ;  /* 0x0052400001ef7983 */ /* 0x000ee80000100800 */
[----:B------:R1:W-:Y:S02]  /*fc0c0*/  LDGSTS.E [R0+0x19780], desc[UR34][R2.64], P1 ;  /* 0x1978000002007fae */ /* 0x0003e400089a1022 */
[----:B-1----:R-:W-:Y:S01]  /*fc0d0*/  IMAD.MOV.U32 R2, RZ, RZ, R246 ;  /* 0x000000ffff027224 */ /* 0x002fe200078e00f6 */
[----:B------:R-:W-:Y:S01]  /*fc0e0*/  MOV R3, R245 ;  /* 0x000000f500037202 */ /* 0x000fe20000000f00 */
[----:B------:R-:W3:Y:S04]  /*fc0f0*/  LDL R246, [R1+0x524c] ;  /* 0x00524c0001f67983 */ /* 0x000ee80000100800 */
[----:B------:R-:W3:Y:S04]  /*fc100*/  LDL R245, [R1+0x5248] ;  /* 0x0052480001f57983 */ /* 0x000ee80000100800 */
[----:B------:R4:W-:Y:S02]  /*fc110*/  LDGSTS.E [R0+0x1b000], desc[UR34][R2.64], P0 ;  /* 0x1b00000002007fae */ /* 0x0009e400081a1022 */
[----:B----4-:R-:W-:-:S02]  /*fc120*/  IMAD.MOV.U32 R2, RZ, RZ, R248 ;  /* 0x000000ffff027224 */ /* 0x010fc400078e00f8 */
        /* <DEDUP_REMOVED lines=9> */
[----:B------:R-:W-:-:S03]  /*fc1c0*/  UISETP.GT.AND UP1, UPT, UR23, 0x3a, UPT ;  /* 0x0000003a1700788c */ /* 0x000fc6000bf24270 */
[----:B------:R-:W3:Y:S01]  /*fc1d0*/  LDL.LU.64 R16, [R1+0x3aa0] ;  /* 0x003aa00001107983 */ /* 0x000ee20000300a00 */
[----:B-1----:R-:W-:Y:S01]  /*fc1e0*/  IMAD.MOV.U32 R2, RZ, RZ, R35 ;  /* 0x000000ffff027224 */ /* 0x002fe200078e0023 */
[----:B------:R-:W-:Y:S01]  /*fc1f0*/  MOV R3, R34 ;  /* 0x0000002200037202 */ /* 0x000fe20000000f00 */
[----:B------:R-:W-:Y:S01]  /*fc200*/  USEL UR12, URZ, 0x4, !UP1 ;  /* 0x00000004ff0c7887 */ /* 0x000fe2000c800000 */
[----:B------:R-:W3:Y:S04]  /*fc210*/  LDL.LU.64 R14, [R1+0x3a98] ;  /* 0x003a9800010e7983 */ /* 0x000ee80000300a00 */
[----:B------:R1:W-:Y:S01]  /*fc220*/  LDGSTS.E [R0+0x1b180], desc[UR34][R2.64], P0 ;  /* 0x1b18000002007fae */ /* 0x0003e200081a1022 */
[----:B------:R-:W-:Y:S02]  /*fc230*/  USEL UR12, UR12, URZ, !UP0 ;  /* 0x000000ff0c0c7287 */ /* 0x000fe4000c000000 */
[----:B------:R-:W-:Y:S01]  /*fc240*/  UISETP.GT.AND UP1, UPT, UR23, 0x3e, UPT ;  /* 0x0000003e1700788c */ /* 0x000fe2000bf24270 */
[----:B------:R-:W3:Y:S01]  /*fc250*/  LDL.LU.64 R12, [R1+0x3a90] ;  /* 0x003a9000010c7983 */ /* 0x000ee20000300a00 */
[----:B-1----:R-:W-:-:S02]  /*fc260*/  IMAD.MOV.U32 R2, RZ, RZ, R89 ;  /* 0x000000ffff027224 */ /* 0x002fc400078e0059 */
[----:B------:R-:W-:Y:S01]  /*fc270*/  IMAD.MOV.U32 R3, RZ, RZ, R88 ;  /* 0x000000ffff037224 */ /* 0x000fe200078e0058 */
[----:B------:R-:W-:Y:S01]  /*fc280*/  ISETP.NE.U32.AND P1, PT, RZ, UR12, PT ;  /* 0x0000000cff007c0c */ /* 0x000fe2000bf25070 */
[----:B------:R-:W3:Y:S04]  /*fc290*/  LDL.LU.64 R10, [R1+0x3a88] ;  /* 0x003a8800010a7983 */ /* 0x000ee80000300a00 */
[----:B------:R1:W-:Y:S01]  /*fc2a0*/  LDGSTS.E [R0+0x1b200], desc[UR34][R2.64], P0 ;  /* 0x1b20000002007fae */ /* 0x0003e200081a1022 */
[----:B------:R-:W-:-:S03]  /*fc2b0*/  USEL UR12, URZ, 0x4, !UP1 ;  /* 0x00000004ff0c7887 */ /* 0x000fc6000c800000 */
[----:B------:R-:W3:Y:S01]  /*fc2c0*/  LDL.LU.64 R20, [R1+0x3a80] ;  /* 0x003a800001147983 */ /* 0x000ee20000300a00 */
[----:B-1----:R-:W-:Y:S01]  /*fc2d0*/  MOV R2, R91 ;  /* 0x0000005b00027202 */ /* 0x002fe20000000f00 */
[----:B------:R-:W-:Y:S01]  /*fc2e0*/  IMAD.MOV.U32 R3, RZ, RZ, R90 ;  /* 0x000000ffff037224 */ /* 0x000fe200078e005a */
[----:B------:R-:W-:Y:S01]  /*fc2f0*/  USEL UR12, UR12, URZ, !UP0 ;  /* 0x000000ff0c0c7287 */ /* 0x000fe2000c000000 */
[----:B------:R-:W3:Y:S04]  /*fc300*/  LDL.LU.64 R8, [R1+0x3a78] ;  /* 0x003a780001087983 */ /* 0x000ee80000300a00 */
[----:B------:R1:W-:Y:S01]  /*fc310*/  LDGSTS.E [R0+0x1b280], desc[UR34][R2.64], P0 ;  /* 0x1b28000002007fae */ /* 0x0003e200081a1022 */
[----:B------:R-:W-:-:S03]  /*fc320*/  UISETP.GT.AND UP1, UPT, UR23, 0x42, UPT ;  /* 0x000000421700788c */ /* 0x000fc6000bf24270 */
[----:B------:R-:W3:Y:S04]  /*fc330*/  LDL.LU.64 R6, [R1+0x3a70] ;  /* 0x003a700001067983 */ /* 0x000ee80000300a00 */
[----:B------:R-:W3:Y:S01]  /*fc340*/  LDL.LU.64 R4, [R1+0x3a68] ;  /* 0x003a680001047983 */ /* 0x000ee20000300a00 */
[----:B-1----:R-:W-:Y:S01]  /*fc350*/  IMAD.MOV.U32 R2, RZ, RZ, R225 ;  /* 0x000000ffff027224 */ /* 0x002fe200078e00e1 */
[----:B------:R-:W-:Y:S02]  /*fc360*/  MOV R3, R224 ;  /* 0x000000e000037202 */ /* 0x000fe40000000f00 */
[----:B------:R-:W3:Y:S04]  /*fc370*/  LDL.LU.64 R22, [R1+0x3a60] ;  /* 0x003a600001167983 */ /* 0x000ee80000300a00 */
[----:B------:R1:W-:Y:S04]  /*fc380*/  LDGSTS.E [R0+0x1b300], desc[UR34][R2.64], P0 ;  /* 0x1b30000002007fae */ /* 0x0003e800081a1022 */
[----:B------:R-:W3:Y:S04]  /*fc390*/  LDL.LU.64 R24, [R1+0x3a58] ;  /* 0x003a580001187983 */ /* 0x000ee80000300a00 */
[----:B------:R-:W3:Y:S01]  /*fc3a0*/  LDL.LU.64 R18, [R1+0x3a50] ;  /* 0x003a500001127983 */ /* 0x000ee20000300a00 */
[----:B-1----:R-:W-:-:S02]  /*fc3b0*/  IMAD.MOV.U32 R2, RZ, RZ, R227 ;  /* 0x000000ffff027224 */ /* 0x002fc400078e00e3 */
[----:B------:R-:W-:-:S05]  /*fc3c0*/  IMAD.MOV.U32 R3, RZ, RZ, R226 ;  /* 0x000000ffff037224 */ /* 0x000fca00078e00e2 */
[----:B------:R1:W-:Y:S02]  /*fc3d0*/  LDGSTS.E [R0+0x1b380], desc[UR34][R2.64], P0 ;  /* 0x1b38000002007fae */ /* 0x0003e400081a1022 */
        /* <DEDUP_REMOVED lines=18> */
[----:B----4-:R-:W-:Y:S01]  /*fc500*/  MOV R2, R247 ;  /* 0x000000f700027202 */ /* 0x010fe20000000f00 */
[----:B------:R-:W-:-:S05]  /*fc510*/  IMAD.MOV.U32 R3, RZ, RZ, R246 ;  /* 0x000000ffff037224 */ /* 0x000fca00078e00f6 */
[----:B------:R1:W-:Y:S02]  /*fc520*/  LDGSTS.E [R0+0x1b700], desc[UR34][R2.64], P0 ;  /* 0x1b70000002007fae */ /* 0x0003e400081a1022 */
[----:B-1----:R-:W-:Y:S01]  /*fc530*/  MOV R3, R248 ;  /* 0x000000f800037202 */ /* 0x002fe20000000f00 */
[----:B--2---:R-:W-:-:S05]  /*fc540*/  IMAD.MOV.U32 R2, RZ, RZ, R249 ;  /* 0x000000ffff027224 */ /* 0x004fca00078e00f9 */
[----:B------:R1:W-:Y:S02]  /*fc550*/  LDGSTS.E [R0+0x1b780], desc[UR34][R2.64], P0 ;  /* 0x1b78000002007fae */ /* 0x0003e400081a1022 */
[----:B-1----:R-:W-:Y:S02]  /*fc560*/  IMAD.MOV.U32 R2, RZ, RZ, R250 ;  /* 0x000000ffff027224 */ /* 0x002fe400078e00fa */
[----:B---3--:R-:W-:-:S05]  /*fc570*/  IMAD.MOV.U32 R3, RZ, RZ, R251 ;  /* 0x000000ffff037224 */ /* 0x008fca00078e00fb */
        /* <DEDUP_REMOVED lines=37> */
[----:B------:R-:W-:Y:S02]  /*fc7d0*/  ISETP.NE.U32.AND P0, PT, RZ, UR12, PT ;  /* 0x0000000cff007c0c */ /* 0x000fe4000bf05070 */
        /* <DEDUP_REMOVED lines=45> */
[----:B------:R-:W-:Y:S01]  /*fcab0*/  USEL UR12, URZ, 0x4, !UP1 ;  /* 0x00000004ff0c7887 */ /* 0x000fe2000c800000 */
[----:B-1----:R-:W-:Y:S01]  /*fcac0*/  MOV R2, R174 ;  /* 0x000000ae00027202 */ /* 0x002fe20000000f00 */
[----:B------:R-:W-:-:S05]  /*fcad0*/  IMAD.MOV.U32 R3, RZ, RZ, R175 ;  /* 0x000000ffff037224 */ /* 0x000fca00078e00af */
[----:B------:R1:W-:Y:S01]  /*fcae0*/  LDGSTS.E [R0+0x1f600], desc[UR34][R2.64], P0 ;  /* 0x1f60000002007fae */ /* 0x0003e200081a1022 */
[----:B------:R-:W-:Y:S01]  /*fcaf0*/  USEL UR12, UR12, URZ, !UP0 ;  /* 0x000000ff0c0c7287 */ /* 0x000fe2000c000000 */
[----:B-1----:R-:W-:Y:S01]  /*fcb00*/  IMAD.MOV.U32 R2, RZ, RZ, R172 ;  /* 0x000000ffff027224 */ /* 0x002fe200078e00ac */
[----:B------:R-:W-:-:S05]  /*fcb10*/  MOV R3, R173 ;  /* 0x000000ad00037202 */ /* 0x000fca0000000f00 */
[----:B------:R1:W-:Y:S01]  /*fcb20*/  LDGSTS.E [R0+0x1f680], desc[UR34][R2.64], P0 ;  /* 0x1f68000002007fae */ /* 0x0003e200081a1022 */
[----:B------:R-:W-:Y:S01]  /*fcb30*/  ISETP.NE.U32.AND P1, PT, RZ, UR12, PT ;  /* 0x0000000cff007c0c */ /* 0x000fe2000bf25070 */
        /* <DEDUP_REMOVED lines=39> */
[----:B------:R-:W-:Y:S01]  /*fcdb0*/  UISETP.GT.AND UP1, UPT, UR23, 0x46, UPT ;  /* 0x000000461700788c */ /* 0x000fe2000bf24270 */
[----:B-1----:R-:W-:Y:S01]  /*fcdc0*/  MOV R2, R144 ;  /* 0x0000009000027202 */ /* 0x002fe20000000f00 */
[----:B------:R-:W-:-:S05]  /*fcdd0*/  IMAD.MOV.U32 R3, RZ, RZ, R145 ;  /* 0x000000ffff037224 */ /* 0x000fca00078e0091 */
[----:B------:R1:W-:Y:S01]  /*fcde0*/  LDGSTS.E [R0+0x21580], desc[UR34][R2.64], P1 ;  /* 0x2158000002007fae */ /* 0x0003e200089a1022 */
[----:B------:R-:W-:Y:S01]  /*fcdf0*/  USEL UR12, URZ, 0x4, !UP1 ;  /* 0x00000004ff0c7887 */ /* 0x000fe2000c800000 */
[----:B-1----:R-:W-:Y:S01]  /*fce00*/  IMAD.MOV.U32 R2, RZ, RZ, R142 ;  /* 0x000000ffff027224 */ /* 0x002fe200078e008e */
[----:B------:R-:W-:-:S05]  /*fce10*/  MOV R3, R143 ;  /* 0x0000008f00037202 */ /* 0x000fca0000000f00 */
[----:B------:R1:W-:Y:S01]  /*fce20*/  LDGSTS.E [R0+0x21600], desc[UR34][R2.64], P1 ;  /* 0x2160000002007fae */ /* 0x0003e200089a1022 */
[----:B------:R-:W-:Y:S01]  /*fce30*/  USEL UR12, UR12, URZ, !UP0 ;  /* 0x000000ff0c0c7287 */ /* 0x000fe2000c000000 */
        /* <DEDUP_REMOVED lines=42> */
[----:B------:R1:W-:Y:S01]  /*fd0e0*/  LDGSTS.E [R0+0x23500], desc[UR34][R2.64], P0 ;  /* 0x2350000002007fae */ /* 0x0003e200081a1022 */
[----:B------:R-:W-:Y:S01]  /*fd0f0*/  UISETP.GT.AND UP1, UPT, UR23, 0x4a, UPT ;  /* 0x0000004a1700788c */ /* 0x000fe2000bf24270 */
[----:B-1----:R-:W-:Y:S01]  /*fd100*/  IMAD.MOV.U32 R2, RZ, RZ, R112 ;  /* 0x000000ffff027224 */ /* 0x002fe200078e0070 */
[----:B------:R-:W-:-:S05]  /*fd110*/  MOV R3, R113 ;  /* 0x0000007100037202 */ /* 0x000fca0000000f00 */
[----:B------:R1:W-:Y:S01]  /*fd120*/  LDGSTS.E [R0+0x23580], desc[UR34][R2.64], P0 ;  /* 0x2358000002007fae */ /* 0x0003e200081a1022 */
[----:B------:R-:W-:Y:S01]  /*fd130*/  USEL UR12, URZ, 0x4, !UP1 ;  /* 0x00000004ff0c7887 */ /* 0x000fe2000c800000 */
[----:B-1----:R-:W-:Y:S02]  /*fd140*/  IMAD.MOV.U32 R2, RZ, RZ, R110 ;  /* 0x000000ffff027224 */ /* 0x002fe400078e006e */
[----:B------:R-:W-:-:S05]  /*fd150*/  IMAD.MOV.U32 R3, RZ, RZ, R111 ;  /* 0x000000ffff037224 */ /* 0x000fca00078e006f */
[----:B------:R1:W-:Y:S01]  /*fd160*/  LDGSTS.E [R0+0x23600], desc[UR34][R2.64], P0 ;  /* 0x2360000002007fae */ /* 0x0003e200081a1022 */
[----:B------:R-:W-:Y:S01]  /*fd170*/  USEL UR12, UR12, URZ, !UP0 ;  /* 0x000000ff0c0c7287 */ /* 0x000fe2000c000000 */
[----:B-1----:R-:W-:Y:S01]  /*fd180*/  MOV R2, R108 ;  /* 0x0000006c00027202 */ /* 0x002fe20000000f00 */
[----:B------:R-:W-:-:S05]  /*fd190*/  IMAD.MOV.U32 R3, RZ, RZ, R109 ;  /* 0x000000ffff037224 */ /* 0x000fca00078e006d */
[----:B------:R1:W-:Y:S01]  /*fd1a0*/  LDGSTS.E [R0+0x23680], desc[UR34][R2.64], P0 ;  /* 0x2368000002007fae */ /* 0x0003e200081a1022 */
[----:B------:R-:W-:Y:S01]  /*fd1b0*/  ISETP.NE.U32.AND P1, PT, RZ, UR12, PT ;  /* 0x0000000cff007c0c */ /* 0x000fe2000bf25070 */
        /* <DEDUP_REMOVED lines=38> */
[----:B------:R1:W-:Y:S01]  /*fd420*/  LDGSTS.E [R0+0x25500], desc[UR34][R2.64], P1 ;  /* 0x2550000002007fae */ /* 0x0003e200089a1022 */
[----:B------:R-:W-:Y:S01]  /*fd430*/  UISETP.GT.AND UP1, UPT, UR23, 0x4e, UPT ;  /* 0x0000004e1700788c */ /* 0x000fe2000bf24270 */
        /* <DEDUP_REMOVED lines=66> */
[----:B-1----:R-:W-:-:S04]  /*fd860*/  IADD3 R2, P0, PT, R16, UR18, RZ ;  /* 0x0000001210027c10 */ /* 0x002fc8000ff1e0ff */
[----:B------:R-:W-:Y:S02]  /*fd870*/  IADD3.X R3, PT, PT, R17, UR7, RZ, P0, !PT ;  /* 0x0000000711037c10 */ /* 0x000fe400087fe4ff */
[----:B------:R-:W-:-:S03]  /*fd880*/  IADD3 R36, P0, PT, R14, UR18, RZ ;  /* 0x000000120e247c10 */ /* 0x000fc6000ff1e0ff */
[----:B------:R1:W-:Y:S04]  /*fd890*/  STL.64 [R1+0x7928], R2 ;  /* 0x0079280201007387 */ /* 0x0003e80000100a00 */
[----:B------:R-:W2:Y:S01]  /*fd8a0*/  LDL.LU.64 R16, [R1+0x3a48] ;  /* 0x003a480001107983 */ /* 0x000ea20000300a00 */
[----:B------:R-:W-:-:S03]  /*fd8b0*/  IADD3.X R37, PT, PT, R15, UR7, RZ, P0, !PT ;  /* 0x000000070f257c10 */ /* 0x000fc600087fe4ff */
[----:B------:R-:W3:Y:S01]  /*fd8c0*/  LDL.LU.64 R14, [R1+0x3a40] ;  /* 0x003a4000010e7983 */ /* 0x000ee20000300a00 */
[----:B------:R-:W-:-:S03]  /*fd8d0*/  IADD3 R38, P0, PT, R12, UR18, RZ ;  /* 0x000000120c267c10 */ /* 0x000fc6000ff1e0ff */
[----:B------:R-:W-:Y:S01]  /*fd8e0*/  STL.64 [R1+0x7930], R36 ;  /* 0x0079302401007387 */ /* 0x000fe20000100a00 */
[----:B------:R-:W-:Y:S02]  /*fd8f0*/  IADD3.X R39, PT, PT, R13, UR7, RZ, P0, !PT ;  /* 0x000000070d277c10 */ /* 0x000fe400087fe4ff */
[----:B------:R-:W-:Y:S01]  /*fd900*/  IADD3 R40, P0, PT, R10, UR18, RZ ;  /* 0x000000120a287c10 */ /* 0x000fe2000ff1e0ff */
[----:B------:R-:W4:Y:S03]  /*fd910*/  LDL.LU.64 R12, [R1+0x3a38] ;  /* 0x003a3800010c7983 */ /* 0x000f260000300a00 */
[----:B------:R-:W-:Y:S02]  /*fd920*/  IADD3.X R41, PT, PT, R11, UR7, RZ, P0, !PT ;  /* 0x000000070b297c10 */ /* 0x000fe400087fe4ff */
[----:B------:R-:W4:Y:S01]  /*fd930*/  LDL.LU.64 R10, [R1+0x3a30] ;  /* 0x003a3000010a7983 */ /* 0x000f220000300a00 */
[----:B------:R-:W-:-:S04]  /*fd940*/  IADD3 R42, P0, PT, R20, UR18, RZ ;  /* 0x00000012142a7c10 */ /* 0x000fc8000ff1e0ff */
        /* <DEDUP_REMOVED lines=13> */
[----:B------:R-:W4:Y:S04]  /*fda20*/  LDL.LU.64 R22, [R1+0x3a08] ;  /* 0x003a080001167983 */ /* 0x000f280000300a00 */
[----:B-1----:R-:W4:Y:S01]  /*fda30*/  LDL.LU.64 R2, [R1+0x3a00] ;  /* 0x003a000001027983 */ /* 0x002f220000300a00 */
[----:B------:R-:W-:-:S04]  /*fda40*/  IADD3 R52, P0, PT, R24, UR18, RZ ;  /* 0x0000001218347c10 */ /* 0x000fc8000ff1e0ff */
[----:B------:R-:W-:Y:S02]  /*fda50*/  IADD3.X R53, PT, PT, R25, UR7, RZ, P0, !PT ;  /* 0x0000000719357c10 */ /* 0x000fe400087fe4ff */
[----:B------:R-:W-:-:S04]  /*fda60*/  IADD3 R54, P0, PT, R18, UR18, RZ ;  /* 0x0000001212367c10 */ /* 0x000fc8000ff1e0ff */
[----:B------:R-:W-:Y:S02]  /*fda70*/  IADD3.X R55, PT, PT, R19, UR7, RZ, P0, !PT ;  /* 0x0000000713377c10 */ /* 0x000fe400087fe4ff */
[----:B------:R-:W4:Y:S01]  /*fda80*/  LDL.LU.64 R18, [R1+0x39f8] ;  /* 0x0039f80001127983 */ /* 0x000f220000300a00 */
[----:B--2---:R-:W-:-:S04]  /*fda90*/  IADD3 R56, P0, PT, R16, UR18, RZ ;  /* 0x0000001210387c10 */ /* 0x004fc8000ff1e0ff */
[----:B------:R-:W-:Y:S02]  /*fdaa0*/  IADD3.X R57, PT, PT, R17, UR7, RZ, P0, !PT ;  /* 0x0000000711397c10 */ /* 0x000fe400087fe4ff */
[----:B------:R-:W2:Y:S01]  /*fdab0*/  LDL.LU.64 R16, [R1+0x39f0] ;  /* 0x0039f00001107983 */ /* 0x000ea20000300a00 */
[----:B---3--:R-:W-:-:S04]  /*fdac0*/  IADD3 R58, P0, PT, R14, UR18, RZ ;  /* 0x000000120e3a7c10 */ /* 0x008fc8000ff1e0ff */
[----:B------:R-:W-:Y:S02]  /*fdad0*/  IADD3.X R59, PT, PT, R15, UR7, RZ, P0, !PT ;  /* 0x000000070f3b7c10 */ /* 0x000fe400087fe4ff */
[----:B------:R-:W3:Y:S01]  /*fdae0*/  LDL.LU.64 R14, [R1+0x39e8] ;  /* 0x0039e800010e7983 */ /* 0x000ee20000300a00 */
[----:B----4-:R-:W-:-:S04]  /*fdaf0*/  IADD3 R60, P0, PT, R12, UR18, RZ ;  /* 0x000000120c3c7c10 */ /* 0x010fc8000ff1e0ff */
        /* <DEDUP_REMOVED lines=97> */
[----:B----4-:R-:W-:-:S03]  /*fe110*/  IADD3 R130, P0, PT, R12, UR18, RZ ;  /* 0x000000120c827c10 */ /* 0x010fc6000ff1e0ff */
[----:B------:R-:W4:Y:S01]  /*fe120*/  LDL.LU.64 R24, [R1+0x38e0] ;  /* 0x0038e00001187983 */ /* 0x000f220000300a00 */
[----:B------:R-:W-:-:S03]  /*fe130*/  IADD3.X R131, PT, PT, R13, UR7, RZ, P0, !PT ;  /* 0x000000070d837c10 */ /* 0x000fc600087fe4ff */
[----:B------:R-:W4:Y:S01]  /*fe140*/  LDL.LU.64 R12, [R1+0x38d8] ;  /* 0x0038d800010c7983 */ /* 0x000f220000300a00 */
[----:B------:R-:W-:-:S04]  /*fe150*/  IADD3 R132, P0, PT, R10, UR18, RZ ;  /* 0x000000120a847c10 */ /* 0x000fc8000ff1e0ff */
[----:B------:R-:W-:Y:S02]  /*fe160*/  IADD3.X R133, PT, PT, R11, UR7, RZ, P0, !PT ;  /* 0x000000070b857c10 */ /* 0x000fe400087fe4ff */
[----:B------:R-:W4:Y:S01]  /*fe170*/  LDL.LU.64 R10, [R1+0x38d0] ;  /* 0x0038d000010a7983 */ /* 0x000f220000300a00 */
[----:B------:R-:W-:-:S03]  /*fe180*/  IADD3 R134, P0, PT, R20, UR18, RZ ;  /* 0x0000001214867c10 */ /* 0x000fc6000ff1e0ff */
[----:B------:R-:W4:Y:S01]  /*fe190*/  LDL.LU.64 R22, [R1+0x38c8] ;  /* 0x0038c80001167983 */ /* 0x000f220000300a00 */
[----:B------:R-:W-:Y:S02]  /*fe1a0*/  IADD3.X R135, PT, PT, R21, UR7, RZ, P0, !PT ;  /* 0x0000000715877c10 */ /* 0x000fe400087fe4ff */
[----:B------:R-:W-:-:S04]  /*fe1b0*/  IADD3 R136, P0, PT, R8, UR18, RZ ;  /* 0x0000001208887c10 */ /* 0x000fc8000ff1e0ff */
[----:B------:R-:W-:Y:S02]  /*fe1c0*/  IADD3.X R137, PT, PT, R9, UR7, RZ, P0, !PT ;  /* 0x0000000709897c10 */ /* 0x000fe400087fe4ff */
[----:B------:R-:W4:Y:S01]  /*fe1d0*/  LDL.LU.64 R8, [R1+0x38c0] ;  /* 0x0038c00001087983 */ /* 0x000f220000300a00 */
[----:B------:R-:W-:-:S04]  /*fe1e0*/  IADD3 R138, P0, PT, R6, UR18, RZ ;  /* 0x00000012068a7c10 */ /* 0x000fc8000ff1e0ff */
[----:B------:R-:W-:Y:S02]  /*fe1f0*/  IADD3.X R139, PT, PT, R7, UR7, RZ, P0, !PT ;  /* 0x00000007078b7c10 */ /* 0x000fe400087fe4ff */
[----:B------:R-:W4:Y:S01]  /*fe200*/  LDL.LU.64 R6, [R1+0x38b8] ;  /* 0x0038b80001067983 */ /* 0x000f220000300a00 */
[----:B------:R-:W-:-:S03]  /*fe210*/  IADD3 R140, P0, PT, R4, UR18, RZ ;  /* 0x00000012048c7c10 */ /* 0x000fc6000ff1e0ff */
[----:B------:R-:W4:Y:S01]  /*fe220*/  LDL.LU.64 R20, [R1+0x38b0] ;  /* 0x0038b00001147983 */ /* 0x000f220000300a00 */
[----:B------:R-:W-:-:S03]  /*fe230*/  IADD3.X R141, PT, PT, R5, UR7, RZ, P0, !PT ;  /* 0x00000007058d7c10 */ /* 0x000fc600087fe4ff */
        /* <DEDUP_REMOVED lines=12> */
[----:B----4-:R-:W-:Y:S01]  /*fe300*/  IADD3 R150, P0, PT, R24, UR18, RZ ;  /* 0x0000001218967c10 */ /* 0x010fe2000ff1e0ff */
[----:B------:R-:W3:Y:S03]  /*fe310*/  LDL.LU.64 R14, [R1+0x3890] ;  /* 0x00389000010e7983 */ /* 0x000ee60000300a00 */
[----:B------:R-:W-:Y:S02]  /*fe320*/  IADD3.X R151, PT, PT, R25, UR7, RZ, P0, !PT ;  /* 0x0000000719977c10 */ /* 0x000fe400087fe4ff */
[----:B------:R-:W-:-:S04]  /*fe330*/  IADD3 R152, P0, PT, R12, UR18, RZ ;  /* 0x000000120c987c10 */ /* 0x000fc8000ff1e0ff */
[----:B------:R-:W-:Y:S02]  /*fe340*/  IADD3.X R153, PT, PT, R13, UR7, RZ, P0, !PT ;  /* 0x000000070d997c10 */ /* 0x000fe400087fe4ff */
[----:B------:R-:W-:Y:S01]  /*fe350*/  IADD3 R154, P0, PT, R10, UR18, RZ ;  /* 0x000000120a9a7c10 */ /* 0x000fe2000ff1e0ff */
[----:B------:R-:W4:Y:S03]  /*fe360*/  LDL.LU.64 R12, [R1+0x3888] ;  /* 0x00388800010c7983 */ /* 0x000f260000300a00 */
[----:B------:R-:W-:Y:S02]  /*fe370*/  IADD3.X R155, PT, PT, R11, UR7, RZ, P0, !PT ;  /* 0x000000070b9b7c10 */ /* 0x000fe400087fe4ff */
[----:B------:R-:W-:Y:S01]  /*fe380*/  IADD3 R156, P0, PT, R22, UR18, RZ ;  /* 0x00000012169c7c10 */ /* 0x000fe2000ff1e0ff */
[----:B------:R-:W4:Y:S03]  /*fe390*/  LDL.LU.64 R10, [R1+0x3880] ;  /* 0x00388000010a7983 */ /* 0x000f260000300a00 */
[----:B------:R-:W-:-:S02]  /*fe3a0*/  IADD3.X R157, PT, PT, R23, UR7, RZ, P0, !PT ;  /* 0x00000007179d7c10 */ /* 0x000fc400087fe4ff */
        /* <DEDUP_REMOVED lines=10> */
[----:B------:R-:W4:Y:S01]  /*fe450*/  LDL.LU.64 R4, [R1+0x3868] ;  /* 0x0038680001047983 */ /* 0x000f220000300a00 */
[----:B------:R-:W-:-:S04]  /*fe460*/  IADD3 R166, P0, PT, R2, UR18, RZ ;  /* 0x0000001202a67c10 */ /* 0x000fc8000ff1e0ff */
[----:B------:R-:W-:Y:S02]  /*fe470*/  IADD3.X R167, PT, PT, R3, UR7, RZ, P0, !PT ;  /* 0x0000000703a77c10 */ /* 0x000fe400087fe4ff */
[----:B------:R-:W4:Y:S04]  /*fe480*/  LDL.LU.64 R2, [R1+0x3860] ;  /* 0x0038600001027983 */ /* 0x000f280000300a00 */
[----:B------:R-:W4:Y:S04]  /*fe490*/  LDL.LU.64 R32, [R1+0x3858] ;  /* 0x0038580001207983 */ /* 0x000f280000300a00 */
[----:B------:R-:W4:Y:S04]  /*fe4a0*/  LDL.LU.64 R30, [R1+0x3850] ;  /* 0x00385000011e7983 */ /* 0x000f280000300a00 */
[----:B------:R-:W4:Y:S04]  /*fe4b0*/  LDL.LU.64 R28, [R1+0x3848] ;  /* 0x00384800011c7983 */ /* 0x000f280000300a00 */
[----:B------:R-:W4:Y:S04]  /*fe4c0*/  LDL.LU.64 R26, [R1+0x3840] ;  /* 0x00384000011a7983 */ /* 0x000f280000300a00 */
[----:B------:R-:W4:Y:S04]  /*fe4d0*/  LDL.LU.64 R24, [R1+0x3838] ;  /* 0x0038380001187983 */ /* 0x000f280000300a00 */
[----:B------:R-:W4:Y:S01]  /*fe4e0*/  LDL.LU.64 R22, [R1+0x3830] ;  /* 0x0038300001167983 */ /* 0x000f220000300a00 */
[----:B------:R-:W-:-:S03]  /*fe4f0*/  IADD3 R168, P0, PT, R18, UR18, RZ ;  /* 0x0000001212a87c10 */ /* 0x000fc6000ff1e0ff */
[----:B------:R-:W4:Y:S01]  /*fe500*/  LDL.LU.64 R20, [R1+0x3828] ;  /* 0x0038280001147983 */ /* 0x000f220000300a00 */
[----:B------:R-:W-:-:S03]  /*fe510*/  IADD3.X R169, PT, PT, R19, UR7, RZ, P0, !PT ;  /* 0x0000000713a97c10 */ /* 0x000fc600087fe4ff */
        /* <DEDUP_REMOVED lines=9> */
[----:B------:R-:W-:Y:S01]  /*fe5b0*/  IADD3 R176, P0, PT, R10, UR18, RZ ;  /* 0x000000120ab07c10 */ /* 0x000fe2000ff1e0ff */
[----:B------:R-:W4:Y:S03]  /*fe5c0*/  LDL.LU.64 R12, [R1+0x3808] ;  /* 0x00380800010c7983 */ /* 0x000f260000300a00 */
[----:B------:R-:W-:Y:S02]  /*fe5d0*/  IADD3.X R177, PT, PT, R11, UR7, RZ, P0, !PT ;  /* 0x000000070bb17c10 */ /* 0x000fe400087fe4ff */
[----:B------:R-:W4:Y:S01]  /*fe5e0*/  LDL.LU.64 R10, [R1+0x3800] ;  /* 0x00380000010a7983 */ /* 0x000f220000300a00 */
[----:B------:R-:W-:-:S04]  /*fe5f0*/  IADD3 R178, P0, PT, R8, UR18, RZ ;  /* 0x0000001208b27c10 */ /* 0x000fc8000ff1e0ff */
        /* <DEDUP_REMOVED lines=27> */
[----:B--2---:R-:W-:-:S04]  /*fe7b0*/  IADD3 R202, P0, PT, R16, UR18, RZ ;  /* 0x0000001210ca7c10 */ /* 0x004fc8000ff1e0ff */
[----:B------:R-:W-:Y:S02]  /*fe7c0*/  IADD3.X R203, PT, PT, R17, UR7, RZ, P0, !PT ;  /* 0x0000000711cb7c10 */ /* 0x000fe400087fe4ff */
[----:B---3--:R-:W-:-:S04]  /*fe7d0*/  IADD3 R204, P0, PT, R14, UR18, RZ ;  /* 0x000000120ecc7c10 */ /* 0x008fc8000ff1e0ff */
[----:B------:R-:W-:Y:S02]  /*fe7e0*/  IADD3.X R205, PT, PT, R15, UR7, RZ, P0, !PT ;  /* 0x000000070fcd7c10 */ /* 0x000fe400087fe4ff */
[----:B----4-:R-:W-:-:S04]  /*fe7f0*/  IADD3 R206, P0, PT, R12, UR18, RZ ;  /* 0x000000120cce7c10 */ /* 0x010fc8000ff1e0ff */
[----:B------:R-:W-:Y:S02]  /*fe800*/  IADD3.X R207, PT, PT, R13, UR7, RZ, P0, !PT ;  /* 0x000000070dcf7c10 */ /* 0x000fe400087fe4ff */
[----:B------:R-:W-:Y:S01]  /*fe810*/  IADD3 R208, P0, PT, R10, UR18, RZ ;  /* 0x000000120ad07c10 */ /* 0x000fe2000ff1e0ff */
[----:B------:R-:W2:Y:S03]  /*fe820*/  LDL.LU.64 R12, [R1+0x37d8] ;  /* 0x0037d800010c7983 */ /* 0x000ea60000300a00 */
[----:B------:R-:W-:Y:S02]  /*fe830*/  IADD3.X R209, PT, PT, R11, UR7, RZ, P0, !PT ;  /* 0x000000070bd17c10 */ /* 0x000fe400087fe4ff */
[----:B------:R-:W3:Y:S01]  /*fe840*/  LDL.LU.64 R10, [R1+0x37d0] ;  /* 0x0037d000010a7983 */ /* 0x000ee20000300a00 */
        /* <DEDUP_REMOVED lines=52> */
[----:B--2---:R-:W-:-:S04]  /*feb90*/  IADD3 R218, P0, PT, R12, UR18, RZ ;  /* 0x000000120cda7c10 */ /* 0x004fc8000ff1e0ff */
[----:B------:R-:W-:Y:S02]  /*feba0*/  IADD3.X R219, PT, PT, R13, UR7, RZ, P0, !PT ;  /* 0x000000070ddb7c10 */ /* 0x000fe400087fe4ff */
[----:B---3--:R-:W-:-:S04]  /*febb0*/  IADD3 R220, P0, PT, R10, UR18, RZ ;  /* 0x000000120adc7c10 */ /* 0x008fc8000ff1e0ff */
[----:B------:R-:W-:Y:S02]  /*febc0*/  IADD3.X R221, PT, PT, R11, UR7, RZ, P0, !PT ;  /* 0x000000070bdd7c10 */ /* 0x000fe400087fe4ff */
[----:B----4-:R-:W-:-:S04]  /*febd0*/  IADD3 R222, P0, PT, R8, UR18, RZ ;  /* 0x0000001208de7c10 */ /* 0x010fc8000ff1e0ff */
[----:B------:R-:W-:Y:S02]  /*febe0*/  IADD3.X R223, PT, PT, R9, UR7, RZ, P0, !PT ;  /* 0x0000000709df7c10 */ /* 0x000fe400087fe4ff */
[----:B------:R-:W-:-:S04]  /*febf0*/  IADD3 R228, P0, PT, R6, UR18, RZ ;  /* 0x0000001206e47c10 */ /* 0x000fc8000ff1e0ff */
[----:B------:R-:W-:Y:S02]  /*fec00*/  IADD3.X R229, PT, PT, R7, UR7, RZ, P0, !PT ;  /* 0x0000000707e57c10 */ /* 0x000fe400087fe4ff */
[----:B------:R-:W-:-:S04]  /*fec10*/  IADD3 R230, P0, PT, R4, UR18, RZ ;  /* 0x0000001204e67c10 */ /* 0x000fc8000ff1e0ff */
[----:B------:R-:W-:Y:S02]  /*fec20*/  IADD3.X R231, PT, PT, R5, UR7, RZ, P0, !PT ;  /* 0x0000000705e77c10 */ /* 0x000fe400087fe4ff */
[----:B------:R-:W-:Y:S01]  /*fec30*/  IADD3 R232, P0, PT, R2, UR18, RZ ;  /* 0x0000001202e87c10 */ /* 0x000fe2000ff1e0ff */
[----:B------:R-:W-:-:S03]  /*fec40*/  IMAD.MOV.U32 R5, RZ, RZ, R22 ;  /* 0x000000ffff057224 */ /* 0x000fc600078e0016 */
[----:B------:R-:W-:Y:S01]  /*fec50*/  IADD3.X R233, PT, PT, R3, UR7, RZ, P0, !PT ;  /* 0x0000000703e97c10 */ /* 0x000fe200087fe4ff */
[----:B------:R-:W-:Y:S02]  /*fec60*/  IMAD.MOV.U32 R4, RZ, RZ, R23 ;  /* 0x000000ffff047224 */ /* 0x000fe400078e0017 */
[----:B------:R-:W-:-:S03]  /*fec70*/  IMAD.MOV.U32 R3, RZ, RZ, R24 ;  /* 0x000000ffff037224 */ /* 0x000fc600078e0018 */
[----:B------:R1:W-:Y:S01]  /*fec80*/  STL.64 [R1+0x1e58], R4 ;  /* 0x001e580401007387 */ /* 0x0003e20000100a00 */
[----:B------:R-:W-:Y:S02]  /*fec90*/  MOV R2, R25 ;  /* 0x0000001900027202 */ /* 0x000fe40000000f00 */
[----:B------:R-:W-:-:S03]  /*feca0*/  MOV R7, R26 ;  /* 0x0000001a00077202 */ /* 0x000fc60000000f00 */
[----:B------:R2:W-:Y:S01]  /*fecb0*/  STL.64 [R1+0x1e50], R2 ;  /* 0x001e500201007387 */ /* 0x0005e20000100a00 */
[----:B------:R-:W-:Y:S02]  /*fecc0*/  IMAD.MOV.U32 R6, RZ, RZ, R27 ;  /* 0x000000ffff067224 */ /* 0x000fe400078e001b */
[----:B-1----:R-:W-:-:S03]  /*fecd0*/  IMAD.MOV.U32 R5, RZ, RZ, R28 ;  /* 0x000000ffff057224 */ /* 0x002fc600078e001c */
[----:B------:R1:W-:Y:S01]  /*fece0*/  STL.64 [R1+0x1e48], R6 ;  /* 0x001e480601007387 */ /* 0x0003e20000100a00 */
[----:B------:R-:W-:Y:S02]  /*fecf0*/  IMAD.MOV.U32 R4, RZ, RZ, R29 ;  /* 0x000000ffff047224 */ /* 0x000fe400078e001d */
[----:B--2---:R-:W-:-:S03]  /*fed00*/  IMAD.MOV.U32 R3, RZ, RZ, R30 ;  /* 0x000000ffff037224 */ /* 0x004fc600078e001e */
[----:B------:R2:W-:Y:S01]  /*fed10*/  STL.64 [R1+0x1e40], R4 ;  /* 0x001e400401007387 */ /* 0x0005e20000100a00 */
[----:B------:R-:W-:Y:S02]  /*fed20*/  MOV R2, R31 ;  /* 0x0000001f00027202 */ /* 0x000fe40000000f00 */
[----:B-1----:R-:W-:-:S03]  /*fed30*/  MOV R7, R32 ;  /* 0x0000002000077202 */ /* 0x002fc60000000f00 */
[----:B------:R1:W-:Y:S01]  /*fed40*/  STL.64 [R1+0x1e78], R2 ;  /* 0x001e780201007387 */ /* 0x0003e20000100a00 */
[----:B------:R-:W-:Y:S02]  /*fed50*/  IMAD.MOV.U32 R6, RZ, RZ, R33 ;  /* 0x000000ffff067224 */ /* 0x000fe400078e0021 */
[----:B--2---:R-:W-:-:S03]  /*fed60*/  IMAD.MOV.U32 R5, RZ, RZ, R34 ;  /* 0x000000ffff057224 */ /* 0x004fc600078e0022 */
[----:B------:R2:W-:Y:S01]  /*fed70*/  STL.64 [R1+0x1e70], R6 ;  /* 0x001e700601007387 */ /* 0x0005e20000100a00 */
[----:B------:R-:W-:Y:S02]  /*fed80*/  IMAD.MOV.U32 R4, RZ, RZ, R35 ;  /* 0x000000ffff047224 */ /* 0x000fe400078e0023 */
[----:B-1----:R-:W-:-:S03]  /*fed90*/  IMAD.MOV.U32 R3, RZ, RZ, R88 ;  /* 0x000000ffff037224 */ /* 0x002fc600078e0058 */
[----:B------:R1:W-:Y:S01]  /*feda0*/  STL.64 [R1+0x1e68], R4 ;  /* 0x001e680401007387 */ /* 0x0003e20000100a00 */
[----:B------:R-:W-:Y:S02]  /*fedb0*/  MOV R2, R89 ;  /* 0x0000005900027202 */ /* 0x000fe40000000f00 */
[----:B--2---:R-:W-:-:S03]  /*fedc0*/  MOV R7, R90 ;  /* 0x0000005a00077202 */ /* 0x004fc60000000f00 */
        /* <DEDUP_REMOVED lines=30> */
[----:B------:R-:W-:Y:S01]  /*fefb0*/  STL.64 [R1+0x1ec8], R6 ;  /* 0x001ec80601007387 */ /* 0x000fe20000100a00 */
[----:B------:R-:W-:-:S03]  /*fefc0*/  IMAD.MOV.U32 R4, RZ, RZ, R249 ;  /* 0x000000ffff047224 */ /* 0x000fc600078e00f9 */
[----:B------:R-:W2:Y:S01]  /*fefd0*/  LDL.LU R36, [R1+0x1c08] ;  /* 0x001c080001247983 */ /* 0x000ea20000300800 */
[----:B-1----:R-:W-:-:S03]  /*fefe0*/  IMAD.MOV.U32 R3, RZ, RZ, R251 ;  /* 0x000000ffff037224 */ /* 0x002fc600078e00fb */
[----:B------:R-:W-:Y:S01]  /*feff0*/  STL.64 [R1+0x1ec0], R4 ;  /* 0x001ec00401007387 */ /* 0x000fe20000100a00 */
[----:B------:R-:W-:-:S03]  /*ff000*/  MOV R2, R250 ;  /* 0x000000fa00027202 */ /* 0x000fc60000000f00 */
[----:B------:R-:W2:Y:S04]  /*ff010*/  LDL.LU R37, [R1+0x1c0c] ;  /* 0x001c0c0001257983 */ /* 0x000ea80000300800 */
[----:B------:R1:W-:Y:S04]  /*ff020*/  STL.64 [R1+0x1ef0], R2 ;  /* 0x001ef00201007387 */ /* 0x0003e80000100a00 */
[----:B-1----:R-:W3:Y:S04]  /*ff030*/  LDL.LU R2, [R1+0x1c10] ;  /* 0x001c100001027983 */ /* 0x002ee80000300800 */
        /* <DEDUP_REMOVED lines=59> */
[----:B--2---:R-:W-:-:S04]  /*ff3f0*/  LOP3.LUT R37, R37, R36, RZ, 0x3c, !PT ;  /* 0x0000002425257212 */ /* 0x004fc800078e3cff */
[----:B------:R-:W-:-:S04]  /*ff400*/  LOP3.LUT R36, R37, R36, RZ, 0x3c, !PT ;  /* 0x0000002425247212 */ /* 0x000fc800078e3cff */
[----:B------:R-:W-:Y:S02]  /*ff410*/  LOP3.LUT R37, R37, R36, RZ, 0x3c, !PT ;  /* 0x0000002425257212 */ /* 0x000fe400078e3cff */
[----:B---3--:R-:W-:-:S04]  /*ff420*/  LOP3.LUT R3, R3, R2, RZ, 0x3c, !PT ;  /* 0x0000000203037212 */ /* 0x008fc800078e3cff */
[----:B------:R-:W-:Y:S02]  /*ff430*/  LOP3.LUT R2, R3, R2, RZ, 0x3c, !PT ;  /* 0x0000000203027212 */ /* 0x000fe400078e3cff */
[----:B----4-:R-:W-:Y:S02]  /*ff440*/  LOP3.LUT R5, R5, R4, RZ, 0x3c, !PT ;  /* 0x0000000405057212 */ /* 0x010fe400078e3cff */
[----:B------:R-:W-:Y:S02]  /*ff450*/  LOP3.LUT R3, R3, R2, RZ, 0x3c, !PT ;  /* 0x0000000203037212 */ /* 0x000fe400078e3cff */
[C---:B------:R-:W-:Y:S01]  /*ff460*/  LOP3.LUT R4, R5.reuse, R4, RZ, 0x3c, !PT ;  /* 0x0000000405047212 */ /* 0x040fe200078e3cff */
[----:B------:R1:W-:Y:S03]  /*ff470*/  STL.64 [R1+0x1ee8], R36 ;  /* 0x001ee82401007387 */ /* 0x0003e60000100a00 */
[----:B------:R-:W-:-:S02]  /*ff480*/  LOP3.LUT R5, R5, R4, RZ, 0x3c, !PT ;  /* 0x0000000405057212 */ /* 0x000fc400078e3cff */
[-C--:B------:R-:W-:Y:S01]  /*ff490*/  LOP3.LUT R9, R9, R8.reuse, RZ, 0x3c, !PT ;  /* 0x0000000809097212 */ /* 0x080fe200078e3cff */
[----:B-1----:R-:W2:Y:S03]  /*ff4a0*/  LDL.LU.64 R36, [R1+0x7930] ;  /* 0x0079300001247983 */ /* 0x002ea60000300a00 */
[C---:B------:R-:W-:Y:S01]  /*ff4b0*/  LOP3.LUT R8, R9.reuse, R8, RZ, 0x3c, !PT ;  /* 0x0000000809087212 */ /* 0x040fe200078e3cff */
[----:B------:R1:W-:Y:S03]  /*ff4c0*/  STL.64 [R1+0x1ee0], R2 ;  /* 0x001ee00201007387 */ /* 0x0003e60000100a00 */
[----:B------:R-:W-:Y:S01]  /*ff4d0*/  LOP3.LUT R9, R9, R8, RZ, 0x3c, !PT ;  /* 0x0000000809097212 */ /* 0x000fe200078e3cff */
[----:B-1----:R-:W3:Y:S04]  /*ff4e0*/  LDL.LU.64 R2, [R1+0x7928] ;  /* 0x0079280001027983 */ /* 0x002ee80000300a00 */
[----:B------:R1:W-:Y:S02]  /*ff4f0*/  STL.64 [R1+0x1ed8], R4 ;  /* 0x001ed80401007387 */ /* 0x0003e40000100a00 */
[----:B-1----:R-:W-:Y:S01]  /*ff500*/  IMAD.MOV.U32 R4, RZ, RZ, R7 ;  /* 0x000000ffff047224 */ /* 0x002fe200078e0007 */
[----:B------:R-:W-:Y:S01]  /*ff510*/  MOV R5, R6 ;  /* 0x0000000600057202 */ /* 0x000fe20000000f00 */
[----:B------:R-:W-:-:S02]  /*ff520*/  IMAD.MOV.U32 R6, RZ, RZ, R11 ;  /* 0x000000ffff067224 */ /* 0x000fc400078e000b */
[----:B------:R-:W-:Y:S02]  /*ff530*/  IMAD.MOV.U32 R7, RZ, RZ, R10 ;  /* 0x000000ffff077224 */ /* 0x000fe400078e000a */
[----:B------:R1:W-:Y:S04]  /*ff540*/  STL.64 [R1+0x1f10], R4 ;  /* 0x001f100401007387 */ /* 0x0003e80000100a00 */
[----:B------:R4:W-:Y:S04]  /*ff550*/  STL.64 [R1+0x1f08], R8 ;  /* 0x001f080801007387 */ /* 0x0009e80000100a00 */
[----:B------:R4:W-:Y:S01]  /*ff560*/  STL.64 [R1+0x1f00], R6 ;  /* 0x001f000601007387 */ /* 0x0009e20000100a00 */
[----:B-1----:R-:W-:Y:S01]  /*ff570*/  MOV R4, R13 ;  /* 0x0000000d00047202 */ /* 0x002fe20000000f00 */
[----:B------:R-:W-:-:S02]  /*ff580*/  IMAD.MOV.U32 R5, RZ, RZ, R12 ;  /* 0x000000ffff057224 */ /* 0x000fc400078e000c */
[----:B----4-:R-:W-:Y:S01]  /*ff590*/  IMAD.MOV.U32 R8, RZ, RZ, R15 ;  /* 0x000000ffff087224 */ /* 0x010fe200078e000f */
[----:B------:R-:W-:Y:S02]  /*ff5a0*/  MOV R9, R14 ;  /* 0x0000000e00097202 */ /* 0x000fe40000000f00 */
[----:B------:R1:W-:Y:S01]  /*ff5b0*/  STL.64 [R1+0x1ef8], R4 ;  /* 0x001ef80401007387 */ /* 0x0003e20000100a00 */
[----:B------:R-:W-:Y:S02]  /*ff5c0*/  IMAD.MOV.U32 R6, RZ, RZ, R17 ;  /* 0x000000ffff067224 */ /* 0x000fe400078e0011 */
[----:B------:R-:W-:Y:S01]  /*ff5d0*/  IMAD.MOV.U32 R7, RZ, RZ, R16 ;  /* 0x000000ffff077224 */ /* 0x000fe200078e0010 */
        /* <DEDUP_REMOVED lines=54> */
[----:B------:R4:W-:Y:S01]  /*ff940*/  STL.64 [R1+0x1fb8], R8 ;  /* 0x001fb80801007387 */ /* 0x0009e20000100a00 */
[----:B-1----:R-:W-:Y:S01]  /*ff950*/  IMAD.MOV.U32 R5, RZ, RZ, R244 ;  /* 0x000000ffff057224 */ /* 0x002fe200078e00f4 */
[----:B------:R-:W-:Y:S02]  /*ff960*/  MOV R4, R245 ;  /* 0x000000f500047202 */ /* 0x000fe40000000f00 */
[----:B------:R1:W-:Y:S01]  /*ff970*/  STL.64 [R1+0x1fb0], R6 ;  /* 0x001fb00601007387 */ /* 0x0003e20000100a00 */
[----:B----4-:R-:W-:Y:S01]  /*ff980*/  MOV R9, R246 ;  /* 0x000000f600097202 */ /* 0x010fe20000000f00 */
[----:B------:R-:W-:-:S02]  /*ff990*/  IMAD.MOV.U32 R8, RZ, RZ, R247 ;  /* 0x000000ffff087224 */ /* 0x000fc400078e00f7 */
[----:B------:R4:W-:Y:S01]  /*ff9a0*/  STL.64 [R1+0x1fa8], R4 ;  /* 0x001fa80401007387 */ /* 0x0009e20000100a00 */
[----:B-1----:R-:W-:Y:S02]  /*ff9b0*/  IMAD.MOV.U32 R7, RZ, RZ, R248 ;  /* 0x000000ffff077224 */ /* 0x002fe400078e00f8 */
[----:B------:R-:W-:Y:S01]  /*ff9c0*/  IMAD.MOV.U32 R6, RZ, RZ, R249 ;  /* 0x000000ffff067224 */ /* 0x000fe200078e00f9 */
[----:B------:R-:W-:Y:S01]  /*ff9d0*/  STL.64 [R1+0x1fc0], R8 ;  /* 0x001fc00801007387 */ /* 0x000fe20000100a00 */
[----:B----4-:R-:W-:-:S03]  /*ff9e0*/  IMAD.MOV.U32 R5, RZ, RZ, R251 ;  /* 0x000000ffff057224 */ /* 0x010fc600078e00fb */
[----:B------:R-:W4:Y:S01]  /*ff9f0*/  LDL.LU R246, [R1+0x1b20] ;  /* 0x001b200001f67983 */ /* 0x000f220000300800 */
[----:B------:R-:W-:-:S03]  /*ffa00*/  MOV R4, R250 ;  /* 0x000000fa00047202 */ /* 0x000fc60000000f00 */
[----:B------:R-:W-:Y:S04]  /*ffa10*/  STL.64 [R1+0x1fe0], R6 ;  /* 0x001fe00601007387 */ /* 0x000fe80000100a00 */
[----:B------:R-:W2:Y:S04]  /*ffa20*/  LDL.LU R247, [R1+0x1b24] ;  /* 0x001b240001f77983 */ /* 0x000ea80000300800 */
[----:B------:R4:W-:Y:S04]  /*ffa30*/  STL.64 [R1+0x1fd8], R4 ;  /* 0x001fd80401007387 */ /* 0x0009e80000100a00 */
        /* <DEDUP_REMOVED lines=36> */
[----:B----4-:R-:W-:-:S03]  /*ffc80*/  MOV R5, R246 ;  /* 0x000000f600057202 */ /* 0x010fc60000000f00 */
[----:B------:R-:W4:Y:S01]  /*ffc90*/  LDL.LU R246, [R1+0x1a88] ;  /* 0x001a880001f67983 */ /* 0x000f220000300800 */
[----:B--2---:R-:W-:-:S03]  /*ffca0*/  IMAD.MOV.U32 R4, RZ, RZ, R247 ;  /* 0x000000ffff047224 */ /* 0x004fc600078e00f7 */
[----:B------:R-:W2:Y:S01]  /*ffcb0*/  LDL.LU R247, [R1+0x1a8c] ;  /* 0x001a8c0001f77983 */ /* 0x000ea20000300800 */
[----:B---3--:R-:W-:-:S03]  /*ffcc0*/  IMAD.MOV.U32 R9, RZ, RZ, R24 ;  /* 0x000000ffff097224 */ /* 0x008fc600078e0018 */
[----:B------:R1:W-:Y:S01]  /*ffcd0*/  STL.64 [R1+0x1fd0], R4 ;  /* 0x001fd00401007387 */ /* 0x0003e20000100a00 */
[----:B------:R-:W-:Y:S02]  /*ffce0*/  IMAD.MOV.U32 R8, RZ, RZ, R25 ;  /* 0x000000ffff087224 */ /* 0x000fe400078e0019 */
[----:B------:R-:W-:-:S03]  /*ffcf0*/  IMAD.MOV.U32 R7, RZ, RZ, R26 ;  /* 0x000000ffff077224 */ /* 0x000fc600078e001a */
[----:B------:R3:W-:Y:S01]  /*ffd00*/  STL.64 [R1+0x1fc8], R8 ;  /* 0x001fc80801007387 */ /* 0x0007e20000100a00 */
[----:B------:R-:W-:Y:S02]  /*ffd10*/  MOV R6, R27 ;  /* 0x0000001b00067202 */ /* 0x000fe40000000f00 */
[----:B-1----:R-:W-:-:S03]  /*ffd20*/  MOV R5, R28 ;  /* 0x0000001c00057202 */ /* 0x002fc60000000f00 */
[----:B------:R1:W-:Y:S01]  /*ffd30*/  STL.64 [R1+0x2000], R6 ;  /* 0x0020000601007387 */ /* 0x0003e20000100a00 */
[----:B------:R-:W-:Y:S02]  /*ffd40*/  IMAD.MOV.U32 R4, RZ, RZ, R29 ;  /* 0x000000ffff047224 */ /* 0x000fe400078e001d */
[----:B---3--:R-:W-:-:S03]  /*ffd50*/  IMAD.MOV.U32 R9, RZ, RZ, R30 ;  /* 0x000000ffff097224 */ /* 0x008fc600078e001e */
[----:B------:R3:W-:Y:S01]  /*ffd60*/  STL.64 [R1+0x1ff8], R4 ;  /* 0x001ff80401007387 */ /* 0x0007e20000100a00 */
[----:B------:R-:W-:Y:S02]  /*ffd70*/  IMAD.MOV.U32 R8, RZ, RZ, R31 ;  /* 0x000000ffff087224 */ /* 0x000fe400078e001f */
[----:B-1----:R-:W-:-:S03]  /*ffd80*/  IMAD.MOV.U32 R7, RZ, RZ, R32 ;  /* 0x000000ffff077224 */ /* 0x002fc600078e0020 */
[----:B------:R1:W-:Y:S01]  /*ffd90*/  STL.64 [R1+0x1ff0], R8 ;  /* 0x001ff00801007387 */ /* 0x0003e20000100a00 */
[----:B------:R-:W-:Y:S02]  /*ffda0*/  MOV R6, R33 ;  /* 0x0000002100067202 */ /* 0x000fe40000000f00 */
[----:B---3--:R-:W-:Y:S02]  /*ffdb0*/  MOV R5, R244 ;  /* 0x000000f400057202 */ /* 0x008fe40000000f00 */
[----:B------:R-:W3:Y:S01]  /*ffdc0*/  LDL.LU R244, [R1+0x1a90] ;  /* 0x001a900001f47983 */ /* 0x000ee20000300800 */
[----:B------:R-:W-:-:S03]  /*ffdd0*/  IMAD.MOV.U32 R4, RZ, RZ, R245 ;  /* 0x000000ffff047224 */ /* 0x000fc600078e00f5 */
[----:B------:R-:W-:Y:S04]  /*ffde0*/  STL.64 [R1+0x1fe8], R6 ;  /* 0x001fe80601007387 */ /* 0x000fe80000100a00 */
[----:B------:R-:W3:Y:S04]  /*ffdf0*/  LDL.LU R245, [R1+0x1a94] ;  /* 0x001a940001f57983 */ /* 0x000ee80000300800 */
[----:B------:R1:W-:Y:S02]  /*ffe00*/  STL.64 [R1+0x2018], R4 ;  /* 0x0020180401007387 */ /* 0x0003e40000100a00 */
[----:B-1----:R-:W-:Y:S01]  /*ffe10*/  IMAD.MOV.U32 R9, RZ, RZ, R88 ;  /* 0x000000ffff097224 */ /* 0x002fe200078e0058 */
[----:B------:R-:W-:Y:S01]  /*ffe20*/  MOV R8, R89 ;  /* 0x0000005900087202 */ /* 0x000fe20000000f00 */
[----:B------:R-:W-:-:S02]  /*ffe30*/  IMAD.MOV.U32 R4, RZ, RZ, R35 ;  /* 0x000000ffff047224 */ /* 0x000fc400078e0023 */
[----:B------:R-:W-:Y:S01]  /*ffe40*/  IMAD.MOV.U32 R5, RZ, RZ, R34 ;  /* 0x000000ffff057224 */ /* 0x000fe200078e0022 */
[----:B------:R-:W-:Y:S01]  /*ffe50*/  MOV R7, R90 ;  /* 0x0000005a00077202 */ /* 0x000fe20000000f00 */
[----:B------:R-:W-:-:S03]  /*ffe60*/  IMAD.MOV.U32 R6, RZ, RZ, R91 ;  /* 0x000000ffff067224 */ /* 0x000fc600078e005b */
[----:B------:R1:W-:Y:S04]  /*ffe70*/  STL.64 [R1+0x2010], R4 ;  /* 0x0020100401007387 */ /* 0x0003e80000100a00 */
[----:B------:R-:W-:Y:S01]  /*ffe80*/  STL.64 [R1+0x2008], R8 ;  /* 0x0020080801007387 */ /* 0x000fe20000100a00 */
[----:B-1----:R-:W-:Y:S02]  /*ffe90*/  IMAD.MOV.U32 R4, RZ, RZ, R239 ;  /* 0x000000ffff047224 */ /* 0x002fe400078e00ef */
[----:B------:R-:W-:Y:S02]  /*ffea0*/  IMAD.MOV.U32 R5, RZ, RZ, R238 ;  /* 0x000000ffff057224 */ /* 0x000fe400078e00ee */
[----:B------:R-:W3:Y:S04]  /*ffeb0*/  LDL.LU R238, [R1+0x1a60] ;  /* 0x001a600001ee7983 */ /* 0x000ee80000300800 */
[----:B------:R1:W-:Y:S04]  /*ffec0*/  STL.64 [R1+0x2038], R6 ;  /* 0x0020380601007387 */ /* 0x0003e80000100a00 */
[----:B------:R-:W3:Y:S04]  /*ffed0*/  LDL.LU R239, [R1+0x1a6c] ;  /* 0x001a6c0001ef7983 */ /* 0x000ee80000300800 */
[----:B------:R1:W-:Y:S02]  /*ffee0*/  STL.64 [R1+0x2030], R4 ;  /* 0x0020300401007387 */ /* 0x0003e40000100a00 */
[----:B-1----:R-:W-:Y:S01]  /*ffef0*/  MOV R6, R225 ;  /* 0x000000e100067202 */ /* 0x002fe20000000f00 */
[----:B------:R-:W-:Y:S01]  /*fff00*/  IMAD.MOV.U32 R7, RZ, RZ, R224 ;  /* 0x000000ffff077224 */ /* 0x000fe200078e00e0 */
[----:B------:R-:W-:Y:S01]  /*fff10*/  MOV R5, R236 ;  /* 0x000000ec00057202 */ /* 0x000fe20000000f00 */
[----:B------:R-:W-:Y:S01]  /*fff20*/  IMAD.MOV.U32 R4, RZ, RZ, R237 ;  /* 0x000000ffff047224 */ /* 0x000fe200078e00ed */
[----:B------:R-:W3:Y:S04]  /*fff30*/  LDL.LU R236, [R1+0x1a64] ;  /* 0x001a640001ec7983 */ /* 0x000ee80000300800 */
[----:B------:R1:W-:Y:S04]  /*fff40*/  STL.64 [R1+0x2028], R6 ;  /* 0x0020280601007387 */ /* 0x0003e80000100a00 */
[----:B------:R-:W3:Y:S04]  /*fff50*/  LDL.LU R237, [R1+0x1a70] ;  /* 0x001a700001ed7983 */ /* 0x000ee80000300800 */
[----:B------:R1:W-:Y:S02]  /*fff60*/  STL.64 [R1+0x2020], R4 ;  /* 0x0020200401007387 */ /* 0x0003e40000100a00 */
[----:B-1----:R-:W-:-:S02]  /*fff70*/  IMAD.MOV.U32 R6, RZ, RZ, R227 ;  /* 0x000000ffff067224 */ /* 0x002fc400078e00e3 */
[----:B------:R-:W-:Y:S02]  /*fff80*/  IMAD.MOV.U32 R7, RZ, RZ, R226 ;  /* 0x000000ffff077224 */ /* 0x000fe400078e00e2 */
[----:B------:R-:W-:Y:S01]  /*fff90*/  IMAD.MOV.U32 R5, RZ, RZ, R234 ;  /* 0x000000ffff057224 */ /* 0x000fe200078e00ea */
[----:B------:R-:W-:Y:S01]  /*fffa0*/  MOV R4, R235 ;  /* 0x000000eb00047202 */ /* 0x000fe20000000f00 */
[----:B------:R-:W3:Y:S04]  /*fffb0*/  LDL.LU R234, [R1+0x1a68] ;  /* 0x001a680001ea7983 */ /* 0x000ee80000300800 */
[----:B------:R1:W-:Y:S04]  /*fffc0*/  STL.64 [R1+0x2058], R6 ;  /* 0x0020580601007387 */ /* 0x0003e80000100a00 */
[----:B------:R-:W3:Y:S04]  /*fffd0*/  LDL.LU R235, [R1+0x1a74] ;  /* 0x001a740001eb7983 */ /* 0x000ee80000300800 */
[----:B------:R1:W-:Y:S02]  /*fffe0*/  STL.64 [R1+0x2050], R4 ;  /* 0x0020500401007387 */ /* 0x0003e40000100a00 */
[----:B-1----:R-:W-:Y:S01]  /*ffff0*/  IMAD.MOV.U32 R6, RZ, RZ, R241 ;  /* 0x000000ffff067224 */ /* 0x002fe200078e00f1 */
[----:B------:R-:W-:Y:S01]  /*100000*/  MOV R7, R240 ;  /* 0x000000f000077202 */ /* 0x000fe20000000f00 */
[----:B------:R-:W-:-:S02]  /*100010*/  IMAD.MOV.U32 R5, RZ, RZ, R251 ;  /* 0x000000ffff057224 */ /* 0x000fc400078e00fb */
[----:B------:R-:W3:Y:S01]  /*100020*/  LDL.LU R251, [R1+0x1a40] ;  /* 0x001a400001fb7983 */ /* 0x000ee20000300800 */
[----:B------:R-:W-:-:S03]  /*100030*/  IMAD.MOV.U32 R4, RZ, RZ, R250 ;  /* 0x000000ffff047224 */ /* 0x000fc600078e00fa */
[----:B------:R1:W-:Y:S04]  /*100040*/  STL.64 [R1+0x2048], R6 ;  /* 0x0020480601007387 */ /* 0x0003e80000100a00 */
[----:B------:R-:W3:Y:S04]  /*100050*/  LDL.LU R250, [R1+0x1a44] ;  /* 0x001a440001fa7983 */ /* 0x000ee80000300800 */
[----:B------:R1:W-:Y:S02]  /*100060*/  STL.64 [R1+0x2040], R4 ;  /* 0x0020400401007387 */ /* 0x0003e40000100a00 */
[----:B-1----:R-:W-:Y:S01]  /*100070*/  MOV R6, R243 ;  /* 0x000000f300067202 */ /* 0x002fe20000000f00 */
[----:B------:R-:W-:-:S02]  /*100080*/  IMAD.MOV.U32 R7, RZ, RZ, R242 ;  /* 0x000000ffff077224 */ /* 0x000fc400078e00f2 */
[----:B------:R-:W-:Y:S01]  /*100090*/  IMAD.MOV.U32 R4, RZ, RZ, R249 ;  /* 0x000000ffff047224 */ /* 0x000fe200078e00f9 */
[----:B------:R-:W-:Y:S02]  /*1000a0*/  MOV R5, R248 ;  /* 0x000000f800057202 */ /* 0x000fe40000000f00 */
[----:B------:R-:W3:Y:S04]  /*1000b0*/  LDL.LU R248, [R1+0x1a48] ;  /* 0x001a480001f87983 */ /* 0x000ee80000300800 */
[----:B------:R-:W-:Y:S04]  /*1000c0*/  STL.64 [R1+0x2078], R6 ;  /* 0x0020780601007387 */ /* 0x000fe80000100a00 */
[----:B------:R-:W3:Y:S04]  /*1000d0*/  LDL.LU R249, [R1+0x1a4c] ;  /* 0x001a4c0001f97983 */ /* 0x000ee80000300800 */
[----:B------:R4:W-:Y:S04]  /*1000e0*/  STL.64 [R1+0x2070], R4 ;  /* 0x0020700401007387 */ /* 0x0009e80000100a00 */
[----:B------:R-:W3:Y:S04]  /*1000f0*/  LDL.LU R226, [R1+0x1a50] ;  /* 0x001a500001e27983 */ /* 0x000ee80000300800 */
[----:B------:R-:W3:Y:S01]  /*100100*/  LDL.LU R227, [R1+0x1a54] ;  /* 0x001a540001e37983 */ /* 0x000ee20000300800 */
[----:B----4-:R-:W-:-:S02]  /*100110*/  IMAD.MOV.U32 R5, RZ, RZ, R246 ;  /* 0x000000ffff057224 */ /* 0x010fc400078e00f6 */
[----:B--2---:R-:W-:-:S05]  /*100120*/  IMAD.MOV.U32 R4, RZ, RZ, R247 ;  /* 0x000000ffff047224 */ /* 0x004fca00078e00f7 */
[----:B------:R3:W-:Y:S04]  /*100130*/  STL.64 [R1+0x2068], R4 ;  /* 0x0020680401007387 */ /* 0x0007e80000100a00 */
[----:B------:R-:W2:Y:S04]  /*100140*/  LDL.LU R240, [R1+0x1a58] ;  /* 0x001a580001f07983 */ /* 0x000ea80000300800 */
[----:B------:R-:W4:Y:S04]  /*100150*/  LDL.LU R241, [R1+0x1a5c] ;  /* 0x001a5c0001f17983 */ /* 0x000f280000300800 */
[----:B------:R-:W4:Y:S04]  /*100160*/  LDL.LU R246, [R1+0x100c] ;  /* 0x00100c0001f67983 */ /* 0x000f280000300800 */
[----:B------:R-:W4:Y:S04]  /*100170*/  LDL.LU R247, [R1+0x1a3c] ;  /* 0x001a3c0001f77983 */ /* 0x000f280000300800 */
[----:B------:R-:W4:Y:S04]  /*100180*/  LDL.LU R242, [R1+0xff4] ;  /* 0x000ff40001f27983 */ /* 0x000f280000300800 */
[----:B------:R-:W4:Y:S01]  /*100190*/  LDL.LU R243, [R1+0xff8] ;  /* 0x000ff80001f37983 */ /* 0x000f220000300800 */
[----:B---3--:R-:W-:Y:S01]  /*1001a0*/  IMAD.MOV.U32 R5, RZ, RZ, R244 ;  /* 0x000000ffff057224 */ /* 0x008fe200078e00f4 */
[----:B------:R-:W-:-:S05]  /*1001b0*/  MOV R4, R245 ;  /* 0x000000f500047202 */ /* 0x000fca0000000f00 */
[----:B------:R1:W-:Y:S04]  /*1001c0*/  STL.64 [R1+0x2060], R4 ;  /* 0x0020600401007387 */ /* 0x0003e80000100a00 */
[----:B------:R-:W3:Y:S04]  /*1001d0*/  LDL.LU R244, [R1+0xffc] ;  /* 0x000ffc0001f47983 */ /* 0x000ee80000300800 */
[----:B------:R-:W3:Y:S01]  /*1001e0*/  LDL.LU R245, [R1+0x1000] ;  /* 0x0010000001f57983 */ /* 0x000ee20000300800 */
[----:B-1----:R-:W-:-:S03]  /*1001f0*/  MOV R5, R238 ;  /* 0x000000ee00057202 */ /* 0x002fc60000000f00 */
[----:B------:R-:W3:Y:S01]  /*100200*/  LDL.LU R238, [R1+0x1004] ;  /* 0x0010040001ee7983 */ /* 0x000ee20000300800 */
[----:B------:R-:W-:-:S03]  /*100210*/  IMAD.MOV.U32 R4, RZ, RZ, R239 ;  /* 0x000000ffff047224 */ /* 0x000fc600078e00ef */
[----:B------:R-:W3:Y:S04]  /*100220*/  LDL.LU R239, [R1+0x1008] ;  /* 0x0010080001ef7983 */ /* 0x000ee80000300800 */
[----:B------:R1:W-:Y:S02]  /*100230*/  STL.64 [R1+0x2090], R4 ;  /* 0x0020900401007387 */ /* 0x0003e40000100a00 */
[----:B-1----:R-:W-:Y:S02]  /*100240*/  IMAD.MOV.U32 R5, RZ, RZ, R236 ;  /* 0x000000ffff057224 */ /* 0x002fe400078e00ec */
[----:B------:R-:W3:Y:S01]  /*100250*/  LDL.LU R236, [R1+0xfd0] ;  /* 0x000fd00001ec7983 */ /* 0x000ee20000300800 */
[----:B------:R-:W-:-:S03]  /*100260*/  IMAD.MOV.U32 R4, RZ, RZ, R237 ;  /* 0x000000ffff047224 */ /* 0x000fc600078e00ed */
[----:B------:R-:W3:Y:S04]  /*100270*/  LDL.LU R237, [R1+0xfd4] ;  /* 0x000fd40001ed7983 */ /* 0x000ee80000300800 */
[----:B------:R1:W-:Y:S02]  /*100280*/  STL.64 [R1+0x2088], R4 ;  /* 0x0020880401007387 */ /* 0x0003e40000100a00 */
[----:B-1----:R-:W-:Y:S02]  /*100290*/  IMAD.MOV.U32 R5, RZ, RZ, R234 ;  /* 0x000000ffff057224 */ /* 0x002fe400078e00ea */
[----:B------:R-:W3:Y:S01]  /*1002a0*/  LDL.LU R234, [R1+0xfd8] ;  /* 0x000fd80001ea7983 */ /* 0x000ee20000300800 */
[----:B------:R-:W-:-:S03]  /*1002b0*/  MOV R4, R235 ;  /* 0x000000eb00047202 */ /* 0x000fc60000000f00 */
[----:B------:R-:W3:Y:S04]  /*1002c0*/  LDL.LU R235, [R1+0xfdc] ;  /* 0x000fdc0001eb7983 */ /* 0x000ee80000300800 */
[----:B------:R1:W-:Y:S02]  /*1002d0*/  STL.64 [R1+0x2080], R4 ;  /* 0x0020800401007387 */ /* 0x0003e40000100a00 */
[----:B-1----:R-:W-:Y:S02]  /*1002e0*/  MOV R5, R251 ;  /* 0x000000fb00057202 */ /* 0x002fe40000000f00 */
        /* <DEDUP_REMOVED lines=9> */
[----:B-1----:R-:W-:Y:S01]  /*100380*/  MOV R4, R227 ;  /* 0x000000e300047202 */ /* 0x002fe20000000f00 */
[----:B------:R-:W-:-:S05]  /*100390*/  IMAD.MOV.U32 R5, RZ, RZ, R226 ;  /* 0x000000ffff057224 */ /* 0x000fca00078e00e2 */
[----:B------:R1:W-:Y:S01]  /*1003a0*/  STL.64 [R1+0x20a0], R4 ;  /* 0x0020a00401007387 */ /* 0x0003e20000100a00 */
[----:B--2---:R-:W-:Y:S01]  /*1003b0*/  MOV R7, R240 ;  /* 0x000000f000077202 */ /* 0x004fe20000000f00 */
[----:B----4-:R-:W-:Y:S02]  /*1003c0*/  IMAD.MOV.U32 R6, RZ, RZ, R241 ;  /* 0x000000ffff067224 */ /* 0x010fe400078e00f1 */
[----:B-1----:R-:W-:-:S03]  /*1003d0*/  IMAD.MOV.U32 R5, RZ, RZ, R246 ;  /* 0x000000ffff057224 */ /* 0x002fc600078e00f6 */
[----:B------:R1:W-:Y:S01]  /*1003e0*/  STL.64 [R1+0x2098], R6 ;  /* 0x0020980601007387 */ /* 0x0003e20000100a00 */
[----:B------:R-:W-:-:S03]  /*1003f0*/  IMAD.MOV.U32 R4, RZ, RZ, R247 ;  /* 0x000000ffff047224 */ /* 0x000fc600078e00f7 */
[----:B------:R-:W2:Y:S04]  /*100400*/  LDL.LU R246, [R1+0xfb0] ;  /* 0x000fb00001f67983 */ /* 0x000ea80000300800 */
[----:B------:R-:W2:Y:S01]  /*100410*/  LDL.LU R247, [R1+0xff0] ;  /* 0x000ff00001f77983 */ /* 0x000ea20000300800 */
[----:B-1----:R-:W-:Y:S01]  /*100420*/  MOV R6, R243 ;  /* 0x000000f300067202 */ /* 0x002fe20000000f00 */
[----:B------:R-:W-:Y:S02]  /*100430*/  IMAD.MOV.U32 R7, RZ, RZ, R242 ;  /* 0x000000ffff077224 */ /* 0x000fe400078e00f2 */
[----:B------:R3:W-:Y:S04]  /*100440*/  STL.64 [R1+0x20b8], R4 ;  /* 0x0020b80401007387 */ /* 0x0007e80000100a00 */
[----:B------:R-:W-:Y:S01]  /*100450*/  STL.64 [R1+0x2138], R6 ;  /* 0x0021380601007387 */ /* 0x000fe20000100a00 */
[----:B---3--:R-:W-:-:S03]  /*100460*/  MOV R5, R244 ;  /* 0x000000f400057202 */ /* 0x008fc60000000f00 */
[----:B------:R-:W3:Y:S01]  /*100470*/  LDL.LU R244, [R1+0xfb4] ;  /* 0x000fb40001f47983 */ /* 0x000ee20000300800 */
[----:B------:R-:W-:-:S03]  /*100480*/  IMAD.MOV.U32 R4, RZ, RZ, R245 ;  /* 0x000000ffff047224 */ /* 0x000fc600078e00f5 */
[----:B------:R-:W3:Y:S04]  /*100490*/  LDL.LU R245, [R1+0xfb8] ;  /* 0x000fb80001f57983 */ /* 0x000ee80000300800 */
[----:B------:R1:W-:Y:S02]  /*1004a0*/  STL.64 [R1+0x2130], R4 ;  /* 0x0021300401007387 */ /* 0x0003e40000100a00 */
[----:B-1----:R-:W-:Y:S02]  /*1004b0*/  IMAD.MOV.U32 R5, RZ, RZ, R238 ;  /* 0x000000ffff057224 */ /* 0x002fe400078e00ee */
[----:B------:R-:W4:Y:S01]  /*1004c0*/  LDL.LU R238, [R1+0xfbc] ;  /* 0x000fbc0001ee7983 */ /* 0x000f220000300800 */
[----:B------:R-:W-:-:S03]  /*1004d0*/  IMAD.MOV.U32 R4, RZ, RZ, R239 ;  /* 0x000000ffff047224 */ /* 0x000fc600078e00ef */
[----:B------:R-:W4:Y:S04]  /*1004e0*/  LDL.LU R239, [R1+0xfc0] ;  /* 0x000fc00001ef7983 */ /* 0x000f280000300800 */
[----:B------:R1:W-:Y:S02]  /*1004f0*/  STL.64 [R1+0x2128], R4 ;  /* 0x0021280401007387 */ /* 0x0003e40000100a00 */
[----:B-1----:R-:W-:Y:S02]  /*100500*/  IMAD.MOV.U32 R5, RZ, RZ, R236 ;  /* 0x000000ffff057224 */ /* 0x002fe400078e00ec */
[----:B------:R-:W4:Y:S01]  /*100510*/  LDL.LU R236, [R1+0xfc4] ;  /* 0x000fc40001ec7983 */ /* 0x000f220000300800 */
[----:B------:R-:W-:-:S03]  /*100520*/  MOV R4, R237 ;  /* 0x000000ed00047202 */ /* 0x000fc60000000f00 */
[----:B------:R-:W4:Y:S04]  /*100530*/  LDL.LU R237, [R1+0xfc8] ;  /* 0x000fc80001ed7983 */ /* 0x000f280000300800 */
[----:B------:R1:W-:Y:S02]  /*100540*/  STL.64 [R1+0x2120], R4 ;  /* 0x0021200401007387 */ /* 0x0003e40000100a00 */
[----:B-1----:R-:W-:Y:S02]  /*100550*/  MOV R5, R234 ;  /* 0x000000ea00057202 */ /* 0x002fe40000000f00 */
[----:B------:R-:W4:Y:S01]  /*100560*/  LDL.LU R234, [R1+0xf9c] ;  /* 0x000f9c0001ea7983 */ /* 0x000f220000300800 */
[----:B------:R-:W-:-:S03]  /*100570*/  IMAD.MOV.U32 R4, RZ, RZ, R235 ;  /* 0x000000ffff047224 */ /* 0x000fc600078e00eb */
[----:B------:R-:W4:Y:S04]  /*100580*/  LDL.LU R235, [R1+0xfcc] ;  /* 0x000fcc0001eb7983 */ /* 0x000f280000300800 */
[----:B------:R1:W-:Y:S04]  /*100590*/  STL.64 [R1+0x2118], R4 ;  /* 0x0021180401007387 */ /* 0x0003e80000100a00 */
[----:B------:R-:W4:Y:S04]  /*1005a0*/  LDL.LU R242, [R1+0xfa0] ;  /* 0x000fa00001f27983 */ /* 0x000f280000300800 */
[----:B------:R-:W4:Y:S04]  /*1005b0*/  LDL.LU R243, [R1+0xfa4] ;  /* 0x000fa40001f37983 */ /* 0x000f280000300800 */
[----:B------:R-:W4:Y:S04]  /*1005c0*/  LDL.LU R240, [R1+0xfa8] ;  /* 0x000fa80001f07983 */ /* 0x000f280000300800 */
[----:B------:R-:W4:Y:S04]  /*1005d0*/  LDL.LU R241, [R1+0xfac] ;  /* 0x000fac0001f17983 */ /* 0x000f280000300800 */
[----:B------:R-:W4:Y:S04]  /*1005e0*/  LDL.LU R227, [R1+0xf90] ;  /* 0x000f900001e37983 */ /* 0x000f280000300800 */
[----:B------:R-:W-:Y:S04]  /*1005f0*/  STL.64 [R1+0x2110], R250 ;  /* 0x002110fa01007387 */ /* 0x000fe80000100a00 */
[----:B------:R1:W-:Y:S04]  /*100600*/  STL.64 [R1+0x78d0], R250 ;  /* 0x0078d0fa01007387 */ /* 0x0003e80000100a00 */
[----:B------:R-:W4:Y:S04]  /*100610*/  LDL.LU R224, [R1+0xf94] ;  /* 0x000f940001e07983 */ /* 0x000f280000300800 */
[----:B------:R-:W4:Y:S01]  /*100620*/  LDL.LU R225, [R1+0xf98] ;  /* 0x000f980001e17983 */ /* 0x000f220000300800 */
[----:B------:R-:W-:-:S04]  /*100630*/  LOP3.LUT R249, R249, R248, RZ, 0x3c, !PT ;  /* 0x000000f8f9f97212 */ /* 0x000fc800078e3cff */
[----:B------:R-:W-:-:S04]  /*100640*/  LOP3.LUT R248, R249, R248, RZ, 0x3c, !PT ;  /* 0x000000f8f9f87212 */ /* 0x000fc800078e3cff */
[----:B------:R-:W-:-:S05]  /*100650*/  LOP3.LUT R249, R249, R248, RZ, 0x3c, !PT ;  /* 0x000000f8f9f97212 */ /* 0x000fca00078e3cff */
[----:B------:R-:W-:Y:S04]  /*100660*/  STL.64 [R1+0x2108], R248 ;  /* 0x002108f801007387 */ /* 0x000fe80000100a00 */
[----:B------:R-:W-:Y:S01]  /*100670*/  STL.64 [R1+0x78d8], R248 ;  /* 0x0078d8f801007387 */ /* 0x000fe20000100a00 */
[----:B-1----:R-:W-:Y:S01]  /*100680*/  MOV R4, R166 ;  /* 0x000000a600047202 */ /* 0x002fe20000000f00 */
[----:B------:R-:W-:Y:S01]  /*100690*/  IMAD.MOV.U32 R5, RZ, RZ, R167 ;  /* 0x000000ffff057224 */ /* 0x000fe200078e00a7 */
[----:B--2---:R-:W-:-:S04]  /*1006a0*/  LOP3.LUT R247, R247, R246, RZ, 0x3c, !PT ;  /* 0x000000f6f7f77212 */ /* 0x004fc800078e3cff */
[----:B------:R-:W-:-:S04]  /*1006b0*/  LOP3.LUT R246, R247, R246, RZ, 0x3c, !PT ;  /* 0x000000f6f7f67212 */ /* 0x000fc800078e3cff */
[----:B------:R-:W-:-:S05]  /*1006c0*/  LOP3.LUT R247, R247, R246, RZ, 0x3c, !PT ;  /* 0x000000f6f7f77212 */ /* 0x000fca00078e3cff */
[----:B------:R-:W-:Y:S04]  /*1006d0*/  STL.64 [R1+0x2100], R246 ;  /* 0x002100f601007387 */ /* 0x000fe80000100a00 */
[----:B------:R-:W-:Y:S01]  /*1006e0*/  STL.64 [R1+0x78e0], R246 ;  /* 0x0078e0f601007387 */ /* 0x000fe20000100a00 */
[----:B---3--:R-:W-:-:S04]  /*1006f0*/  LOP3.LUT R245, R245, R244, RZ, 0x3c, !PT ;  /* 0x000000f4f5f57212 */ /* 0x008fc800078e3cff */
[----:B------:R-:W-:-:S04]  /*100700*/  LOP3.LUT R244, R245, R244, RZ, 0x3c, !PT ;  /* 0x000000f4f5f47212 */ /* 0x000fc800078e3cff */
[----:B------:R-:W-:-:S05]  /*100710*/  LOP3.LUT R245, R245, R244, RZ, 0x3c, !PT ;  /* 0x000000f4f5f57212 */ /* 0x000fca00078e3cff */
[----:B------:R-:W-:Y:S04]  /*100720*/  STL.64 [R1+0x20f8], R244 ;  /* 0x0020f8f401007387 */ /* 0x000fe80000100a00 */
[----:B------:R1:W-:Y:S01]  /*100730*/  STL.64 [R1+0x78e8], R244 ;  /* 0x0078e8f401007387 */ /* 0x0003e20000100a00 */
[----:B----4-:R-:W-:-:S04]  /*100740*/  LOP3.LUT R239, R239, R238, RZ, 0x3c, !PT ;  /* 0x000000eeefef7212 */ /* 0x010fc800078e3cff */
[----:B------:R-:W-:-:S04]  /*100750*/  LOP3.LUT R238, R239, R238, RZ, 0x3c, !PT ;  /* 0x000000eeefee7212 */ /* 0x000fc800078e3cff */
[----:B------:R-:W-:-:S05]  /*100760*/  LOP3.LUT R239, R239, R238, RZ, 0x3c, !PT ;  /* 0x000000eeefef7212 */ /* 0x000fca00078e3cff */
[----:B------:R-:W-:Y:S01]  /*100770*/  STL.64 [R1+0x20f0], R238 ;  /* 0x0020f0ee01007387 */ /* 0x000fe20000100a00 */
[----:B------:R-:W-:-:S04]  /*100780*/  LOP3.LUT R237, R237, R236, RZ, 0x3c, !PT ;  /* 0x000000eceded7212 */ /* 0x000fc800078e3cff */
[----:B------:R-:W-:-:S04]  /*100790*/  LOP3.LUT R236, R237, R236, RZ, 0x3c, !PT ;  /* 0x000000ecedec7212 */ /* 0x000fc800078e3cff */
[----:B------:R-:W-:Y:S01]  /*1007a0*/  LOP3.LUT R237, R237, R236, RZ, 0x3c, !PT ;  /* 0x000000eceded7212 */ /* 0x000fe200078e3cff */
[----:B------:R-:W-:Y:S04]  /*1007b0*/  STL.64 [R1+0x78f0], R238 ;  /* 0x0078f0ee01007387 */ /* 0x000fe80000100a00 */
[----:B------:R-:W-:Y:S01]  /*1007c0*/  STL.64 [R1+0x20e8], R236 ;  /* 0x0020e8ec01007387 */ /* 0x000fe20000100a00 */
[----:B------:R-:W-:-:S04]  /*1007d0*/  LOP3.LUT R235, R235, R234, RZ, 0x3c, !PT ;  /* 0x000000eaebeb7212 */ /* 0x000fc800078e3cff */
[----:B------:R-:W-:Y:S02]  /*1007e0*/  LOP3.LUT R234, R235, R234, RZ, 0x3c, !PT ;  /* 0x000000eaebea7212 */ /* 0x000fe400078e3cff */
[----:B------:R-:W-:Y:S02]  /*1007f0*/  LOP3.LUT R243, R243, R242, RZ, 0x3c, !PT ;  /* 0x000000f2f3f37212 */ /* 0x000fe400078e3cff */
[----:B------:R-:W-:Y:S02]  /*100800*/  LOP3.LUT R235, R235, R234, RZ, 0x3c, !PT ;  /* 0x000000eaebeb7212 */ /* 0x000fe400078e3cff */
[----:B------:R-:W-:Y:S02]  /*100810*/  LOP3.LUT R242, R243, R242, RZ, 0x3c, !PT ;  /* 0x000000f2f3f27212 */ /* 0x000fe400078e3cff */
[----:B------:R-:W-:Y:S02]  /*100820*/  LOP3.LUT R241, R241, R240, RZ, 0x3c, !PT ;  /* 0x000000f0f1f17212 */ /* 0x000fe400078e3cff */
[----:B------:R-:W-:-:S02]  /*100830*/  LOP3.LUT R243, R243, R242, RZ, 0x3c, !PT ;  /* 0x000000f2f3f37212 */ /* 0x000fc400078e3cff */
[C---:B------:R-:W-:Y:S01]  /*100840*/  LOP3.LUT R240, R241.reuse, R240, RZ, 0x3c, !PT ;  /* 0x000000f0f1f07212 */ /* 0x040fe200078e3cff */
[----:B------:R-:W-:Y:S01]  /*100850*/  STL.64 [R1+0x78f8], R236 ;  /* 0x0078f8ec01007387 */ /* 0x000fe20000100a00 */
[----:B------:R-:W-:Y:S02]  /*100860*/  IMAD.MOV.U32 R226, RZ, RZ, R227 ;  /* 0x000000ffffe27224 */ /* 0x000fe400078e00e3 */
[----:B------:R-:W-:Y:S01]  /*100870*/  LOP3.LUT R241, R241, R240, RZ, 0x3c, !PT ;  /* 0x000000f0f1f17212 */ /* 0x000fe200078e3cff */
[----:B------:R-:W-:Y:S01]  /*100880*/  STL.64 [R1+0x20e0], R234 ;  /* 0x0020e0ea01007387 */ /* 0x000fe20000100a00 */
[----:B------:R-:W-:-:S03]  /*100890*/  IMAD.MOV.U32 R227, RZ, RZ, R252 ;  /* 0x000000ffffe37224 */ /* 0x000fc600078e00fc */
[----:B------:R-:W-:Y:S01]  /*1008a0*/  STL.64 [R1+0x7900], R234 ;  /* 0x007900ea01007387 */ /* 0x000fe20000100a00 */
[----:B------:R-:W-:-:S03]  /*1008b0*/  LOP3.LUT R225, R225, R224, RZ, 0x3c, !PT ;  /* 0x000000e0e1e17212 */ /* 0x000fc600078e3cff */
[----:B------:R-:W-:Y:S01]  /*1008c0*/  STL.64 [R1+0x20d8], R242 ;  /* 0x0020d8f201007387 */ /* 0x000fe20000100a00 */
[----:B------:R-:W-:-:S03]  /*1008d0*/  LOP3.LUT R224, R225, R224, RZ, 0x3c, !PT ;  /* 0x000000e0e1e07212 */ /* 0x000fc600078e3cff */
[----:B------:R-:W-:Y:S01]  /*1008e0*/  STL.64 [R1+0x7908], R242 ;  /* 0x007908f201007387 */ /* 0x000fe20000100a00 */
[----:B------:R-:W-:-:S03]  /*1008f0*/  LOP3.LUT R225, R225, R224, RZ, 0x3c, !PT ;  /* 0x000000e0e1e17212 */ /* 0x000fc600078e3cff */
[----:B------:R-:W-:Y:S04]  /*100900*/  STL.64 [R1+0x20d0], R240 ;  /* 0x0020d0f001007387 */ /* 0x000fe80000100a00 */
[----:B------:R2:W-:Y:S04]  /*100910*/  STL.64 [R1+0x7910], R240 ;  /* 0x007910f001007387 */ /* 0x0005e80000100a00 */
[----:B------:R-:W3:Y:S04]  /*100920*/  LDL.64 R250, [R1+0x1e50] ;  /* 0x001e500001fa7983 */ /* 0x000ee80000100a00 */
[----:B-1----:R-:W4:Y:S04]  /*100930*/  LDL.64 R244, [R1+0x1e40] ;  /* 0x001e400001f47983 */ /* 0x002f280000100a00 */
[----:B------:R-:W3:Y:S04]  /*100940*/  LDL.64 R246, [R1+0x1ed0] ;  /* 0x001ed00001f67983 */ /* 0x000ee80000100a00 */
[----:B------:R-:W3:Y:S04]  /*100950*/  LDL.64 R248, [R1+0x1ec8] ;  /* 0x001ec80001f87983 */ /* 0x000ee80000100a00 */
[----:B--2---:R-:W2:Y:S04]  /*100960*/  LDL.64 R240, [R1+0x1ec0] ;  /* 0x001ec00001f07983 */ /* 0x004ea80000100a00 */
[----:B------:R-:W2:Y:S04]  /*100970*/  LDL.64 R242, [R1+0x1ef0] ;  /* 0x001ef00001f27983 */ /* 0x000ea80000100a00 */
[----:B------:R-:W2:Y:S04]  /*100980*/  LDL.64 R234, [R1+0x1ee8] ;  /* 0x001ee80001ea7983 */ /* 0x000ea80000100a00 */
[----:B------:R-:W2:Y:S04]  /*100990*/  LDL.64 R236, [R1+0x1ee0] ;  /* 0x001ee00001ec7983 */ /* 0x000ea80000100a00 */
[----:B------:R-:W2:Y:S04]  /*1009a0*/  LDL.64 R238, [R1+0x1ed8] ;  /* 0x001ed80001ee7983 */ /* 0x000ea80000100a00 */
[----:B------:R-:W-:Y:S04]  /*1009b0*/  STL.64 [R1+0x20c8], R226 ;  /* 0x0020c8e201007387 */ /* 0x000fe80000100a00 */
[----:B------:R1:W-:Y:S04]  /*1009c0*/  STL.64 [R1+0x7918], R226 ;  /* 0x007918e201007387 */ /* 0x0003e80000100a00 */
[----:B-1----:R-:W2:Y:S04]  /*1009d0*/  LDL.64 R226, [R1+0x1eb8] ;  /* 0x001eb80001e27983 */ /* 0x002ea80000100a00 */
[----:B------:R-:W-:Y:S04]  /*1009e0*/  STL.64 [R1+0x20c0], R224 ;  /* 0x0020c0e001007387 */ /* 0x000fe80000100a00 */
[----:B------:R1:W-:Y:S04]  /*1009f0*/  STL.64 [R1+0x7920], R224 ;  /* 0x007920e001007387 */ /* 0x0003e80000100a00 */
[----:B-1----:R-:W2:Y:S04]  /*100a00*/  LDL.64 R224, [R1+0x1ea0] ;  /* 0x001ea00001e07983 */ /* 0x002ea80000100a00 */
        /* <DEDUP_REMOVED lines=61> */
[----:B------:R-:W2:Y:S04]  /*100de0*/  LDL.64 R166, [R1+0x1ea8] ;  /* 0x001ea80001a67983 */ /* 0x000ea80000100a00 */
        /* <DEDUP_REMOVED lines=14> */
[----:B------:R-:W-:Y:S01]  /*100ed0*/  STL.64 [R1+0x3860], R184 ;  /* 0x003860b801007387 */ /* 0x000fe20000100a00 */
[----:B------:R-:W-:-:S03]  /*100ee0*/  IMAD.MOV.U32 R88, RZ, RZ, R198 ;  /* 0x000000ffff587224 */ /* 0x000fc600078e00c6 */
[----:B------:R-:W-:Y:S01]  /*100ef0*/  STL.64 [R1+0x3858], R186 ;  /* 0x003858ba01007387 */ /* 0x000fe20000100a00 */
[----:B------:R-:W-:-:S03]  /*100f00*/  IMAD.MOV.U32 R89, RZ, RZ, R199 ;  /* 0x000000ffff597224 */ /* 0x000fc600078e00c7 */
[----:B------:R-:W-:Y:S01]  /*100f10*/  STL.64 [R1+0x3850], R188 ;  /* 0x003850bc01007387 */ /* 0x000fe20000100a00 */
[----:B------:R-:W-:-:S03]  /*100f20*/  MOV R34, R200 ;  /* 0x000000c800227202 */ /* 0x000fc60000000f00 */
[----:B------:R-:W2:Y:S01]  /*100f30*/  LDL.64 R196, [R1+0x1eb0] ;  /* 0x001eb00001c47983 */ /* 0x000ea20000100a00 */
[----:B------:R-:W-:-:S03]  /*100f40*/  IMAD.MOV.U32 R35, RZ, RZ, R201 ;  /* 0x000000ffff237224 */ /* 0x000fc600078e00c9 */
[----:B------:R-:W-:Y:S01]  /*100f50*/  STL.64 [R1+0x3848], R190 ;  /* 0x003848be01007387 */ /* 0x000fe20000100a00 */
[----:B------:R-:W-:-:S03]  /*100f60*/  IMAD.MOV.U32 R32, RZ, RZ, R202 ;  /* 0x000000ffff207224 */ /* 0x000fc600078e00ca */
[----:B------:R-:W2:Y:S01]  /*100f70*/  LDL.64 R198, [R1+0x1e80] ;  /* 0x001e800001c67983 */ /* 0x000ea20000100a00 */
[----:B------:R-:W-:-:S03]  /*100f80*/  MOV R33, R203 ;  /* 0x000000cb00217202 */ /* 0x000fc60000000f00 */
[----:B------:R-:W-:Y:S01]  /*100f90*/  STL.64 [R1+0x3840], R192 ;  /* 0x003840c001007387 */ /* 0x000fe20000100a00 */
[----:B------:R-:W-:-:S03]  /*100fa0*/  IMAD.MOV.U32 R30, RZ, RZ, R204 ;  /* 0x000000ffff1e7224 */ /* 0x000fc600078e00cc */
[----:B------:R-:W2:Y:S01]  /*100fb0*/  LDL.64 R200, [R1+0x1e88] ;  /* 0x001e880001c87983 */ /* 0x000ea20000100a00 */
[----:B------:R-:W-:-:S03]  /*100fc0*/  IMAD.MOV.U32 R31, RZ, RZ, R205 ;  /* 0x000000ffff1f7224 */ /* 0x000fc600078e00cd */
[----:B------:R-:W-:Y:S04]  /*100fd0*/  STL.64 [R1+0x3838], R194 ;  /* 0x003838c201007387 */ /* 0x000fe80000100a00 */
[----:B------:R-:W2:Y:S01]  /*100fe0*/  LDL.64 R202, [R1+0x1e90] ;  /* 0x001e900001ca7983 */ /* 0x000ea20000100a00 */
[----:B------:R-:W-:-:S03]  /*100ff0*/  MOV R28, R206 ;  /* 0x000000ce001c7202 */ /* 0x000fc60000000f00 */
[----:B------:R-:W-:Y:S01]  /*101000*/  STL.64 [R1+0x3830], R90 ;  /* 0x0038305a01007387 */ /* 0x000fe20000100a00 */
[----:B------:R-:W-:-:S03]  /*101010*/  IMAD.MOV.U32 R29, RZ, RZ, R207 ;  /* 0x000000ffff1d7224 */ /* 0x000fc600078e00cf */
[----:B------:R-:W2:Y:S01]  /*101020*/  LDL.64 R204, [R1+0x1e98] ;  /* 0x001e980001cc7983 */ /* 0x000ea20000100a00 */
[----:B------:R-:W-:-:S03]  /*101030*/  IMAD.MOV.U32 R26, RZ, RZ, R208 ;  /* 0x000000ffff1a7224 */ /* 0x000fc600078e00d0 */
[----:B------:R-:W-:Y:S01]  /*101040*/  STL.64 [R1+0x3828], R88 ;  /* 0x0038285801007387 */ /* 0x000fe20000100a00 */
        /* <DEDUP_REMOVED lines=9> */
[----:B------:R-:W2:Y:S04]  /*1010e0*/  LDL.64 R208, [R1+0x1e68] ;  /* 0x001e680001d07983 */ /* 0x000ea80000100a00 */
[----:B------:R-:W-:Y:S01]  /*1010f0*/  STL.64 [R1+0x3808], R28 ;  /* 0x0038081c01007387 */ /* 0x000fe20000100a00 */
[----:B------:R-:W-:-:S03]  /*101100*/  IMAD.MOV.U32 R20, RZ, RZ, R214 ;  /* 0x000000ffff147224 */ /* 0x000fc600078e00d6 */
[----:B------:R-:W2:Y:S01]  /*101110*/  LDL.64 R210, [R1+0x1e70] ;  /* 0x001e700001d27983 */ /* 0x000ea20000100a00 */
[----:B------:R-:W-:-:S03]  /*101120*/  MOV R21, R215 ;  /* 0x000000d700157202 */ /* 0x000fc60000000f00 */
[----:B------:R1:W-:Y:S01]  /*101130*/  STL.64 [R1+0x3800], R26 ;  /* 0x0038001a01007387 */ /* 0x0003e20000100a00 */
[----:B------:R-:W-:-:S03]  /*101140*/  IMAD.MOV.U32 R18, RZ, RZ, R216 ;  /* 0x000000ffff127224 */ /* 0x000fc600078e00d8 */
[----:B------:R-:W2:Y:S01]  /*101150*/  LDL.64 R212, [R1+0x1e78] ;  /* 0x001e780001d47983 */ /* 0x000ea20000100a00 */
[----:B------:R-:W-:-:S03]  /*101160*/  IMAD.MOV.U32 R19, RZ, RZ, R217 ;  /* 0x000000ffff137224 */ /* 0x000fc600078e00d9 */
[----:B------:R1:W-:Y:S04]  /*101170*/  STL.64 [R1+0x37f8], R24 ;  /* 0x0037f81801007387 */ /* 0x0003e80000100a00 */
[----:B------:R-:W2:Y:S04]  /*101180*/  LDL.64 R214, [R1+0x1e48] ;  /* 0x001e480001d67983 */ /* 0x000ea80000100a00 */
[----:B------:R-:W-:Y:S04]  /*101190*/  STL.64 [R1+0x37f0], R22 ;  /* 0x0037f01601007387 */ /* 0x000fe80000100a00 */
[----:B------:R-:W2:Y:S01]  /*1011a0*/  LDL.64 R216, [R1+0x1e58] ;  /* 0x001e580001d87983 */ /* 0x000ea20000100a00 */
[----:B------:R-:W-:-:S04]  /*1011b0*/  UISETP.GT.AND UP2, UPT, UR23, 0x52, UPT ;  /* 0x000000521700788c */ /* 0x000fc8000bf44270 */
[----:B------:R-:W-:-:S04]  /*1011c0*/  USEL UR12, URZ, 0x4, !UP2 ;  /* 0x00000004ff0c7887 */ /* 0x000fc8000d000000 */
[----:B------:R-:W-:Y:S01]  /*1011d0*/  USEL UR12, UR12, URZ, !UP0 ;  /* 0x000000ff0c0c7287 */ /* 0x000fe2000c000000 */
[----:B------:R-:W-:Y:S01]  /*1011e0*/  MOV R16, R218 ;  /* 0x000000da00107202 */ /* 0x000fe20000000f00 */
[----:B------:R-:W-:-:S04]  /*1011f0*/  IMAD.MOV.U32 R17, RZ, RZ, R219 ;  /* 0x000000ffff117224 */ /* 0x000fc800078e00db */
[----:B------:R-:W-:Y:S01]  /*101200*/  ISETP.NE.U32.AND P3, PT, RZ, UR12, PT ;  /* 0x0000000cff007c0c */ /* 0x000fe2000bf65070 */
[----:B------:R-:W-:Y:S01]  /*101210*/  IMAD.MOV.U32 R14, RZ, RZ, R220 ;  /* 0x000000ffff0e7224 */ /* 0x000fe200078e00dc */
[----:B------:R-:W-:Y:S01]  /*101220*/  MOV R15, R221 ;  /* 0x000000dd000f7202 */ /* 0x000fe20000000f00 */
[----:B------:R-:W-:Y:S01]  /*101230*/  IMAD.MOV.U32 R12, RZ, RZ, R222 ;  /* 0x000000ffff0c7224 */ /* 0x000fe200078e00de */
[----:B------:R-:W-:Y:S01]  /*101240*/  STL.64 [R1+0x37e8], R20 ;  /* 0x0037e81401007387 */ /* 0x000fe20000100a00 */
[----:B------:R-:W-:Y:S01]  /*101250*/  IMAD.MOV.U32 R13, RZ, RZ, R223 ;  /* 0x000000ffff0d7224 */ /* 0x000fe200078e00df */
[----:B------:R-:W-:Y:S01]  /*101260*/  MOV R10, R228 ;  /* 0x000000e4000a7202 */ /* 0x000fe20000000f00 */
[----:B------:R-:W-:Y:S01]  /*101270*/  IMAD.MOV.U32 R11, RZ, RZ, R229 ;  /* 0x000000ffff0b7224 */ /* 0x000fe200078e00e5 */
[----:B------:R1:W-:Y:S01]  /*101280*/  STL.64 [R1+0x37e0], R18 ;  /* 0x0037e01201007387 */ /* 0x0003e20000100a00 */
[----:B------:R-:W-:Y:S01]  /*101290*/  IMAD.MOV.U32 R8, RZ, RZ, R230 ;  /* 0x000000ffff087224 */ /* 0x000fe200078e00e6 */
[----:B------:R-:W-:Y:S01]  /*1012a0*/  MOV R9, R231 ;  /* 0x000000e700097202 */ /* 0x000fe20000000f00 */
[----:B------:R-:W-:Y:S01]  /*1012b0*/  IMAD.MOV.U32 R6, RZ, RZ, R232 ;  /* 0x000000ffff067224 */ /* 0x000fe200078e00e8 */
[----:B------:R1:W-:Y:S01]  /*1012c0*/  STL.64 [R1+0x37d8], R16 ;  /* 0x0037d81001007387 */ /* 0x0003e20000100a00 */
[----:B------:R-:W-:-:S03]  /*1012d0*/  IMAD.MOV.U32 R7, RZ, RZ, R233 ;  /* 0x000000ffff077224 */ /* 0x000fc600078e00e9 */
[----:B------:R1:W-:Y:S04]  /*1012e0*/  STL.64 [R1+0x37d0], R14 ;  /* 0x0037d00e01007387 */ /* 0x0003e80000100a00 */
[----:B------:R1:W-:Y:S04]  /*1012f0*/  STL.64 [R1+0x37c8], R12 ;  /* 0x0037c80c01007387 */ /* 0x0003e80000100a00 */
[----:B------:R1:W-:Y:S04]  /*101300*/  STL.64 [R1+0x37c0], R10 ;  /* 0x0037c00a01007387 */ /* 0x0003e80000100a00 */
[----:B------:R1:W-:Y:S04]  /*101310*/  STL.64 [R1+0x37b8], R8 ;  /* 0x0037b80801007387 */ /* 0x0003e80000100a00 */
[----:B------:R1:W-:Y:S01]  /*101320*/  STL.64 [R1+0x37b0], R6 ;  /* 0x0037b00601007387 */ /* 0x0003e20000100a00 */
[----:B------:R-:W-:-:S03]  /*101330*/  UISETP.GT.AND UP1, UPT, UR23, 0x56, UPT ;  /* 0x000000561700788c */ /* 0x000fc6000bf24270 */
[----:B------:R-:W4:Y:S04]  /*101340*/  LDL.64 R228, [R1+0x1f28] ;  /* 0x001f280001e47983 */ /* 0x000f280000100a00 */
[----:B--2---:R-:W-:Y:S04]  /*101350*/  LDGSTS.E [R0+0x29000], desc[UR34][R216.64], P3 ;  /* 0x29000000d8007fae */ /* 0x004fe800099a1022 */
[----:B---3--:R-:W-:Y:S01]  /*101360*/  LDGSTS.E [R0+0x29080], desc[UR34][R250.64], P3 ;  /* 0x29080000fa007fae */ /* 0x008fe200099a1022 */
[----:B------:R-:W-:-:S03]  /*101370*/  USEL UR13, URZ, 0x4, !UP1 ;  /* 0x00000004ff0d7887 */ /* 0x000fc6000c800000 */
[----:B------:R-:W-:Y:S04]  /*101380*/  LDGSTS.E [R0+0x29100], desc[UR34][R214.64], P3 ;  /* 0x29100000d6007fae */ /* 0x000fe800099a1022 */
[----:B------:R-:W2:Y:S04]  /*101390*/  LDL.64 R222, [R1+0x1f20] ;  /* 0x001f200001de7983 */ /* 0x000ea80000100a00 */
[----:B------:R-:W3:Y:S01]  /*1013a0*/  LDL.64 R250, [R1+0x1f10] ;  /* 0x001f100001fa7983 */ /* 0x000ee20000100a00 */
[----:B------:R-:W-:-:S03]  /*1013b0*/  USEL UR13, UR13, URZ, !UP0 ;  /* 0x000000ff0d0d7287 */ /* 0x000fc6000c000000 */
[----:B----4-:R-:W-:Y:S03]  /*1013c0*/  LDGSTS.E [R0+0x29180], desc[UR34][R244.64], P3 ;  /* 0x29180000f4007fae */ /* 0x010fe600099a1022 */
[----:B------:R-:W-:Y:S01]  /*1013d0*/  ISETP.NE.U32.AND P2, PT, RZ, UR13, PT ;  /* 0x0000000dff007c0c */ /* 0x000fe2000bf45070 */
        /* <DEDUP_REMOVED lines=13> */
[----:B------:R-:W-:Y:S04]  /*1014b0*/  LDGSTS.E [R0+0x2b000], desc[UR34][R246.64], P2 ;  /* 0x2b000000f6007fae */ /* 0x000fe800091a1022 */
[----:B------:R-:W-:Y:S04]  /*1014c0*/  LDGSTS.E [R0+0x2b080], desc[UR34][R248.64], P2 ;  /* 0x2b080000f8007fae */ /* 0x000fe800091a1022 */
[----:B------:R-:W-:Y:S04]  /*1014d0*/  LDGSTS.E [R0+0x2b100], desc[UR34][R240.64], P2 ;  /* 0x2b100000f0007fae */ /* 0x000fe800091a1022 */
[----:B------:R-:W2:Y:S04]  /*1014e0*/  LDL.64 R246, [R1+0x1f00] ;  /* 0x001f000001f67983 */ /* 0x000ea80000100a00 */
[----:B------:R-:W2:Y:S04]  /*1014f0*/  LDL.64 R248, [R1+0x1ef8] ;  /* 0x001ef80001f87983 */ /* 0x000ea80000100a00 */
[----:B------:R-:W-:Y:S04]  /*101500*/  LDGSTS.E [R0+0x2b180], desc[UR34][R242.64], P2 ;  /* 0x2b180000f2007fae */ /* 0x000fe800091a1022 */
[----:B------:R-:W-:Y:S04]  /*101510*/  LDGSTS.E [R0+0x2b200], desc[UR34][R234.64], P2 ;  /* 0x2b200000ea007fae */ /* 0x000fe800091a1022 */
[----:B------:R-:W2:Y:S04]  /*101520*/  LDL.64 R220, [R1+0x1f18] ;  /* 0x001f180001dc7983 */ /* 0x000ea80000100a00 */
[----:B------:R-:W-:Y:S04]  /*101530*/  LDGSTS.E [R0+0x2b280], desc[UR34][R236.64], P2 ;  /* 0x2b280000ec007fae */ /* 0x000fe800091a1022 */
[----:B------:R-:W2:Y:S04]  /*101540*/  LDL.64 R218, [R1+0x1f38] ;  /* 0x001f380001da7983 */ /* 0x000ea80000100a00 */
[----:B------:R-:W-:Y:S04]  /*101550*/  LDGSTS.E [R0+0x2b300], desc[UR34][R238.64], P2 ;  /* 0x2b300000ee007fae */ /* 0x000fe800091a1022 */
[----:B------:R-:W2:Y:S04]  /*101560*/  LDL.64 R216, [R1+0x1f30] ;  /* 0x001f300001d87983 */ /* 0x000ea80000100a00 */
[----:B------:R-:W2:Y:S01]  /*101570*/  LDL.64 R214, [R1+0x1f48] ;  /* 0x001f480001d67983 */ /* 0x000ea20000100a00 */
[----:B------:R-:W-:-:S03]  /*101580*/  UISETP.GT.AND UP4, UPT, UR23, 0x5a, UPT ;  /* 0x0000005a1700788c */ /* 0x000fc6000bf84270 */
        /* <DEDUP_REMOVED lines=16> */
[----:B------:R-:W2:Y:S01]  /*101690*/  LDL.64 R238, [R1+0x1fd8] ;  /* 0x001fd80001ee7983 */ /* 0x000ea20000100a00 */
[----:B------:R-:W-:-:S02]  /*1016a0*/  UISETP.GT.AND UP6, UPT, UR23, 0x5e, UPT ;  /* 0x0000005e1700788c */ /* 0x000fc4000bfc4270 */
[----:B------:R-:W-:Y:S01]  /*1016b0*/  UISETP.GT.AND UP5, UPT, UR23, 0x62, UPT ;  /* 0x000000621700788c */ /* 0x000fe2000bfa4270 */
[----:B------:R-:W2:Y:S04]  /*1016c0*/  LDL.64 R232, [R1+0x2040] ;  /* 0x0020400001e87983 */ /* 0x000ea80000100a00 */
[----:B------:R-:W2:Y:S04]  /*1016d0*/  LDL.64 R230, [R1+0x2078] ;  /* 0x0020780001e67983 */ /* 0x000ea80000100a00 */
[----:B---3--:R-:W-:Y:S04]  /*1016e0*/  LDGSTS.E [R0+0x2b380], desc[UR34][R250.64], P2 ;  /* 0x2b380000fa007fae */ /* 0x008fe800091a1022 */
[----:B------:R-:W3:Y:S01]  /*1016f0*/  LDL.64 R250, [R1+0x1f40] ;  /* 0x001f400001fa7983 */ /* 0x000ee20000100a00 */
[----:B------:R-:W-:-:S04]  /*101700*/  USEL UR14, URZ, 0x4, !UP4 ;  /* 0x00000004ff0e7887 */ /* 0x000fc8000e000000 */
[----:B------:R-:W-:-:S06]  /*101710*/  USEL UR14, UR14, URZ, !UP0 ;  /* 0x000000ff0e0e7287 */ /* 0x000fcc000c000000 */
[----:B------:R-:W-:Y:S01]  /*101720*/  ISETP.NE.U32.AND P6, PT, RZ, UR14, PT ;  /* 0x0000000eff007c0c */ /* 0x000fe2000bfc5070 */
[----:B----4-:R-:W-:Y:S04]  /*101730*/  LDGSTS.E [R0+0x2b400], desc[UR34][R244.64], P2 ;  /* 0x2b400000f4007fae */ /* 0x010fe800091a1022 */
[----:B------:R-:W4:Y:S04]  /*101740*/  LDL.64 R244, [R1+0x1fd0] ;  /* 0x001fd00001f47983 */ /* 0x000f280000100a00 */
[----:B--2---:R-:W-:Y:S04]  /*101750*/  LDGSTS.E [R0+0x2b480], desc[UR34][R246.64], P2 ;  /* 0x2b480000f6007fae */ /* 0x004fe800091a1022 */
[----:B------:R-:W-:Y:S04]  /*101760*/  LDGSTS.E [R0+0x2b500], desc[UR34][R248.64], P2 ;  /* 0x2b500000f8007fae */ /* 0x000fe800091a1022 */
[----:B------:R-:W-:Y:S04]  /*101770*/  LDGSTS.E [R0+0x2b580], desc[UR34][R228.64], P2 ;  /* 0x2b580000e4007fae */ /* 0x000fe800091a1022 */
[----:B------:R-:W-:Y:S04]  /*101780*/  LDGSTS.E [R0+0x2b600], desc[UR34][R222.64], P2 ;  /* 0x2b600000de007fae */ /* 0x000fe800091a1022 */
[----:B------:R-:W-:Y:S04]  /*101790*/  LDGSTS.E [R0+0x2b680], desc[UR34][R220.64], P2 ;  /* 0x2b680000dc007fae */ /* 0x000fe800091a1022 */
[----:B------:R-:W2:Y:S04]  /*1017a0*/  LDL.64 R246, [R1+0x1fc8] ;  /* 0x001fc80001f67983 */ /* 0x000ea80000100a00 */
[----:B------:R-:W-:Y:S04]  /*1017b0*/  LDGSTS.E [R0+0x2b700], desc[UR34][R218.64], P2 ;  /* 0x2b700000da007fae */ /* 0x000fe800091a1022 */
[----:B------:R-:W2:Y:S04]  /*1017c0*/  LDL.64 R248, [R1+0x2000] ;  /* 0x0020000001f87983 */ /* 0x000ea80000100a00 */
[----:B------:R-:W-:Y:S04]  /*1017d0*/  LDGSTS.E [R0+0x2b780], desc[UR34][R216.64], P2 ;  /* 0x2b780000d8007fae */ /* 0x000fe800091a1022 */
[----:B------:R-:W-:Y:S01]  /*1017e0*/  LDGSTS.E [R0+0x2d000], desc[UR34][R214.64], P6 ;  /* 0x2d000000d6007fae */ /* 0x000fe2000b1a1022 */
[----:B------:R-:W-:-:S02]  /*1017f0*/  USEL UR15, URZ, 0x4, !UP6 ;  /* 0x00000004ff0f7887 */ /* 0x000fc4000f000000 */
[----:B------:R-:W-:Y:S01]  /*101800*/  USEL UR16, URZ, 0x4, !UP5 ;  /* 0x00000004ff107887 */ /* 0x000fe2000e800000 */
[----:B------:R-:W2:Y:S04]  /*101810*/  LDL.64 R228, [R1+0x2070] ;  /* 0x0020700001e47983 */ /* 0x000ea80000100a00 */
[----:B------:R-:W2:Y:S04]  /*101820*/  LDL.64 R222, [R1+0x2068] ;  /* 0x0020680001de7983 */ /* 0x000ea80000100a00 */
[----:B------:R-:W2:Y:S04]  /*101830*/  LDL.64 R220, [R1+0x2060] ;  /* 0x0020600001dc7983 */ /* 0x000ea80000100a00 */
[----:B------:R-:W2:Y:S04]  /*101840*/  LDL.64 R218, [R1+0x2090] ;  /* 0x0020900001da7983 */ /* 0x000ea80000100a00 */
[----:B------:R-:W2:Y:S04]  /*101850*/  LDL.64 R216, [R1+0x2088] ;  /* 0x0020880001d87983 */ /* 0x000ea80000100a00 */
[----:B------:R-:W2:Y:S04]  /*101860*/  LDL.64 R214, [R1+0x2080] ;  /* 0x0020800001d67983 */ /* 0x000ea80000100a00 */
[----:B---3--:R-:W-:Y:S01]  /*101870*/  LDGSTS.E [R0+0x2d080], desc[UR34][R250.64], P6 ;  /* 0x2d080000fa007fae */ /* 0x008fe2000b1a1022 */
[----:B------:R-:W-:-:S03]  /*101880*/  USEL UR15, UR15, URZ, !UP0 ;  /* 0x000000ff0f0f7287 */ /* 0x000fc6000c000000 */
[----:B------:R-:W-:Y:S04]  /*101890*/  LDGSTS.E [R0+0x2d100], desc[UR34][R212.64], P6 ;  /* 0x2d100000d4007fae */ /* 0x000fe8000b1a1022 */
[----:B------:R-:W3:Y:S01]  /*1018a0*/  LDL.64 R250, [R1+0x1ff8] ;  /* 0x001ff80001fa7983 */ /* 0x000ee20000100a00 */
        /* <DEDUP_REMOVED lines=13> */
[----:B------:R-:W3:Y:S04]  /*101980*/  LDL.64 R224, [R1+0x1fe8] ;  /* 0x001fe80001e07983 */ /* 0x000ee80000100a00 */
[----:B------:R-:W-:Y:S04]  /*101990*/  LDGSTS.E [R0+0x2d700], desc[UR34][R240.64], P6 ;  /* 0x2d700000f0007fae */ /* 0x000fe8000b1a1022 */
        /* <DEDUP_REMOVED lines=9> */
[----:B----4-:R-:W-:Y:S04]  /*101a30*/  LDGSTS.E [R0+0x2f180], desc[UR34][R244.64], P5 ;  /* 0x2f180000f4007fae */ /* 0x010fe8000a9a1022 */
[----:B------:R-:W4:Y:S04]  /*101a40*/  LDL.64 R238, [R1+0x2028] ;  /* 0x0020280001ee7983 */ /* 0x000f280000100a00 */
[----:B--2---:R-:W-:Y:S04]  /*101a50*/  LDGSTS.E [R0+0x2f200], desc[UR34][R246.64], P5 ;  /* 0x2f200000f6007fae */ /* 0x004fe8000a9a1022 */
[----:B------:R-:W2:Y:S04]  /*101a60*/  LDL.64 R244, [R1+0x2020] ;  /* 0x0020200001f47983 */ /* 0x000ea80000100a00 */
[----:B------:R-:W-:Y:S04]  /*101a70*/  LDGSTS.E [R0+0x2f280], desc[UR34][R248.64], P5 ;  /* 0x2f280000f8007fae */ /* 0x000fe8000a9a1022 */
[----:B------:R-:W2:Y:S01]  /*101a80*/  LDL.64 R246, [R1+0x2058] ;  /* 0x0020580001f67983 */ /* 0x000ea20000100a00 */
[----:B------:R-:W-:-:S03]  /*101a90*/  USEL UR16, UR16, URZ, !UP0 ;  /* 0x000000ff10107287 */ /* 0x000fc6000c000000 */
        /* <DEDUP_REMOVED lines=10> */
[----:B---3--:R-:W-:Y:S04]  /*101b40*/  LDGSTS.E [R0+0x2f300], desc[UR34][R250.64], P5 ;  /* 0x2f300000fa007fae */ /* 0x008fe8000a9a1022 */
[----:B------:R-:W3:Y:S01]  /*101b50*/  LDL.64 R250, [R1+0x2048] ;  /* 0x0020480001fa7983 */ /* 0x000ee20000100a00 */
[----:B------:R-:W-:-:S03]  /*101b60*/  ISETP.NE.U32.AND P1, PT, RZ, UR16, PT ;  /* 0x00000010ff007c0c */ /* 0x000fc6000bf25070 */
[----:B------:R-:W-:Y:S04]  /*101b70*/  LDGSTS.E [R0+0x2f380], desc[UR34][R166.64], P5 ;  /* 0x2f380000a6007fae */ /* 0x000fe8000a9a1022 */
[----:B------:R-:W-:Y:S04]  /*101b80*/  LDGSTS.E [R0+0x2f400], desc[UR34][R224.64], P5 ;  /* 0x2f400000e0007fae */ /* 0x000fe8000a9a1022 */
[----:B------:R-:W3:Y:S04]  /*101b90*/  LDL.64 R166, [R1+0x2118] ;  /* 0x0021180001a67983 */ /* 0x000ee80000100a00 */
[----:B------:R-:W3:Y:S04]  /*101ba0*/  LDL.LU.64 R224, [R1+0x7920] ;  /* 0x0079200001e07983 */ /* 0x000ee80000300a00 */
[----:B------:R-:W-:Y:S04]  /*101bb0*/  LDGSTS.E [R0+0x2f480], desc[UR34][R226.64], P5 ;  /* 0x2f480000e2007fae */ /* 0x000fe8000a9a1022 */
[----:B------:R-:W-:Y:S04]  /*101bc0*/  LDGSTS.E [R0+0x2f500], desc[UR34][R240.64], P5 ;  /* 0x2f500000f0007fae */ /* 0x000fe8000a9a1022 */
[----:B------:R-:W-:Y:S04]  /*101bd0*/  LDGSTS.E [R0+0x2f580], desc[UR34][R242.64], P5 ;  /* 0x2f580000f2007fae */ /* 0x000fe8000a9a1022 */
[----:B------:R-:W3:Y:S04]  /*101be0*/  LDL.LU.64 R226, [R1+0x7918] ;  /* 0x0079180001e27983 */ /* 0x000ee80000300a00 */
[----:B------:R-:W3:Y:S04]  /*101bf0*/  LDL.LU.64 R240, [R1+0x7910] ;  /* 0x0079100001f07983 */ /* 0x000ee80000300a00 */
[----:B------:R-:W3:Y:S04]  /*101c00*/  LDL.LU.64 R242, [R1+0x7908] ;  /* 0x0079080001f27983 */ /* 0x000ee80000300a00 */
[----:B------:R-:W-:Y:S04]  /*101c10*/  LDGSTS.E [R0+0x2f600], desc[UR34][R234.64], P5 ;  /* 0x2f600000ea007fae */ /* 0x000fe8000a9a1022 */
[----:B------:R-:W-:Y:S04]  /*101c20*/  LDGSTS.E [R0+0x2f680], desc[UR34][R236.64], P5 ;  /* 0x2f680000ec007fae */ /* 0x000fe8000a9a1022 */
[----:B----4-:R-:W-:Y:S04]  /*101c30*/  LDGSTS.E [R0+0x2f700], desc[UR34][R238.64], P5 ;  /* 0x2f700000ee007fae */ /* 0x010fe8000a9a1022 */
[----:B------:R-:W4:Y:S04]  /*101c40*/  LDL.LU.64 R234, [R1+0x7900] ;  /* 0x0079000001ea7983 */ /* 0x000f280000300a00 */
[----:B------:R-:W4:Y:S04]  /*101c50*/  LDL.LU.64 R236, [R1+0x78f8] ;  /* 0x0078f80001ec7983 */ /* 0x000f280000300a00 */
[----:B------:R-:W4:Y:S04]  /*101c60*/  LDL.LU.64 R238, [R1+0x78f0] ;  /* 0x0078f00001ee7983 */ /* 0x000f280000300a00 */
[----:B--2---:R-:W-:Y:S04]  /*101c70*/  LDGSTS.E [R0+0x2f780], desc[UR34][R244.64], P5 ;  /* 0x2f780000f4007fae */ /* 0x004fe8000a9a1022 */
[----:B------:R-:W-:Y:S04]  /*101c80*/  LDGSTS.E [R0+0x31000], desc[UR34][R246.64], P1 ;  /* 0x31000000f6007fae */ /* 0x000fe800089a1022 */
[----:B------:R-:W-:Y:S04]  /*101c90*/  LDGSTS.E [R0+0x31080], desc[UR34][R248.64], P1 ;  /* 0x31080000f8007fae */ /* 0x000fe800089a1022 */
[----:B------:R-:W2:Y:S04]  /*101ca0*/  LDL.LU.64 R244, [R1+0x78e8] ;  /* 0x0078e80001f47983 */ /* 0x000ea80000300a00 */
[----:B------:R-:W2:Y:S04]  /*101cb0*/  LDL.LU.64 R246, [R1+0x78e0] ;  /* 0x0078e00001f67983 */ /* 0x000ea80000300a00 */
[----:B------:R-:W2:Y:S04]  /*101cc0*/  LDL.LU.64 R248, [R1+0x78d8] ;  /* 0x0078d80001f87983 */ /* 0x000ea80000300a00 */
[----:B---3--:R-:W-:Y:S01]  /*101cd0*/  LDGSTS.E [R0+0x31100], desc[UR34][R250.64], P1 ;  /* 0x31100000fa007fae */ /* 0x008fe200089a1022 */
[----:B------:R-:W-:-:S03]  /*101ce0*/  UISETP.GT.AND UP3, UPT, UR23, 0x66, UPT ;  /* 0x000000661700788c */ /* 0x000fc6000bf64270 */
[----:B------:R-:W-:Y:S04]  /*101cf0*/  LDGSTS.E [R0+0x31180], desc[UR34][R232.64], P1 ;  /* 0x31180000e8007fae */ /* 0x000fe800089a1022 */
[----:B------:R-:W3:Y:S01]  /*101d00*/  LDL.LU.64 R250, [R1+0x78d0] ;  /* 0x0078d00001fa7983 */ /* 0x000ee20000300a00 */
[----:B------:R-:W-:Y:S02]  /*101d10*/  USEL UR17, URZ, 0x4, !UP3 ;  /* 0x00000004ff117887 */ /* 0x000fe4000d800000 */
[----:B------:R-:W-:Y:S01]  /*101d20*/  UISETP.GT.AND UP2, UPT, UR23, 0x6a, UPT ;  /* 0x0000006a1700788c */ /* 0x000fe2000bf44270 */
[----:B------:R-:W-:Y:S01]  /*101d30*/  LDGSTS.E [R0+0x31200], desc[UR34][R230.64], P1 ;  /* 0x31200000e6007fae */ /* 0x000fe200089a1022 */
[----:B------:R-:W-:-:S03]  /*101d40*/  USEL UR17, UR17, URZ, !UP0 ;  /* 0x000000ff11117287 */ /* 0x000fc6000c000000 */
[----:B------:R-:W-:Y:S03]  /*101d50*/  LDGSTS.E [R0+0x31280], desc[UR34][R228.64], P1 ;  /* 0x31280000e4007fae */ /* 0x000fe600089a1022 */
[----:B------:R-:W-:Y:S01]  /*101d60*/  ISETP.NE.U32.AND P0, PT, RZ, UR17, PT ;  /* 0x00000011ff007c0c */ /* 0x000fe2000bf05070 */
[----:B------:R-:W-:Y:S01]  /*101d70*/  LDGSTS.E [R0+0x31300], desc[UR34][R222.64], P1 ;  /* 0x31300000de007fae */ /* 0x000fe200089a1022 */
[----:B------:R-:W-:-:S03]  /*101d80*/  USEL UR20, URZ, 0x4, !UP2 ;  /* 0x00000004ff147887 */ /* 0x000fc6000d000000 */
        /* <DEDUP_REMOVED lines=34> */
[----:B------:R-:W-:-:S06]  /*101fb0*/  USEL UR26, UR26, URZ, !UP0 ;  /* 0x000000ff1a1a7287 */ /* 0x000fcc000c000000 */
[----:B------:R-:W-:Y:S01]  /*101fc0*/  ISETP.NE.U32.AND P1, PT, RZ, UR26, PT ;  /* 0x0000001aff007c0c */ /* 0x000fe2000bf25070 */
[----:B---3--:R3:W-:Y:S04]  /*101fd0*/  LDGSTS.E [R0+0x33280], desc[UR34][R250.64], P0 ;  /* 0x33280000fa007fae */ /* 0x0087e800081a1022 */
[----:B--2---:R-:W-:Y:S04]  /*101fe0*/  LDGSTS.E [R0+0x33300], desc[UR34][R248.64], P0 ;  /* 0x33300000f8007fae */ /* 0x004fe800081a1022 */
[----:B------:R-:W-:Y:S04]  /*101ff0*/  LDGSTS.E [R0+0x33380], desc[UR34][R246.64], P0 ;  /* 0x33380000f6007fae */ /* 0x000fe800081a1022 */
[----:B------:R-:W-:Y:S04]  /*102000*/  LDGSTS.E [R0+0x33400], desc[UR34][R244.64], P0 ;  /* 0x33400000f4007fae */ /* 0x000fe800081a1022 */
[----:B----4-:R-:W-:Y:S04]  /*102010*/  LDGSTS.E [R0+0x33480], desc[UR34][R238.64], P0 ;  /* 0x33480000ee007fae */ /* 0x010fe800081a1022 */
        /* <DEDUP_REMOVED lines=52> */
[----:B------:R2:W-:Y:S04]  /*102360*/  LDGSTS.E [R0+0x39700], desc[UR34][R130.64], P2 ;  /* 0x3970000082007fae */ /* 0x0005e800091a1022 */
        /* <DEDUP_REMOVED lines=32> */
[----:B------:R-:W4:Y:S04]  /*102570*/  LDL.LU R251, [R1+0x78c8] ;  /* 0x0078c80001fb7983 */ /* 0x000f280000300800 */
        /* <DEDUP_REMOVED lines=13> */
[----:B-1----:R-:W4:Y:S04]  /*102650*/  LDL R26, [R1+0x6368] ;  /* 0x00636800011a7983 */ /* 0x002f280000100800 */
        /* <DEDUP_REMOVED lines=22> */
[----:B------:R-:W4:Y:S01]  /*1027c0*/  LDL R243, [R1+0x6328] ;  /* 0x0063280001f37983 */ /* 0x000f220000100800 */
[----:B---3--:R-:W1:Y:S01]  /*1027d0*/  S2R R250, SR_TID.X ;  /* 0x0000000000fa7919 */ /* 0x008e620000002100 */
[----:B------:R-:W-:-:S02]  /*1027e0*/  UISETP.GT.AND UP2, UPT, UR23, 0x3, UPT ;  /* 0x000000031700788c */ /* 0x000fc4000bf44270 */
[----:B------:R-:W-:Y:S02]  /*1027f0*/  LDGSTS.E [R0+0x3f300], desc[UR34][R22.64], P1 ;  /* 0x3f30000016007fae */ /* 0x000fe400089a1022 */
[----:B------:R-:W-:Y:S02]  /*102800*/  USEL UR28, URZ, 0x4, !UP2 ;  /* 0x00000004ff1c7887 */ /* 0x000fe4000d000000 */
[----:B------:R-:W-:Y:S02]  /*102810*/  LDGSTS.E [R0+0x3f380], desc[UR34][R20.64], P1 ;  /* 0x3f38000014007fae */ /* 0x000fe400089a1022 */
[----:B------:R-:W-:Y:S02]  /*102820*/  USEL UR28, UR28, URZ, !UP0 ;  /* 0x000000ff1c1c7287 */ /* 0x000fe4000c000000 */
[----:B------:R-:W-:Y:S04]  /*102830*/  LDGSTS.E [R0+0x3f400], desc[UR34][R18.64], P1 ;  /* 0x3f40000012007fae */ /* 0x000fe800089a1022 */
[----:B------:R-:W-:Y:S01]  /*102840*/  ISETP.NE.U32.AND P0, PT, RZ, UR28, PT ;  /* 0x0000001cff007c0c */ /* 0x000fe2000bf05070 */
[----:B------:R-:W-:Y:S04]  /*102850*/  LDGSTS.E [R0+0x3f480], desc[UR34][R16.64], P1 ;  /* 0x3f48000010007fae */ /* 0x000fe800089a1022 */
[----:B------:R-:W-:Y:S04]  /*102860*/  LDGSTS.E [R0+0x3f500], desc[UR34][R14.64], P1 ;  /* 0x3f5000000e007fae */ /* 0x000fe800089a1022 */
[----:B------:R-:W-:Y:S04]  /*102870*/  LDGSTS.E [R0+0x3f580], desc[UR34][R12.64], P1 ;  /* 0x3f5800000c007fae */ /* 0x000fe800089a1022 */
[----:B------:R-:W-:Y:S01]  /*102880*/  LDGSTS.E [R0+0x3f600], desc[UR34][R10.64], P1 ;  /* 0x3f6000000a007fae */ /* 0x000fe200089a1022 */
[----:B-1----:R-:W-:-:S03]  /*102890*/  LOP3.LUT R250, R250, 0x1f, RZ, 0xc0, !PT ;  /* 0x0000001ffafa7812 */ /* 0x002fc600078ec0ff */
[----:B------:R-:W-:Y:S01]  /*1028a0*/  LDGSTS.E [R0+0x3f680], desc[UR34][R8.64], P1 ;  /* 0x3f68000008007fae */ /* 0x000fe200089a1022 */
[----:B--2---:R-:W-:-:S03]  /*1028b0*/  SHF.L.U32 R131, R250, 0x2, RZ ;  /* 0x00000002fa837819 */ /* 0x004fc600000006ff */
[----:B------:R-:W-:Y:S01]  /*1028c0*/  LDGSTS.E [R0+0x3f700], desc[UR34][R6.64], P1 ;  /* 0x3f70000006007fae */ /* 0x000fe200089a1022 */
[----:B------:R-:W-:-:S03]  /*1028d0*/  LOP3.LUT R3, R131, 0x60, RZ, 0x3c, !PT ;  /* 0x0000006083037812 */ /* 0x000fc600078e3cff */
[----:B------:R-:W-:Y:S02]  /*1028e0*/  LDGSTS.E [R0+0x3f780], desc[UR34][R4.64], P1 ;  /* 0x3f78000004007fae */ /* 0x000fe400089a1022 */
[----:B------:R-:W-:Y:S02]  /*1028f0*/  VIADD R130, R3, UR25 ;  /* 0x0000001903827c36 */ /* 0x000fe40008000000 */
[----:B------:R-:W2:Y:S04]  /*102900*/  LDL R18, [R1+0x6314] ;  /* 0x0063140001127983 */ /* 0x000ea80000100800 */
[----:B------:R-:W3:Y:S04]  /*102910*/  LDL R19, [R1+0x6320] ;  /* 0x0063200001137983 */ /* 0x000ee80000100800 */
[----:B------:R-:W2:Y:S04]  /*102920*/  LDL R20, [R1+0x6304] ;  /* 0x0063040001147983 */ /* 0x000ea80000100800 */
[----:B------:R-:W2:Y:S04]  /*102930*/  LDL R21, [R1+0x6310] ;  /* 0x0063100001157983 */ /* 0x000ea80000100800 */
[----:B------:R-:W2:Y:S04]  /*102940*/  LDL R22, [R1+0x62dc] ;  /* 0x0062dc0001167983 */ /* 0x000ea80000100800 */
[----:B------:R-:W2:Y:S01]  /*102950*/  LDL R23, [R1+0x6308] ;  /* 0x0063080001177983 */ /* 0x000ea20000100800 */
[----:B----4-:R-:W-:-:S03]  /*102960*/  MOV R37, R24 ;  /* 0x0000001800257202 */ /* 0x010fc60000000f00 */
[----:B------:R-:W4:Y:S01]  /*102970*/  LDL R24, [R1+0x6160] ;  /* 0x0061600001187983 */ /* 0x000f220000100800 */
[----:B------:R-:W-:-:S03]  /*102980*/  IMAD.MOV.U32 R36, RZ, RZ, R25 ;  /* 0x000000ffff247224 */ /* 0x000fc600078e0019 */
[----:B------:R-:W4:Y:S04]  /*102990*/  LDL R25, [R1+0x6164] ;  /* 0x0061640001197983 */ /* 0x000f280000100800 */
[----:B------:R1:W-:Y:S02]  /*1029a0*/  LDGSTS.E [R130+0x1800], desc[UR34][R36.64], P0 ;  /* 0x0180000024827fae */ /* 0x0003e400081a1022 */
        /* <DEDUP_REMOVED lines=55> */
[----:B---3--:R-:W-:Y:S01]  /*102d20*/  IMAD.MOV.U32 R36, RZ, RZ, R19 ;  /* 0x000000ffff247224 */ /* 0x008fe200078e0013 */
[----:B--2---:R-:W-:Y:S01]  /*102d30*/  MOV R37, R18 ;  /* 0x0000001200257202 */ /* 0x004fe20000000f00 */
[----:B------:R-:W-:Y:S01]  /*102d40*/  UISETP.GT.AND UP1, UPT, UR23, 0x7, UPT ;  /* 0x000000071700788c */ /* 0x000fe2000bf24270 */
[----:B------:R-:W2:Y:S04]  /*102d50*/  LDL R18, [R1+0x6114] ;  /* 0x0061140001127983 */ /* 0x000ea80000100800 */
[----:B------:R4:W-:Y:S01]  /*102d60*/  LDGSTS.E [R130+0x1e00], desc[UR34][R36.64], P0 ;  /* 0x01e0000024827fae */ /* 0x0009e200081a1022 */
[----:B------:R-:W-:-:S03]  /*102d70*/  USEL UR12, URZ, 0x4, !UP1 ;  /* 0x00000004ff0c7887 */ /* 0x000fc6000c800000 */
[----:B------:R-:W3:Y:S01]  /*102d80*/  LDL R19, [R1+0x6120] ;  /* 0x0061200001137983 */ /* 0x000ee20000100800 */
[----:B------:R-:W-:-:S06]  /*102d90*/  USEL UR12, UR12, URZ, !UP0 ;  /* 0x000000ff0c0c7287 */ /* 0x000fcc000c000000 */
[----:B------:R-:W-:Y:S01]  /*102da0*/  ISETP.NE.U32.AND P1, PT, RZ, UR12, PT ;  /* 0x0000000cff007c0c */ /* 0x000fe2000bf25070 */
[----:B----4-:R-:W-:Y:S02]  /*102db0*/  IMAD.MOV.U32 R37, RZ, RZ, R242 ;  /* 0x000000ffff257224 */ /* 0x010fe400078e00f2 */
[----:B------:R-:W4:Y:S01]  /*102dc0*/  LDL R242, [R1+0x611c] ;  /* 0x00611c0001f27983 */ /* 0x000f220000100800 */
[----:B------:R-:W-:-:S03]  /*102dd0*/  IMAD.MOV.U32 R36, RZ, RZ, R243 ;  /* 0x000000ffff247224 */ /* 0x000fc600078e00f3 */
[----:B------:R-:W2:Y:S04]  /*102de0*/  LDL R243, [R1+0x6128] ;  /* 0x0061280001f37983 */ /* 0x000ea80000100800 */
        /* <DEDUP_REMOVED lines=66> */
[----:B----4-:R-:W-:-:S03]  /*103210*/  MOV R37, R242 ;  /* 0x000000f200257202 */ /* 0x010fc60000000f00 */
[----:B------:R-:W4:Y:S01]  /*103220*/  LDL R242, [R1+0x610c] ;  /* 0x00610c0001f27983 */ /* 0x000f220000100800 */
[----:B--2---:R-:W-:-:S03]  /*103230*/  IMAD.MOV.U32 R36, RZ, RZ, R243 ;  /* 0x000000ffff247224 */ /* 0x004fc600078e00f3 */
[----:B------:R-:W2:Y:S04]  /*103240*/  LDL R243, [R1+0x6118] ;  /* 0x0061180001f37983 */ /* 0x000ea80000100800 */
[----:B------:R3:W-:Y:S02]  /*103250*/  LDGSTS.E [R130+0x3d80], desc[UR34][R36.64], P1 ;  /* 0x03d8000024827fae */ /* 0x0007e400089a1022 */
[----:B---3--:R-:W-:Y:S02]  /*103260*/  IMAD.MOV.U32 R36, RZ, RZ, R19 ;  /* 0x000000ffff247224 */ /* 0x008fe400078e0013 */
[----:B------:R-:W-:Y:S01]  /*103270*/  IMAD.MOV.U32 R37, RZ, RZ, R18 ;  /* 0x000000ffff257224 */ /* 0x000fe200078e0012 */
[----:B------:R-:W-:Y:S01]  /*103280*/  UISETP.GT.AND UP1, UPT, UR23, 0xb, UPT ;  /* 0x0000000b1700788c */ /* 0x000fe2000bf24270 */
[----:B------:R-:W3:Y:S04]  /*103290*/  LDL R18, [R1+0x5f14] ;  /* 0x005f140001127983 */ /* 0x000ee80000100800 */
[----:B------:R4:W-:Y:S01]  /*1032a0*/  LDGSTS.E [R130+0x3e00], desc[UR34][R36.64], P1 ;  /* 0x03e0000024827fae */ /* 0x0009e200089a1022 */
[----:B------:R-:W-:-:S03]  /*1032b0*/  USEL UR12, URZ, 0x4, !UP1 ;  /* 0x00000004ff0c7887 */ /* 0x000fc6000c800000 */
[----:B------:R-:W3:Y:S01]  /*1032c0*/  LDL R19, [R1+0x5f20] ;  /* 0x005f200001137983 */ /* 0x000ee20000100800 */
[----:B------:R-:W-:-:S06]  /*1032d0*/  USEL UR12, UR12, URZ, !UP0 ;  /* 0x000000ff0c0c7287 */ /* 0x000fcc000c000000 */
[----:B------:R-:W-:Y:S01]  /*1032e0*/  ISETP.NE.U32.AND P0, PT, RZ, UR12, PT ;  /* 0x0000000cff007c0c */ /* 0x000fe2000bf05070 */
[----:B----4-:R-:W-:Y:S02]  /*1032f0*/  IMAD.MOV.U32 R37, RZ, RZ, R242 ;  /* 0x000000ffff257224 */ /* 0x010fe400078e00f2 */
[----:B------:R-:W4:Y:S01]  /*103300*/  LDL R242, [R1+0x5f1c] ;  /* 0x005f1c0001f27983 */ /* 0x000f220000100800 */
[----:B--2---:R-:W-:-:S03]  /*103310*/  MOV R36, R243 ;  /* 0x000000f300247202 */ /* 0x004fc60000000f00 */
[----:B------:R-:W2:Y:S04]  /*103320*/  LDL R243, [R1+0x5f28] ;  /* 0x005f280001f37983 */ /* 0x000ea80000100800 */
        /* <DEDUP_REMOVED lines=66> */
[----:B----4-:R-:W-:-:S03]  /*103750*/  IMAD.MOV.U32 R37, RZ, RZ, R242 ;  /* 0x000000ffff257224 */ /* 0x010fc600078e00f2 */
[----:B------:R-:W4:Y:S01]  /*103760*/  LDL R242, [R1+0x5f0c] ;  /* 0x005f0c0001f27983 */ /* 0x000f220000100800 */
[----:B--2---:R-:W-:-:S03]  /*103770*/  IMAD.MOV.U32 R36, RZ, RZ, R243 ;  /* 0x000000ffff247224 */ /* 0x004fc600078e00f3 */
[----:B------:R-:W2:Y:S04]  /*103780*/  LDL R243, [R1+0x5f18] ;  /* 0x005f180001f37983 */ /* 0x000ea80000100800 */
[----:B------:R3:W-:Y:S02]  /*103790*/  LDGSTS.E [R130+0x5d80], desc[UR34][R36.64], P0 ;  /* 0x05d8000024827fae */ /* 0x0007e400081a1022 */
[----:B---3--:R-:W-:Y:S01]  /*1037a0*/  MOV R36, R19 ;  /* 0x0000001300247202 */ /* 0x008fe20000000f00 */
[----:B------:R-:W-:Y:S01]  /*1037b0*/  IMAD.MOV.U32 R37, RZ, RZ, R18 ;  /* 0x000000ffff257224 */ /* 0x000fe200078e0012 */
[----:B------:R-:W-:Y:S01]  /*1037c0*/  UISETP.GT.AND UP1, UPT, UR23, 0xf, UPT ;  /* 0x0000000f1700788c */ /* 0x000fe2000bf24270 */
[----:B------:R-:W3:Y:S04]  /*1037d0*/  LDL R18, [R1+0x3ebc] ;  /* 0x003ebc0001127983 */ /* 0x000ee80000100800 */
[----:B------:R4:W-:Y:S01]  /*1037e0*/  LDGSTS.E [R130+0x5e00], desc[UR34][R36.64], P0 ;  /* 0x05e0000024827fae */ /* 0x0009e200081a1022 */
[----:B------:R-:W-:-:S03]  /*1037f0*/  USEL UR12, URZ, 0x4, !UP1 ;  /* 0x00000004ff0c7887 */ /* 0x000fc6000c800000 */
[----:B------:R-:W3:Y:S01]  /*103800*/  LDL R19, [R1+0x3ec0] ;  /* 0x003ec00001137983 */ /* 0x000ee20000100800 */
[----:B------:R-:W-:-:S06]  /*103810*/  USEL UR12, UR12, URZ, !UP0 ;  /* 0x000000ff0c0c7287 */ /* 0x000fcc000c000000 */
[----:B------:R-:W-:Y:S02]  /*103820*/  ISETP.NE.U32.AND P1, PT, RZ, UR12, PT ;  /* 0x0000000cff007c0c */ /* 0x000fe4000bf25070 */
[----:B----4-:R-:W-:Y:S02]  /*103830*/  MOV R37, R242 ;  /* 0x000000f200257202 */ /* 0x010fe40000000f00 */
[----:B------:R-:W4:Y:S01]  /*103840*/  LDL R242, [R1+0x3eb4] ;  /* 0x003eb40001f27983 */ /* 0x000f220000100800 */
[----:B--2---:R-:W-:-:S03]  /*103850*/  IMAD.MOV.U32 R36, RZ, RZ, R243 ;  /* 0x000000ffff247224 */ /* 0x004fc600078e00f3 */
[----:B------:R-:W2:Y:S04]  /*103860*/  LDL R243, [R1+0x3eb8] ;  /* 0x003eb80001f37983 */ /* 0x000ea80000100800 */
        /* <DEDUP_REMOVED lines=66> */
[----:B----4-:R-:W-:-:S03]  /*103c90*/  IMAD.MOV.U32 R37, RZ, RZ, R242 ;  /* 0x000000ffff257224 */ /* 0x010fc600078e00f2 */
[----:B------:R-:W4:Y:S01]  /*103ca0*/  LDL R242, [R1+0x3ec4] ;  /* 0x003ec40001f27983 */ /* 0x000f220000100800 */
[----:B--2---:R-:W-:-:S03]  /*103cb0*/  MOV R36, R243 ;  /* 0x000000f300247202 */ /* 0x004fc60000000f00 */
[----:B------:R-:W2:Y:S04]  /*103cc0*/  LDL R243, [R1+0x3ec8] ;  /* 0x003ec80001f37983 */ /* 0x000ea80000100800 */
[----:B------:R3:W-:Y:S02]  /*103cd0*/  LDGSTS.E [R130+0x7d80], desc[UR34][R36.64], P1 ;  /* 0x07d8000024827fae */ /* 0x0007e400089a1022 */
[----:B---3--:R-:W-:Y:S01]  /*103ce0*/  IMAD.MOV.U32 R36, RZ, RZ, R19 ;  /* 0x000000ffff247224 */ /* 0x008fe200078e0013 */
[----:B------:R-:W-:Y:S01]  /*103cf0*/  MOV R37, R18 ;  /* 0x0000001200257202 */ /* 0x000fe20000000f00 */
        /* <DEDUP_REMOVED lines=9> */
[----:B--2---:R-:W-:-:S03]  /*103d90*/  IMAD.MOV.U32 R36, RZ, RZ, R243 ;  /* 0x000000ffff247224 */ /* 0x004fc600078e00f3 */
        /* <DEDUP_REMOVED lines=1097> */
[----:B------:R-:W3:Y:S04]  /*108230*/  LDL R20, [R1+0x5bec] ;  /* 0x005bec0001147983 */ /* 0x000ee80000100800 */
[----:B------:R1:W-:Y:S02]  /*108240*/  LDGSTS.E [R130+0x21f00], desc[UR34][R36.64], P0 ;  /* 0x21f0000024827fae */ /* 0x0003e400081a1022 */
        /* <DEDUP_REMOVED lines=62> */
[----:B--2---:R-:W-:-:S03]  /*108630*/  IMAD.MOV.U32 R36, RZ, RZ, R243 ;  /* 0x000000ffff247224 */ /* 0x004fc600078e00f3 */
[----:B------:R-:W2:Y:S01]  /*108640*/  LDL R243, [R1+0x5d58] ;  /* 0x005d580001f37983 */ /* 0x000ea20000100800 */
[----:B------:R-:W-:-:S03]  /*108650*/  UISETP.GT.AND UP1, UPT, UR23, 0x4b, UPT ;  /* 0x0000004b1700788c */ /* 0x000fc6000bf24270 */
[----:B------:R3:W-:Y:S01]  /*108660*/  LDGSTS.E [R130+0x23d80], desc[UR34][R36.64], P1 ;  /* 0x23d8000024827fae */ /* 0x0007e200089a1022 */
[----:B------:R-:W-:Y:S01]  /*108670*/  USEL UR12, URZ, 0x4, !UP1 ;  /* 0x00000004ff0c7887 */ /* 0x000fe2000c800000 */
[----:B---3--:R-:W-:Y:S01]  /*108680*/  MOV R36, R19 ;  /* 0x0000001300247202 */ /* 0x008fe20000000f00 */
[----:B------:R-:W-:Y:S01]  /*108690*/  IMAD.MOV.U32 R37, RZ, RZ, R18 ;  /* 0x000000ffff257224 */ /* 0x000fe200078e0012 */
        /* <DEDUP_REMOVED lines=72> */
[----:B------:R-:W2:Y:S04]  /*108b20*/  LDL R243, [R1+0x5ecc] ;  /* 0x005ecc0001f37983 */ /* 0x000ea80000100800 */
[----:B------:R3:W-:Y:S01]  /*108b30*/  LDGSTS.E [R130+0x25d00], desc[UR34][R36.64], P0 ;  /* 0x25d0000024827fae */ /* 0x0007e200081a1022 */
[----:B------:R-:W-:Y:S01]  /*108b40*/  UISETP.GT.AND UP1, UPT, UR23, 0x4f, UPT ;  /* 0x0000004f1700788c */ /* 0x000fe2000bf24270 */
[----:B---3--:R-:W-:Y:S01]  /*108b50*/  MOV R36, R20 ;  /* 0x0000001400247202 */ /* 0x008fe20000000f00 */
        /* <DEDUP_REMOVED lines=10> */
[----:B------:R-:W-:Y:S01]  /*108c00*/  ISETP.NE.U32.AND P1, PT, RZ, UR12, PT ;  /* 0x0000000cff007c0c */ /* 0x000fe2000bf25070 */
[----:B-1----:R-:W-:Y:S01]  /*108c10*/  IMAD.MOV.U32 R37, RZ, RZ, R25 ;  /* 0x000000ffff257224 */ /* 0x002fe200078e0019 */
[----:B------:R-:W-:-:S05]  /*108c20*/  MOV R36, R26 ;  /* 0x0000001a00247202 */ /* 0x000fca0000000f00 */
[----:B------:R1:W-:Y:S02]  /*108c30*/  LDGSTS.E [R130+0x25f00], desc[UR34][R36.64], P0 ;  /* 0x25f0000024827fae */ /* 0x0003e400081a1022 */
[----:B-1----:R-:W-:Y:S01]  /*108c40*/  MOV R37, R27 ;  /* 0x0000001b00257202 */ /* 0x002fe20000000f00 */
[----:B------:R-:W-:-:S05]  /*108c50*/  IMAD.MOV.U32 R36, RZ, RZ, R28 ;  /* 0x000000ffff247224 */ /* 0x000fca00078e001c */
[----:B------:R1:W-:Y:S02]  /*108c60*/  LDGSTS.E [R130+0x25f80], desc[UR34][R36.64], P0 ;  /* 0x25f8000024827fae */ /* 0x0003e400081a1022 */
[----:B-1----:R-:W-:Y:S02]  /*108c70*/  IMAD.MOV.U32 R37, RZ, RZ, R29 ;  /* 0x000000ffff257224 */ /* 0x002fe400078e001d */
[----:B------:R-:W-:-:S05]  /*108c80*/  IMAD.MOV.U32 R36, RZ, RZ, R30 ;  /* 0x000000ffff247224 */ /* 0x000fca00078e001e */
[----:B------:R1:W-:Y:S02]  /*108c90*/  LDGSTS.E [R130+0x27800], desc[UR34][R36.64], P1 ;  /* 0x2780000024827fae */ /* 0x0003e400089a1022 */
        /* <DEDUP_REMOVED lines=11> */
[----:B------:R1:W-:Y:S04]  /*108d50*/  LDGSTS.E [R130+0x27a00], desc[UR34][R36.64], P1 ;  /* 0x27a0000024827fae */ /* 0x0003e800089a1022 */
[----:B------:R-:W-:Y:S04]  /*108d60*/  STL [R1+0x7860], R130 ;  /* 0x0078608201007387 */ /* 0x000fe80000100800 */
[----:B------:R-:W3:Y:S01]  /*108d70*/  LDL.LU.64 R18, [R1+0x3b20] ;  /* 0x003b200001127983 */ /* 0x000ee20000300a00 */
[----:B-1----:R-:W-:-:S03]  /*108d80*/  MOV R37, R91 ;  /* 0x0000005b00257202 */ /* 0x002fc60000000f00 */
[----:B------:R-:W3:Y:S04]  /*108d90*/  LDL.LU.64 R16, [R1+0x3b18] ;  /* 0x003b180001107983 */ /* 0x000ee80000300a00 */
[----:B------:R-:W3:Y:S01]  /*108da0*/  LDL.LU.64 R4, [R1+0x3b10] ;  /* 0x003b100001047983 */ /* 0x000ee20000300a00 */
[----:B------:R-:W-:Y:S01]  /*108db0*/  IMAD.MOV.U32 R36, RZ, RZ, R224 ;  /* 0x000000ffff247224 */ /* 0x000fe200078e00e0 */
[----:B------:R-:W1:Y:S04]  /*108dc0*/  S2R R2, SR_TID.X ;  /* 0x0000000000027919 */ /* 0x000e680000002100 */
[----:B------:R1:W-:Y:S04]  /*108dd0*/  LDGSTS.E [R130+0x27a80], desc[UR34][R36.64], P1 ;  /* 0x27a8000024827fae */ /* 0x0003e800089a1022 */
[----:B------:R-:W3:Y:S01]  /*108de0*/  LDL.LU.64 R14, [R1+0x3b08] ;  /* 0x003b0800010e7983 */ /* 0x000ee20000300a00 */
[----:B------:R-:W-:-:S03]  /*108df0*/  LOP3.LUT R0, R250, 0x60, RZ, 0xfc, !PT ;  /* 0x00000060fa007812 */ /* 0x000fc600078efcff */
[----:B------:R-:W3:Y:S01]  /*108e00*/  LDL.LU.64 R12, [R1+0x3b00] ;  /* 0x003b0000010c7983 */ /* 0x000ee20000300a00 */
[----:B-1----:R-:W-:Y:S02]  /*108e10*/  IMAD.MOV.U32 R37, RZ, RZ, R225 ;  /* 0x000000ffff257224 */ /* 0x002fe400078e00e1 */
[----:B------:R-:W-:Y:S01]  /*108e20*/  IMAD.MOV.U32 R36, RZ, RZ, R226 ;  /* 0x000000ffff247224 */ /* 0x000fe200078e00e2 */
[----:B------:R-:W-:Y:S01]  /*108e30*/  ISETP.GE.AND P4, PT, R0, UR23, PT ;  /* 0x0000001700007c0c */ /* 0x000fe2000bf86270 */
[----:B------:R-:W-:Y:S01]  /*108e40*/  ULEA UR12, UR11, UR5, 0xf ;  /* 0x000000050b0c7291 */ /* 0x000fe2000f8e78ff */
[----:B------:R-:W3:Y:S04]  /*108e50*/  LDL.LU.64 R10, [R1+0x3af8] ;  /* 0x003af800010a7983 */ /* 0x000ee80000300a00 */
[----:B------:R1:W-:Y:S01]  /*108e60*/  LDGSTS.E [R130+0x27b00], desc[UR34][R36.64], P1 ;  /* 0x27b0000024827fae */ /* 0x0003e200089a1022 */
[----:B------:R-:W-:-:S02]  /*108e70*/  LOP3.LUT R0, R250, 0x40, RZ, 0xfc, !PT ;  /* 0x00000040fa007812 */ /* 0x000fc400078efcff */
[----:B------:R-:W-:Y:S01]  /*108e80*/  LOP3.LUT R39, R131, 0x20, RZ, 0x3c, !PT ;  /* 0x0000002083277812 */ /* 0x000fe200078e3cff */
[----:B------:R-:W3:Y:S01]  /*108e90*/  LDL.LU.64 R8, [R1+0x3af0] ;  /* 0x003af00001087983 */ /* 0x000ee20000300a00 */
[----:B-1----:R-:W-:Y:S01]  /*108ea0*/  IMAD.MOV.U32 R37, RZ, RZ, R227 ;  /* 0x000000ffff257224 */ /* 0x002fe200078e00e3 */
[----:B------:R-:W-:Y:S02]  /*108eb0*/  MOV R36, R240 ;  /* 0x000000f000247202 */ /* 0x000fe40000000f00 */
[----:B------:R-:W3:Y:S04]  /*108ec0*/  LDL.LU.64 R6, [R1+0x3ae8] ;  /* 0x003ae80001067983 */ /* 0x000ee80000300a00 */
[----:B------:R1:W-:Y:S02]  /*108ed0*/  LDGSTS.E [R130+0x27b80], desc[UR34][R36.64], P1 ;  /* 0x27b8000024827fae */ /* 0x0003e400089a1022 */
[----:B-1----:R-:W-:Y:S01]  /*108ee0*/  MOV R37, R241 ;  /* 0x000000f100257202 */ /* 0x002fe20000000f00 */
[----:B----4-:R-:W-:-:S05]  /*108ef0*/  IMAD.MOV.U32 R36, RZ, RZ, R242 ;  /* 0x000000ffff247224 */ /* 0x010fca00078e00f2 */
[----:B------:R1:W-:Y:S02]  /*108f00*/  LDGSTS.E [R130+0x27c00], desc[UR34][R36.64], P1 ;  /* 0x27c0000024827fae */ /* 0x0003e400089a1022 */
[----:B-1----:R-:W-:Y:S02]  /*108f10*/  IMAD.MOV.U32 R36, RZ, RZ, R251 ;  /* 0x000000ffff247224 */ /* 0x002fe400078e00fb */
[----:B--2---:R-:W-:-:S05]  /*108f20*/  IMAD.MOV.U32 R37, RZ, RZ, R243 ;  /* 0x000000ffff257224 */ /* 0x004fca00078e00f3 */
        /* <DEDUP_REMOVED lines=13> */
[----:B------:R-:W-:Y:S02]  /*109000*/  ISETP.GE.AND P0, PT, R0, UR23, PT ;  /* 0x0000001700007c0c */ /* 0x000fe4000bf06270 */
[----:B------:R-:W-:Y:S01]  /*109010*/  LOP3.LUT R0, R250, 0x20, RZ, 0xfc, !PT ;  /* 0x00000020fa007812 */ /* 0x000fe200078efcff */
[----:B-1----:R-:W-:Y:S01]  /*109020*/  IMAD.MOV.U32 R36, RZ, RZ, R236 ;  /* 0x000000ffff247224 */ /* 0x002fe200078e00ec */
[----:B------:R-:W-:Y:S02]  /*109030*/  MOV R37, R237 ;  /* 0x000000ed00257202 */ /* 0x000fe40000000f00 */
[----:B------:R-:W-:-:S03]  /*109040*/  LOP3.LUT R2, R2, 0x1f, RZ, 0xc0, !PT ;  /* 0x0000001f02027812 */ /* 0x000fc600078ec0ff */
[----:B------:R1:W-:Y:S01]  /*109050*/  LDGSTS.E [R130+0x27f00], desc[UR34][R36.64], P1 ;  /* 0x27f0000024827fae */ /* 0x0003e200089a1022 */
[----:B------:R-:W-:Y:S02]  /*109060*/  ISETP.GE.AND P3, PT, R2, UR23, PT ;  /* 0x0000001702007c0c */ /* 0x000fe4000bf66270 */
[----:B------:R-:W-:Y:S01]  /*109070*/  LOP3.LUT R2, R131, 0x10, RZ, 0x3c, !PT ;  /* 0x0000001083027812 */ /* 0x000fe200078e3cff */
[----:B-1----:R-:W-:Y:S02]  /*109080*/  IMAD.MOV.U32 R36, RZ, RZ, R234 ;  /* 0x000000ffff247224 */ /* 0x002fe400078e00ea */
[----:B------:R-:W-:-:S05]  /*109090*/  IMAD.MOV.U32 R37, RZ, RZ, R235 ;  /* 0x000000ffff257224 */ /* 0x000fca00078e00eb */
[----:B------:R1:W-:Y:S01]  /*1090a0*/  LDGSTS.E [R130+0x27f80], desc[UR34][R36.64], P1 ;  /* 0x27f8000024827fae */ /* 0x0003e200089a1022 */
[----:B------:R-:W-:Y:S02]  /*1090b0*/  ISETP.GE.AND P1, PT, R0, UR23, PT ;  /* 0x0000001700007c0c */ /* 0x000fe4000bf26270 */
[----:B------:R-:W-:Y:S02]  /*1090c0*/  MOV R0, UR12 ;  /* 0x0000000c00007c02 */ /* 0x000fe40008000f00 */
[C---:B------:R-:W-:Y:S02]  /*1090d0*/  LOP3.LUT R38, R131.reuse, 0x30, RZ, 0x3c, !PT ;  /* 0x0000003083267812 */ /* 0x040fe400078e3cff */
[----:B------:R-:W-:Y:S02]  /*1090e0*/  IADD3 R132, PT, PT, R2, 0x100000, R0 ;  /* 0x0010000002847810 */ /* 0x000fe40007ffe000 */
[C---:B------:R-:W-:Y:S02]  /*1090f0*/  LOP3.LUT R2, R131.reuse, 0x70, RZ, 0x3c, !PT ;  /* 0x0000007083027812 */ /* 0x040fe400078e3cff */
[----:B-1----:R-:W-:-:S02]  /*109100*/  LOP3.LUT R37, R131, 0x40, RZ, 0x3c, !PT ;  /* 0x0000004083257812 */ /* 0x002fc400078e3cff */
[C---:B------:R-:W-:Y:S02]  /*109110*/  LOP3.LUT R36, R131.reuse, 0x50, RZ, 0x3c, !PT ;  /* 0x0000005083247812 */ /* 0x040fe400078e3cff */
[--C-:B------:R-:W-:Y:S02]  /*109120*/  IADD3 R131, PT, PT, R131, 0x100000, R0.reuse ;  /* 0x0010000083837810 */ /* 0x100fe40007ffe000 */
[--C-:B------:R-:W-:Y:S02]  /*109130*/  IADD3 R133, PT, PT, R39, 0x100000, R0.reuse ;  /* 0x0010000027857810 */ /* 0x100fe40007ffe000 */
[--C-:B------:R-:W-:Y:S02]  /*109140*/  IADD3 R134, PT, PT, R38, 0x100000, R0.reuse ;  /* 0x0010000026867810 */ /* 0x100fe40007ffe000 */
[--C-:B------:R-:W-:Y:S02]  /*109150*/  IADD3 R135, PT, PT, R37, 0x100000, R0.reuse ;  /* 0x0010000025877810 */ /* 0x100fe40007ffe000 */
[----:B------:R-:W-:-:S02]  /*109160*/  IADD3 R136, PT, PT, R36, 0x100000, R0 ;  /* 0x0010000024887810 */ /* 0x000fc40007ffe000 */
[--C-:B------:R-:W-:Y:S01]  /*109170*/  IADD3 R137, PT, PT, R3, 0x100000, R0.reuse ;  /* 0x0010000003897810 */ /* 0x100fe20007ffe000 */
[----:B------:R-:W-:Y:S01]  /*109180*/  STL [R1+0x7858], R131 ;  /* 0x0078588301007387 */ /* 0x000fe20000100800 */
[----:B------:R-:W-:-:S03]  /*109190*/  IADD3 R138, PT, PT, R2, 0x100000, R0 ;  /* 0x00100000028a7810 */ /* 0x000fc60007ffe000 */
[----:B------:R-:W-:Y:S04]  /*1091a0*/  STL.64 [R1+0x7840], R132 ;  /* 0x0078408401007387 */ /* 0x000fe80000100a00 */
[----:B------:R-:W-:Y:S04]  /*1091b0*/  STL.64 [R1+0x7848], R134 ;  /* 0x0078488601007387 */ /* 0x000fe80000100a00 */
[----:B------:R-:W-:Y:S04]  /*1091c0*/  STL.64 [R1+0x7850], R136 ;  /* 0x0078508801007387 */ /* 0x000fe80000100a00 */
[----:B------:R-:W-:Y:S04]  /*1091d0*/  STL [R1+0x785c], R138 ;  /* 0x00785c8a01007387 */ /* 0x000fe80000100800 */
[----:B------:R-:W2:Y:S01]  /*1091e0*/  LDL.LU.64 R22, [R1+0x3ae0] ;  /* 0x003ae00001167983 */ /* 0x000ea20000300a00 */
[----:B------:R-:W-:-:S02]  /*1091f0*/  PLOP3.LUT P5, PT, PT, PT, UP0, 0x80, 0x8 ;  /* 0x000000000008781c */ /* 0x000fc40003faf008 */
[----:B------:R-:W-:Y:S02]  /*109200*/  SEL R0, RZ, 0x4, P0 ;  /* 0x00000004ff007807 */ /* 0x000fe40000000000 */
[----:B------:R-:W-:Y:S02]  /*109210*/  SEL R2, RZ, 0x4, P1 ;  /* 0x00000004ff027807 */ /* 0x000fe40000800000 */
[----:B------:R-:W-:Y:S02]  /*109220*/  SEL R0, R0, RZ, !P5 ;  /* 0x000000ff00007207 */ /* 0x000fe40006800000 */
[----:B------:R-:W-:Y:S02]  /*109230*/  SEL R2, R2, RZ, !P5 ;  /* 0x000000ff02027207 */ /* 0x000fe40006800000 */
[----:B------:R-:W-:Y:S02]  /*109240*/  ISETP.NE.U32.AND P1, PT, R0, RZ, PT ;  /* 0x000000ff0000720c */ /* 0x000fe40003f25070 */
[----:B------:R-:W-:-:S02]  /*109250*/  SEL R0, RZ, 0x4, P3 ;  /* 0x00000004ff007807 */ /* 0x000fc40001800000 */
[----:B------:R-:W-:Y:S02]  /*109260*/  ISETP.NE.U32.AND P2, PT, R2, RZ, PT ;  /* 0x000000ff0200720c */ /* 0x000fe40003f45070 */
[----:B------:R-:W-:Y:S02]  /*109270*/  SEL R2, RZ, 0x4, P4 ;  /* 0x00000004ff027807 */ /* 0x000fe40002000000 */
[----:B------:R-:W-:Y:S02]  /*109280*/  SEL R0, R0, RZ, !P5 ;  /* 0x000000ff00007207 */ /* 0x000fe40006800000 */
[----:B------:R-:W-:Y:S02]  /*109290*/  SEL R2, R2, RZ, !P5 ;  /* 0x000000ff02027207 */ /* 0x000fe40006800000 */
[----:B------:R-:W-:Y:S02]  /*1092a0*/  ISETP.NE.U32.AND P3, PT, R0, RZ, PT ;  /* 0x000000ff0000720c */ /* 0x000fe40003f65070 */
[----:B------:R-:W-:-:S02]  /*1092b0*/  ISETP.NE.U32.AND P0, PT, R2, RZ, PT ;  /* 0x000000ff0200720c */ /* 0x000fc40003f05070 */
[----:B---3--:R-:W-:-:S04]  /*1092c0*/  IADD3 R235, P4, PT, R18, UR18, RZ ;  /* 0x0000001212eb7c10 */ /* 0x008fc8000ff9e0ff */
[----:B------:R-:W-:Y:S02]  /*1092d0*/  IADD3.X R0, PT, PT, R19, UR7, RZ, P4, !PT ;  /* 0x0000000713007c10 */ /* 0x000fe4000a7fe4ff */
[----:B------:R-:W-:-:S04]  /*1092e0*/  IADD3 R234, P4, PT, R16, UR18, RZ ;  /* 0x0000001210ea7c10 */ /* 0x000fc8000ff9e0ff */
[----:B------:R-:W-:Y:S01]  /*1092f0*/  IADD3.X R2, PT, PT, R17, UR7, RZ, P4, !PT ;  /* 0x0000000711027c10 */ /* 0x000fe2000a7fe4ff */
[----:B------:R-:W-:Y:S01]  /*109300*/  STL.64 [R1+0x7868], R234 ;  /* 0x007868ea01007387 */ /* 0x000fe20000100a00 */
[----:B------:R-:W-:-:S03]  /*109310*/  IADD3 R233, P4, PT, R4, UR18, RZ ;  /* 0x0000001204e97c10 */ /* 0x000fc6000ff9e0ff */
[----:B------:R-:W3:Y:S01]  /*109320*/  LDL.LU.64 R24, [R1+0x3ad8] ;  /* 0x003ad80001187983 */ /* 0x000ee20000300a00 */
[----:B------:R-:W-:-:S03]  /*109330*/  IADD3.X R3, PT, PT, R5, UR7, RZ, P4, !PT ;  /* 0x0000000705037c10 */ /* 0x000fc6000a7fe4ff */
[----:B------:R-:W4:Y:S01]  /*109340*/  LDL.LU.64 R4, [R1+0x3ad0] ;  /* 0x003ad00001047983 */ /* 0x000f220000300a00 */
[----:B------:R-:W-:-:S03]  /*109350*/  IADD3 R232, P4, PT, R14, UR18, RZ ;  /* 0x000000120ee87c10 */ /* 0x000fc6000ff9e0ff */
[----:B------:R-:W4:Y:S04]  /*109360*/  LDL.LU.64 R18, [R1+0x3ac8] ;  /* 0x003ac80001127983 */ /* 0x000f280000300a00 */
[----:B------:R1:W-:Y:S04]  /*109370*/  STL.64 [R1+0x7870], R2 ;  /* 0x0078700201007387 */ /* 0x0003e80000100a00 */
[----:B------:R-:W-:Y:S04]  /*109380*/  STL.64 [R1+0x7878], R232 ;  /* 0x007878e801007387 */ /* 0x000fe80000100a00 */
[----:B------:R-:W4:Y:S01]  /*109390*/  LDL.LU.64 R16, [R1+0x3ac0] ;  /* 0x003ac00001107983 */ /* 0x000f220000300a00 */
[----:B------:R-:W-:-:S02]  /*1093a0*/  IADD3.X R36, PT, PT, R15, UR7, RZ, P4, !PT ;  /* 0x000000070f247c10 */ /* 0x000fc4000a7fe4ff */
[----:B------:R-:W-:Y:S01]  /*1093b0*/  IADD3 R231, P4, PT, R12, UR18, RZ ;  /* 0x000000120ce77c10 */ /* 0x000fe2000ff9e0ff */
[----:B------:R-:W4:Y:S03]  /*1093c0*/  LDL.LU.64 R14, [R1+0x3ab8] ;  /* 0x003ab800010e7983 */ /* 0x000f260000300a00 */
[----:B------:R-:W-:Y:S02]  /*1093d0*/  IADD3.X R37, PT, PT, R13, UR7, RZ, P4, !PT ;  /* 0x000000070d257c10 */ /* 0x000fe4000a7fe4ff */
[----:B------:R-:W-:Y:S01]  /*1093e0*/  IADD3 R230, P4, PT, R10, UR18, RZ ;  /* 0x000000120ae67c10 */ /* 0x000fe2000ff9e0ff */
[----:B------:R-:W4:Y:S04]  /*1093f0*/  LDL.LU.64 R12, [R1+0x3ab0] ;  /* 0x003ab000010c7983 */ /* 0x000f280000300a00 */
[----:B------:R-:W-:Y:S04]  /*109400*/  STL.64 [R1+0x7880], R36 ;  /* 0x0078802401007387 */ /* 0x000fe80000100a00 */
[----:B------:R-:W-:Y:S04]  /*109410*/  STL.64 [R1+0x7888], R230 ;  /* 0x007888e601007387 */ /* 0x000fe80000100a00 */
[----:B------:R-:W4:Y:S01]  /*109420*/  LDL.LU.64 R20, [R1+0x37a8] ;  /* 0x0037a80001147983 */ /* 0x000f220000300a00 */
[----:B------:R-:W-:-:S02]  /*109430*/  IADD3.X R38, PT, PT, R11, UR7, RZ, P4, !PT ;  /* 0x000000070b267c10 */ /* 0x000fc4000a7fe4ff */
[----:B------:R-:W-:Y:S01]  /*109440*/  IADD3 R229, P4, PT, R8, UR18, RZ ;  /* 0x0000001208e57c10 */ /* 0x000fe2000ff9e0ff */
[----:B------:R-:W4:Y:S03]  /*109450*/  LDL.LU.64 R10, [R1+0x37a0] ;  /* 0x0037a000010a7983 */ /* 0x000f260000300a00 */
[----:B------:R-:W-:Y:S02]  /*109460*/  IADD3.X R39, PT, PT, R9, UR7, RZ, P4, !PT ;  /* 0x0000000709277c10 */ /* 0x000fe4000a7fe4ff */
[----:B------:R-:W4:Y:S01]  /*109470*/  LDL.LU.64 R8, [R1+0x3798] ;  /* 0x0037980001087983 */ /* 0x000f220000300a00 */
[----:B------:R-:W-:-:S03]  /*109480*/  IADD3 R228, P4, PT, R6, UR18, RZ ;  /* 0x0000001206e47c10 */ /* 0x000fc6000ff9e0ff */
[----:B------:R-:W-:Y:S01]  /*109490*/  STL.64 [R1+0x7890], R38 ;  /* 0x0078902601007387 */ /* 0x000fe20000100a00 */
[----:B------:R-:W-:-:S03]  /*1094a0*/  IADD3.X R40, PT, PT, R7, UR7, RZ, P4, !PT ;  /* 0x0000000707287c10 */ /* 0x000fc6000a7fe4ff */
[----:B------:R-:W4:Y:S01]  /*1094b0*/  LDL.LU.64 R6, [R1+0x3790] ;  /* 0x0037900001067983 */ /* 0x000f220000300a00 */
[----:B--2---:R-:W-:-:S04]  /*1094c0*/  IADD3 R223, P4, PT, R22, UR18, RZ ;  /* 0x0000001216df7c10 */ /* 0x004fc8000ff9e0ff */
[----:B------:R-:W-:Y:S02]  /*1094d0*/  IADD3.X R41, PT, PT, R23, UR7, RZ, P4, !PT ;  /* 0x0000000717297c10 */ /* 0x000fe4000a7fe4ff */
[----:B------:R-:W2:Y:S04]  /*1094e0*/  LDL.LU.64 R22, [R1+0x3788] ;  /* 0x0037880001167983 */ /* 0x000ea80000300a00 */
[----:B-1----:R-:W2:Y:S01]  /*1094f0*/  LDL.LU.64 R2, [R1+0x3780] ;  /* 0x0037800001027983 */ /* 0x002ea20000300a00 */
[----:B---3--:R-:W-:-:S04]  /*109500*/  IADD3 R222, P4, PT, R24, UR18, RZ ;  /* 0x0000001218de7c10 */ /* 0x008fc8000ff9e0ff */
[----:B------:R-:W-:Y:S02]  /*109510*/  IADD3.X R42, PT, PT, R25, UR7, RZ, P4, !PT ;  /* 0x00000007192a7c10 */ /* 0x000fe4000a7fe4ff */
[----:B----4-:R-:W-:-:S04]  /*109520*/  IADD3 R221, P4, PT, R4, UR18, RZ ;  /* 0x0000001204dd7c10 */ /* 0x010fc8000ff9e0ff */
[----:B------:R-:W-:Y:S02]  /*109530*/  IADD3.X R43, PT, PT, R5, UR7, RZ, P4, !PT ;  /* 0x00000007052b7c10 */ /* 0x000fe4000a7fe4ff */
[----:B------:R-:W3:Y:S01]  /*109540*/  LDL.LU.64 R4, [R1+0x3778] ;  /* 0x0037780001047983 */ /* 0x000ee20000300a00 */
        /* <DEDUP_REMOVED lines=27> */
[----:B------:R-:W-:-:S04]  /*109700*/  IADD3 R211, P4, PT, R2, UR18, RZ ;  /* 0x0000001202d37c10 */ /* 0x000fc8000ff9e0ff */
        /* <DEDUP_REMOVED lines=140> */
[----:B------:R-:W-:Y:S01]  /*109fd0*/  IADD3 R164, P4, PT, R24, UR18, RZ ;  /* 0x0000001218a47c10 */ /* 0x000fe2000ff9e0ff */
[----:B------:R-:W4:Y:S03]  /*109fe0*/  LDL.LU.64 R16, [R1+0x35b0] ;  /* 0x0035b00001107983 */ /* 0x000f260000300a00 */
        /* <DEDUP_REMOVED lines=25> */
[----:B------:R-:W3:Y:S04]  /*10a180*/  LDL.LU.64 R4, [R1+0x3578] ;  /* 0x0035780001047983 */ /* 0x000ee80000300a00 */
[----:B------:R-:W3:Y:S04]  /*10a190*/  LDL.LU.64 R30, [R1+0x3570] ;  /* 0x00357000011e7983 */ /* 0x000ee80000300a00 */
[----:B------:R-:W3:Y:S04]  /*10a1a0*/  LDL.LU.64 R28, [R1+0x3568] ;  /* 0x00356800011c7983 */ /* 0x000ee80000300a00 */
[----:B------:R-:W3:Y:S04]  /*10a1b0*/  LDL.LU.64 R26, [R1+0x3560] ;  /* 0x00356000011a7983 */ /* 0x000ee80000300a00 */
[----:B------:R-:W3:Y:S04]  /*10a1c0*/  LDL.LU.64 R24, [R1+0x3558] ;  /* 0x0035580001187983 */ /* 0x000ee80000300a00 */
[----:B------:R-:W3:Y:S01]  /*10a1d0*/  LDL.LU.64 R22, [R1+0x3550] ;  /* 0x0035500001167983 */ /* 0x000ee20000300a00 */
[----:B----4-:R-:W-:-:S03]  /*10a1e0*/  IADD3 R154, P4, PT, R18, UR18, RZ ;  /* 0x00000012129a7c10 */ /* 0x010fc6000ff9e0ff */
[----:B------:R-:W4:Y:S01]  /*10a1f0*/  LDL.LU.64 R20, [R1+0x3548] ;  /* 0x0035480001147983 */ /* 0x000f220000300a00 */
[----:B------:R-:W-:Y:S02]  /*10a200*/  IADD3.X R114, PT, PT, R19, UR7, RZ, P4, !PT ;  /* 0x0000000713727c10 */ /* 0x000fe4000a7fe4ff */
[----:B------:R-:W-:Y:S01]  /*10a210*/  IADD3 R153, P4, PT, R16, UR18, RZ ;  /* 0x0000001210997c10 */ /* 0x000fe2000ff9e0ff */
[----:B------:R-:W4:Y:S03]  /*10a220*/  LDL.LU.64 R18, [R1+0x3540] ;  /* 0x0035400001127983 */ /* 0x000f260000300a00 */
[----:B------:R-:W-:Y:S02]  /*10a230*/  IADD3.X R115, PT, PT, R17, UR7, RZ, P4, !PT ;  /* 0x0000000711737c10 */ /* 0x000fe4000a7fe4ff */
[----:B------:R-:W-:Y:S01]  /*10a240*/  IADD3 R152, P4, PT, R14, UR18, RZ ;  /* 0x000000120e987c10 */ /* 0x000fe2000ff9e0ff */
[----:B------:R-:W4:Y:S03]  /*10a250*/  LDL.LU.64 R16, [R1+0x3538] ;  /* 0x0035380001107983 */ /* 0x000f260000300a00 */
[----:B------:R-:W-:-:S02]  /*10a260*/  IADD3.X R116, PT, PT, R15, UR7, RZ, P4, !PT ;  /* 0x000000070f747c10 */ /* 0x000fc4000a7fe4ff */
        /* <DEDUP_REMOVED lines=12> */
[----:B------:R-:W4:Y:S01]  /*10a330*/  LDL.LU.64 R6, [R1+0x3510] ;  /* 0x0035100001067983 */ /* 0x000f220000300a00 */
[----:B--2---:R-:W-:-:S04]  /*10a340*/  IADD3 R147, P4, PT, R2, UR18, RZ ;  /* 0x0000001202937c10 */ /* 0x004fc8000ff9e0ff */
[----:B------:R-:W-:Y:S02]  /*10a350*/  IADD3.X R121, PT, PT, R3, UR7, RZ, P4, !PT ;  /* 0x0000000703797c10 */ /* 0x000fe4000a7fe4ff */
[----:B------:R-:W2:Y:S01]  /*10a360*/  LDL.LU.64 R2, [R1+0x3508] ;  /* 0x0035080001027983 */ /* 0x000ea20000300a00 */
[----:B---3--:R-:W-:-:S04]  /*10a370*/  IADD3 R146, P4, PT, R4, UR18, RZ ;  /* 0x0000001204927c10 */ /* 0x008fc8000ff9e0ff */
[----:B------:R-:W-:Y:S02]  /*10a380*/  IADD3.X R122, PT, PT, R5, UR7, RZ, P4, !PT ;  /* 0x00000007057a7c10 */ /* 0x000fe4000a7fe4ff */
[----:B------:R-:W-:Y:S01]  /*10a390*/  IADD3 R145, P4, PT, R30, UR18, RZ ;  /* 0x000000121e917c10 */ /* 0x000fe2000ff9e0ff */
[----:B------:R-:W3:Y:S03]  /*10a3a0*/  LDL.LU.64 R4, [R1+0x3500] ;  /* 0x0035000001047983 */ /* 0x000ee60000300a00 */
        /* <DEDUP_REMOVED lines=9> */
[----:B----4-:R-:W-:-:S04]  /*10a440*/  IADD3 R140, P4, PT, R20, UR18, RZ ;  /* 0x00000012148c7c10 */ /* 0x010fc8000ff9e0ff */
        /* <DEDUP_REMOVED lines=17> */
[----:B------:R-:W2:Y:S04]  /*10a560*/  LDL.LU.64 R2, [R1+0x34f8] ;  /* 0x0034f80001027983 */ /* 0x000ea80000300a00 */
[----:B------:R3:W-:Y:S04]  /*10a570*/  STL [R1], R6 ;  /* 0x0000000601007387 */ /* 0x0007e80000100800 */
[----:B------:R-:W4:Y:S04]  /*10a580*/  LDL.LU.64 R18, [R1+0x34f0] ;  /* 0x0034f00001127983 */ /* 0x000f280000300a00 */
[----:B------:R-:W4:Y:S01]  /*10a590*/  LDL.LU.64 R16, [R1+0x34e8] ;  /* 0x0034e80001107983 */ /* 0x000f220000300a00 */
[----:B---3--:R-:W-:-:S05]  /*10a5a0*/  IADD3 R6, P4, PT, R4, UR18, RZ ;  /* 0x0000001204067c10 */ /* 0x008fca000ff9e0ff */
[----:B------:R1:W-:Y:S04]  /*10a5b0*/  STL [R1+0x8], R6 ;  /* 0x0000080601007387 */ /* 0x0003e80000100800 */
[----:B------:R-:W3:Y:S04]  /*10a5c0*/  LDL.LU.64 R14, [R1+0x34e0] ;  /* 0x0034e000010e7983 */ /* 0x000ee80000300a00 */
[----:B------:R-:W3:Y:S04]  /*10a5d0*/  LDL.LU.64 R12, [R1+0x34d8] ;  /* 0x0034d800010c7983 */ /* 0x000ee80000300a00 */
[----:B------:R-:W3:Y:S04]  /*10a5e0*/  LDL.LU.64 R10, [R1+0x34d0] ;  /* 0x0034d000010a7983 */ /* 0x000ee80000300a00 */
        /* <DEDUP_REMOVED lines=20> */
[----:B------:R-:W3:Y:S01]  /*10a730*/  LDL.LU.64 R8, [R1+0x34c8] ;  /* 0x0034c80001087983 */ /* 0x000ee20000300a00 */
[----:B------:R-:W-:-:S03]  /*10a740*/  IADD3.X R4, PT, PT, R5, UR7, RZ, P4, !PT ;  /* 0x0000000705047c10 */ /* 0x000fc6000a7fe4ff */
[----:B-1----:R-:W3:Y:S04]  /*10a750*/  LDL.LU.64 R6, [R1+0x34c0] ;  /* 0x0034c00001067983 */ /* 0x002ee80000300a00 */
[----:B------:R1:W-:Y:S04]  /*10a760*/  STL [R1+0x4], R4 ;  /* 0x0000040401007387 */ /* 0x0003e80000100800 */
[----:B-1----:R-:W3:Y:S01]  /*10a770*/  LDL.LU.64 R4, [R1+0x34b8] ;  /* 0x0034b80001047983 */ /* 0x002ee20000300a00 */
[----:B--2---:R-:W-:-:S04]  /*10a780*/  IADD3 R21, P4, PT, R2, UR18, RZ ;  /* 0x0000001202157c10 */ /* 0x004fc8000ff9e0ff */
[----:B------:R-:W-:Y:S01]  /*10a790*/  IADD3.X R20, PT, PT, R3, UR7, RZ, P4, !PT ;  /* 0x0000000703147c10 */ /* 0x000fe2000a7fe4ff */
[----:B------:R-:W-:Y:S04]  /*10a7a0*/  STL [R1+0x10], R21 ;  /* 0x0000101501007387 */ /* 0x000fe80000100800 */
[----:B------:R-:W2:Y:S04]  /*10a7b0*/  LDL.LU.64 R2, [R1+0x34b0] ;  /* 0x0034b00001027983 */ /* 0x000ea80000300a00 */
[----:B------:R4:W-:Y:S02]  /*10a7c0*/  STL [R1+0xc], R20 ;  /* 0x00000c1401007387 */ /* 0x0009e40000100800 */
[----:B----4-:R-:W-:-:S04]  /*10a7d0*/  IADD3 R20, P4, PT, R18, UR18, RZ ;  /* 0x0000001212147c10 */ /* 0x010fc8000ff9e0ff */
[----:B------:R-:W-:Y:S02]  /*10a7e0*/  IADD3.X R19, PT, PT, R19, UR7, RZ, P4, !PT ;  /* 0x0000000713137c10 */ /* 0x000fe4000a7fe4ff */
[----:B------:R-:W-:-:S04]  /*10a7f0*/  IADD3 R18, P4, PT, R16, UR18, RZ ;  /* 0x0000001210127c10 */ /* 0x000fc8000ff9e0ff */
[----:B------:R-:W-:Y:S01]  /*10a800*/  IADD3.X R17, PT, PT, R17, UR7, RZ, P4, !PT ;  /* 0x0000000711117c10 */ /* 0x000fe2000a7fe4ff */
[----:B------:R-:W-:Y:S04]  /*10a810*/  STL [R1+0x18], R20 ;  /* 0x0000181401007387 */ /* 0x000fe80000100800 */
[----:B------:R-:W-:Y:S01]  /*10a820*/  STL [R1+0x14], R19 ;  /* 0x0000141301007387 */ /* 0x000fe20000100800 */
[----:B---3--:R-:W-:-:S04]  /*10a830*/  IADD3 R16, P4, PT, R14, UR18, RZ ;  /* 0x000000120e107c10 */ /* 0x008fc8000ff9e0ff */
[----:B------:R-:W-:Y:S02]  /*10a840*/  IADD3.X R15, PT, PT, R15, UR7, RZ, P4, !PT ;  /* 0x000000070f0f7c10 */ /* 0x000fe4000a7fe4ff */
[----:B------:R-:W-:-:S04]  /*10a850*/  IADD3 R14, P4, PT, R12, UR18, RZ ;  /* 0x000000120c0e7c10 */ /* 0x000fc8000ff9e0ff */
[----:B------:R-:W-:Y:S02]  /*10a860*/  IADD3.X R13, PT, PT, R13, UR7, RZ, P4, !PT ;  /* 0x000000070d0d7c10 */ /* 0x000fe4000a7fe4ff */
[----:B------:R-:W-:-:S04]  /*10a870*/  IADD3 R12, P4, PT, R10, UR18, RZ ;  /* 0x000000120a0c7c10 */ /* 0x000fc8000ff9e0ff */
[----:B------:R-:W-:Y:S01]  /*10a880*/  IADD3.X R11, PT, PT, R11, UR7, RZ, P4, !PT ;  /* 0x000000070b0b7c10 */ /* 0x000fe2000a7fe4ff */
        /* <DEDUP_REMOVED lines=8> */
[----:B------:R-:W-:-:S04]  /*10a910*/  IADD3 R10, P4, PT, R8, UR18, RZ ;  /* 0x00000012080a7c10 */ /* 0x000fc8000ff9e0ff */
[----:B------:R-:W-:Y:S02]  /*10a920*/  IADD3.X R9, PT, PT, R9, UR7, RZ, P4, !PT ;  /* 0x0000000709097c10 */ /* 0x000fe4000a7fe4ff */
[----:B------:R-:W-:-:S04]  /*10a930*/  IADD3 R8, P4, PT, R6, UR18, RZ ;  /* 0x0000001206087c10 */ /* 0x000fc8000ff9e0ff */
[----:B------:R-:W-:Y:S02]  /*10a940*/  IADD3.X R6, PT, PT, R7, UR7, RZ, P4, !PT ;  /* 0x0000000707067c10 */ /* 0x000fe4000a7fe4ff */
[----:B------:R-:W-:-:S04]  /*10a950*/  IADD3 R130, P4, PT, R4, UR18, RZ ;  /* 0x0000001204827c10 */ /* 0x000fc8000ff9e0ff */
[----:B------:R-:W-:Y:S01]  /*10a960*/  IADD3.X R4, PT, PT, R5, UR7, RZ, P4, !PT ;  /* 0x0000000705047c10 */ /* 0x000fe2000a7fe4ff */
[----:B------:R-:W-:Y:S01]  /*10a970*/  STL [R1+0x50], R10 ;  /* 0x0000500a01007387 */ /* 0x000fe20000100800 */
[----:B------:R-:W-:-:S03]  /*10a980*/  IMAD.MOV.U32 R7, RZ, RZ, R30 ;  /* 0x000000ffff077224 */ /* 0x000fc600078e001e */
[----:B------:R-:W-:Y:S04]  /*10a990*/  STL [R1+0x3c], R9 ;  /* 0x00003c0901007387 */ /* 0x000fe80000100800 */
[----:B------:R-:W-:Y:S01]  /*10a9a0*/  STL [R1+0x58], R8 ;  /* 0x0000580801007387 */ /* 0x000fe20000100800 */
[----:B------:R-:W-:-:S03]  /*10a9b0*/  MOV R5, R32 ;  /* 0x0000002000057202 */ /* 0x000fc60000000f00 */
[----:B------:R1:W-:Y:S04]  /*10a9c0*/  STL [R1+0x54], R6 ;  /* 0x0000540601007387 */ /* 0x0003e80000100800 */
[----:B------:R3:W-:Y:S01]  /*10a9d0*/  STL [R1+0x5c], R4 ;  /* 0x00005c0401007387 */ /* 0x0007e20000100800 */
[----:B-1----:R-:W-:Y:S01]  /*10a9e0*/  MOV R6, R31 ;  /* 0x0000001f00067202 */ /* 0x002fe20000000f00 */
[----:B---3--:R-:W-:Y:S01]  /*10a9f0*/  IMAD.MOV.U32 R4, RZ, RZ, R33 ;  /* 0x000000ffff047224 */ /* 0x008fe200078e0021 */
[----:B--2---:R-:W-:Y:S01]  /*10aa00*/  IADD3 R131, P4, PT, R2, UR18, RZ ;  /* 0x0000001202837c10 */ /* 0x004fe2000ff9e0ff */
[----:B------:R-:W-:-:S03]  /*10aa10*/  IMAD.MOV.U32 R2, RZ, RZ, R29 ;  /* 0x000000ffff027224 */ /* 0x000fc600078e001d */
[----:B------:R-:W-:Y:S01]  /*10aa20*/  IADD3.X R138, PT, PT, R3, UR7, RZ, P4, !PT ;  /* 0x00000007038a7c10 */ /* 0x000fe2000a7fe4ff */
[----:B------:R-:W-:-:S05]  /*10aa30*/  IMAD.MOV.U32 R3, RZ, RZ, R28 ;  /* 0x000000ffff037224 */ /* 0x000fca00078e001c */
[----:B------:R1:W-:Y:S04]  /*10aa40*/  STL.64 [R1+0x1a50], R2 ;  /* 0x001a500201007387 */ /* 0x0003e80000100a00 */
[----:B------:R2:W-:Y:S04]  /*10aa50*/  STL.64 [R1+0x1a48], R6 ;  /* 0x001a480601007387 */ /* 0x0005e80000100a00 */
[----:B------:R3:W-:Y:S01]  /*10aa60*/  STL.64 [R1+0x1a40], R4 ;  /* 0x001a400401007387 */ /* 0x0007e20000100a00 */
[----:B-1----:R-:W-:Y:S02]  /*10aa70*/  IMAD.MOV.U32 R2, RZ, RZ, R35 ;  /* 0x000000ffff027224 */ /* 0x002fe400078e0023 */
[----:B------:R-:W-:Y:S01]  /*10aa80*/  IMAD.MOV.U32 R3, RZ, RZ, R34 ;  /* 0x000000ffff037224 */ /* 0x000fe200078e0022 */
[----:B--2---:R-:W-:Y:S01]  /*10aa90*/  MOV R6, R89 ;  /* 0x0000005900067202 */ /* 0x004fe20000000f00 */
[----:B------:R-:W-:-:S03]  /*10aaa0*/  IMAD.MOV.U32 R7, RZ, RZ, R88 ;  /* 0x000000ffff077224 */ /* 0x000fc600078e0058 */
[----:B------:R1:W-:Y:S01]  /*10aab0*/  STL.64 [R1+0x1a70], R2 ;  /* 0x001a700201007387 */ /* 0x0003e20000100a00 */
[----:B---3--:R-:W-:Y:S01]  /*10aac0*/  IMAD.MOV.U32 R4, RZ, RZ, R91 ;  /* 0x000000ffff047224 */ /* 0x008fe200078e005b */
[----:B------:R-:W-:Y:S02]  /*10aad0*/  MOV R5, R90 ;  /* 0x0000005a00057202 */ /* 0x000fe40000000f00 */
        /* <DEDUP_REMOVED lines=9> */
[----:B------:R-:W-:Y:S04]  /*10ab70*/  STL.64 [R1+0x1a90], R6 ;  /* 0x001a900601007387 */ /* 0x000fe80000100a00 */
[----:B------:R-:W2:Y:S01]  /*10ab80*/  LDL.LU R38, [R1+0x3c4c] ;  /* 0x003c4c0001267983 */ /* 0x000ea20000300800 */
[----:B-1----:R-:W-:Y:S02]  /*10ab90*/  IMAD.MOV.U32 R2, RZ, RZ, R243 ;  /* 0x000000ffff027224 */ /* 0x002fe400078e00f3 */
[----:B------:R-:W-:Y:S01]  /*10aba0*/  IMAD.MOV.U32 R3, RZ, RZ, R242 ;  /* 0x000000ffff037224 */ /* 0x000fe200078e00f2 */
[----:B------:R-:W-:Y:S04]  /*10abb0*/  STL.64 [R1+0x1a88], R4 ;  /* 0x001a880401007387 */ /* 0x000fe80000100a00 */
[----:B------:R-:W2:Y:S04]  /*10abc0*/  LDL.LU R39, [R1+0x3c5c] ;  /* 0x003c5c0001277983 */ /* 0x000ea80000300800 */
[----:B------:R1:W-:Y:S04]  /*10abd0*/  STL.64 [R1+0x1a80], R2 ;  /* 0x001a800201007387 */ /* 0x0003e80000100a00 */
[----:B------:R-:W3:Y:S04]  /*10abe0*/  LDL.LU R230, [R1+0x3c20] ;  /* 0x003c200001e67983 */ /* 0x000ee80000300800 */
[----:B------:R-:W3:Y:S04]  /*10abf0*/  LDL.LU R231, [R1+0x3c30] ;  /* 0x003c300001e77983 */ /* 0x000ee80000300800 */
        /* <DEDUP_REMOVED lines=59> */
[----:B------:R-:W-:Y:S02]  /*10afb0*/  LOP3.LUT R38, R39, R38, RZ, 0x3c, !PT ;  /* 0x0000002627267212 */ /* 0x000fe400078e3cff */
[----:B---3--:R-:W-:Y:S02]  /*10afc0*/  LOP3.LUT R231, R231, R230, RZ, 0x3c, !PT ;  /* 0x000000e6e7e77212 */ /* 0x008fe400078e3cff */
[----:B------:R-:W-:Y:S02]  /*10afd0*/  LOP3.LUT R39, R39, R38, RZ, 0x3c, !PT ;  /* 0x0000002627277212 */ /* 0x000fe400078e3cff */
[----:B------:R-:W-:Y:S02]  /*10afe0*/  LOP3.LUT R230, R231, R230, RZ, 0x3c, !PT ;  /* 0x000000e6e7e67212 */ /* 0x000fe400078e3cff */
[----:B----4-:R-:W-:Y:S02]  /*10aff0*/  LOP3.LUT R37, R37, R36, RZ, 0x3c, !PT ;  /* 0x0000002425257212 */ /* 0x010fe400078e3cff */
[----:B------:R-:W-:-:S02]  /*10b000*/  LOP3.LUT R231, R231, R230, RZ, 0x3c, !PT ;  /* 0x000000e6e7e77212 */ /* 0x000fc400078e3cff */
[----:B------:R-:W-:Y:S02]  /*10b010*/  LOP3.LUT R36, R37, R36, RZ, 0x3c, !PT ;  /* 0x0000002425247212 */ /* 0x000fe400078e3cff */
[----:B------:R-:W-:Y:S01]  /*10b020*/  LOP3.LUT R233, R233, R232, RZ, 0x3c, !PT ;  /* 0x000000e8e9e97212 */ /* 0x000fe200078e3cff */
[----:B------:R1:W-:Y:S01]  /*10b030*/  STL.64 [R1+0x1a78], R38 ;  /* 0x001a782601007387 */ /* 0x0003e20000100a00 */
[----:B------:R-:W-:Y:S02]  /*10b040*/  LOP3.LUT R37, R37, R36, RZ, 0x3c, !PT ;  /* 0x0000002425257212 */ /* 0x000fe400078e3cff */
[----:B------:R-:W-:Y:S02]  /*10b050*/  LOP3.LUT R232, R233, R232, RZ, 0x3c, !PT ;  /* 0x000000e8e9e87212 */ /* 0x000fe400078e3cff */
[----:B------:R-:W-:Y:S02]  /*10b060*/  LOP3.LUT R3, R3, R2, RZ, 0x3c, !PT ;  /* 0x0000000203037212 */ /* 0x000fe400078e3cff */
[----:B------:R-:W-:-:S02]  /*10b070*/  LOP3.LUT R233, R233, R232, RZ, 0x3c, !PT ;  /* 0x000000e8e9e97212 */ /* 0x000fc400078e3cff */
[----:B------:R-:W-:Y:S01]  /*10b080*/  LOP3.LUT R2, R3, R2, RZ, 0x3c, !PT ;  /* 0x0000000203027212 */ /* 0x000fe200078e3cff */
[----:B-1----:R-:W2:Y:S01]  /*10b090*/  LDL.LU.64 R38, [R1+0x7890] ;  /* 0x0078900001267983 */ /* 0x002ea20000300a00 */
[----:B------:R-:W-:-:S03]  /*10b0a0*/  LOP3.LUT R235, R235, R234, RZ, 0x3c, !PT ;  /* 0x000000eaebeb7212 */ /* 0x000fc600078e3cff */
[----:B------:R1:W-:Y:S01]  /*10b0b0*/  STL.64 [R1+0x1ab0], R230 ;  /* 0x001ab0e601007387 */ /* 0x0003e20000100a00 */
[----:B------:R-:W-:Y:S02]  /*10b0c0*/  LOP3.LUT R3, R3, R2, RZ, 0x3c, !PT ;  /* 0x0000000203037212 */ /* 0x000fe400078e3cff */
[----:B------:R-:W-:Y:S02]  /*10b0d0*/  LOP3.LUT R234, R235, R234, RZ, 0x3c, !PT ;  /* 0x000000eaebea7212 */ /* 0x000fe400078e3cff */
[----:B------:R-:W-:Y:S02]  /*10b0e0*/  LOP3.LUT R137, R137, R136, RZ, 0x3c, !PT ;  /* 0x0000008889897212 */ /* 0x000fe400078e3cff */
[----:B------:R-:W-:Y:S02]  /*10b0f0*/  LOP3.LUT R235, R235, R234, RZ, 0x3c, !PT ;  /* 0x000000eaebeb7212 */ /* 0x000fe400078e3cff */
[C---:B------:R-:W-:Y:S01]  /*10b100*/  LOP3.LUT R136, R137.reuse, R136, RZ, 0x3c, !PT ;  /* 0x0000008889887212 */ /* 0x040fe200078e3cff */
[----:B-1----:R-:W3:Y:S04]  /*10b110*/  LDL.LU.64 R230, [R1+0x7888] ;  /* 0x0078880001e67983 */ /* 0x002ee80000300a00 */
[----:B------:R1:W-:Y:S01]  /*10b120*/  STL.64 [R1+0x1aa8], R36 ;  /* 0x001aa82401007387 */ /* 0x0003e20000100a00 */
[----:B------:R-:W-:-:S03]  /*10b130*/  LOP3.LUT R137, R137, R136, RZ, 0x3c, !PT ;  /* 0x0000008889897212 */ /* 0x000fc600078e3cff */
[----:B-1----:R-:W4:Y:S01]  /*10b140*/  LDL.LU.64 R36, [R1+0x7880] ;  /* 0x0078800001247983 */ /* 0x002f220000300a00 */
[----:B------:R-:W-:-:S03]  /*10b150*/  LOP3.LUT R5, R5, R4, RZ, 0x3c, !PT ;  /* 0x0000000405057212 */ /* 0x000fc600078e3cff */
[----:B------:R1:W-:Y:S01]  /*10b160*/  STL.64 [R1+0x1aa0], R232 ;  /* 0x001aa0e801007387 */ /* 0x0003e20000100a00 */
[----:B------:R-:W-:-:S03]  /*10b170*/  LOP3.LUT R4, R5, R4, RZ, 0x3c, !PT ;  /* 0x0000000405047212 */ /* 0x000fc600078e3cff */
[----:B-1----:R-:W2:Y:S04]  /*10b180*/  LDL.LU.64 R232, [R1+0x7878] ;  /* 0x0078780001e87983 */ /* 0x002ea80000300a00 */
[----:B------:R1:W-:Y:S01]  /*10b190*/  STL.64 [R1+0x1a98], R2 ;  /* 0x001a980201007387 */ /* 0x0003e20000100a00 */
[----:B------:R-:W-:-:S03]  /*10b1a0*/  LOP3.LUT R5, R5, R4, RZ, 0x3c, !PT ;  /* 0x0000000405057212 */ /* 0x000fc600078e3cff */
[----:B-1----:R-:W2:Y:S04]  /*10b1b0*/  LDL.LU.64 R2, [R1+0x7870] ;  /* 0x0078700001027983 */ /* 0x002ea80000300a00 */
[----:B------:R1:W-:Y:S04]  /*10b1c0*/  STL.64 [R1+0x1ab8], R234 ;  /* 0x001ab8ea01007387 */ /* 0x0003e80000100a00 */
[----:B-1----:R-:W2:Y:S04]  /*10b1d0*/  LDL.LU.64 R234, [R1+0x7868] ;  /* 0x0078680001ea7983 */ /* 0x002ea80000300a00 */
[----:B------:R1:W-:Y:S02]  /*10b1e0*/  STL.64 [R1+0x1ac8], R136 ;  /* 0x001ac88801007387 */ /* 0x0003e40000100a00 */
[----:B-1----:R-:W-:Y:S01]  /*10b1f0*/  MOV R136, R135 ;  /* 0x0000008700887202 */ /* 0x002fe20000000f00 */
[----:B------:R-:W-:Y:S01]  /*10b200*/  IMAD.MOV.U32 R137, RZ, RZ, R134 ;  /* 0x000000ffff897224 */ /* 0x000fe200078e0086 */
[----:B------:R-:W-:Y:S01]  /*10b210*/  MOV R135, R132 ;  /* 0x0000008400877202 */ /* 0x000fe20000000f00 */
[----:B------:R-:W-:-:S02]  /*10b220*/  IMAD.MOV.U32 R134, RZ, RZ, R133 ;  /* 0x000000ffff867224 */ /* 0x000fc400078e0085 */
[----:B------:R-:W-:Y:S01]  /*10b230*/  IMAD.MOV.U32 R132, RZ, RZ, R7 ;  /* 0x000000ffff847224 */ /* 0x000fe200078e0007 */
[----:B------:R-:W-:Y:S01]  /*10b240*/  STL.64 [R1+0x1ac0], R136 ;  /* 0x001ac08801007387 */ /* 0x000fe20000100a00 */
[----:B------:R-:W-:Y:S01]  /*10b250*/  IMAD.MOV.U32 R133, RZ, RZ, R6 ;  /* 0x000000ffff857224 */ /* 0x000fe200078e0006 */
[----:B------:R-:W-:Y:S01]  /*10b260*/  MOV R6, R9 ;  /* 0x0000000900067202 */ /* 0x000fe20000000f00 */
[----:B------:R-:W-:Y:S01]  /*10b270*/  IMAD.MOV.U32 R7, RZ, RZ, R8 ;  /* 0x000000ffff077224 */ /* 0x000fe200078e0008 */
[----:B------:R-:W-:Y:S01]  /*10b280*/  STL.64 [R1+0x1ae8], R134 ;  /* 0x001ae88601007387 */ /* 0x000fe20000100a00 */
[----:B------:R-:W-:-:S03]  /*10b290*/  IMAD.MOV.U32 R8, RZ, RZ, R13 ;  /* 0x000000ffff087224 */ /* 0x000fc600078e000d */
[----:B------:R1:W-:Y:S01]  /*10b2a0*/  STL.64 [R1+0x1ae0], R4 ;  /* 0x001ae00401007387 */ /* 0x0003e20000100a00 */
[----:B------:R-:W-:-:S03]  /*10b2b0*/  IMAD.MOV.U32 R9, RZ, RZ, R12 ;  /* 0x000000ffff097224 */ /* 0x000fc600078e000c */
[----:B------:R-:W-:Y:S04]  /*10b2c0*/  STL.64 [R1+0x1ad8], R132 ;  /* 0x001ad88401007387 */ /* 0x000fe80000100a00 */
[----:B------:R1:W-:Y:S02]  /*10b2d0*/  STL.64 [R1+0x1ad0], R6 ;  /* 0x001ad00601007387 */ /* 0x0003e40000100a00 */
[----:B-1----:R-:W-:Y:S01]  /*10b2e0*/  IMAD.MOV.U32 R4, RZ, RZ, R11 ;  /* 0x000000ffff047224 */ /* 0x002fe200078e000b */
[----:B------:R-:W-:-:S05]  /*10b2f0*/  MOV R5, R10 ;  /* 0x0000000a00057202 */ /* 0x000fca0000000f00 */
[----:B------:R1:W-:Y:S01]  /*10b300*/  STL.64 [R1+0x1b08], R4 ;  /* 0x001b080401007387 */ /* 0x0003e20000100a00 */
[----:B------:R-:W-:Y:S01]  /*10b310*/  MOV R6, R15 ;  /* 0x0000000f00067202 */ /* 0x000fe20000000f00 */
[----:B------:R-:W-:Y:S02]  /*10b320*/  IMAD.MOV.U32 R7, RZ, RZ, R14 ;  /* 0x000000ffff077224 */ /* 0x000fe400078e000e */
[----:B------:R1:W-:Y:S04]  /*10b330*/  STL.64 [R1+0x1b00], R8 ;  /* 0x001b000801007387 */ /* 0x0003e80000100a00 */
[----:B------:R1:W-:Y:S02]  /*10b340*/  STL.64 [R1+0x1af8], R6 ;  /* 0x001af80601007387 */ /* 0x0003e40000100a00 */
[----:B-1----:R-:W-:Y:S01]  /*10b350*/  IMAD.MOV.U32 R4, RZ, RZ, R17 ;  /* 0x000000ffff047224 */ /* 0x002fe200078e0011 */
[----:B------:R-:W-:Y:S01]  /*10b360*/  MOV R5, R16 ;  /* 0x0000001000057202 */ /* 0x000fe20000000f00 */
[----:B------:R-:W-:-:S02]  /*10b370*/  IMAD.MOV.U32 R8, RZ, RZ, R19 ;  /* 0x000000ffff087224 */ /* 0x000fc400078e0013 */
[----:B------:R-:W-:Y:S02]  /*10b380*/  IMAD.MOV.U32 R9, RZ, RZ, R18 ;  /* 0x000000ffff097224 */ /* 0x000fe400078e0012 */
        /* <DEDUP_REMOVED lines=39> */
[----:B------:R-:W-:Y:S04]  /*10b600*/  STL.64 [R1+0x1cf0], R8 ;  /* 0x001cf00801007387 */ /* 0x000fe80000100a00 */
[----:B------:R-:W2:Y:S01]  /*10b610*/  LDL.LU R134, [R1+0x1d00] ;  /* 0x001d000001867983 */ /* 0x000ea20000300800 */
[----:B-1----:R-:W-:Y:S01]  /*10b620*/  IMAD.MOV.U32 R4, RZ, RZ, R243 ;  /* 0x000000ffff047224 */ /* 0x002fe200078e00f3 */
[----:B------:R-:W-:-:S02]  /*10b630*/  MOV R5, R242 ;  /* 0x000000f200057202 */ /* 0x000fc40000000f00 */
[----:B------:R-:W-:Y:S04]  /*10b640*/  STL.64 [R1+0x1ce8], R6 ;  /* 0x001ce80601007387 */ /* 0x000fe80000100a00 */
[----:B------:R-:W3:Y:S04]  /*10b650*/  LDL.LU R135, [R1+0x1d18] ;  /* 0x001d180001877983 */ /* 0x000ee80000300800 */
[----:B------:R1:W-:Y:S04]  /*10b660*/  STL.64 [R1+0x1ce0], R4 ;  /* 0x001ce00401007387 */ /* 0x0003e80000100a00 */
        /* <DEDUP_REMOVED lines=48> */
[----:B----4-:R-:W-:Y:S01]  /*10b970*/  IMAD.MOV.U32 R135, RZ, RZ, R132 ;  /* 0x000000ffff877224 */ /* 0x010fe200078e0084 */
[----:B------:R-:W-:Y:S02]  /*10b980*/  MOV R134, R133 ;  /* 0x0000008500867202 */ /* 0x000fe40000000f00 */
[----:B------:R-:W-:Y:S01]  /*10b990*/  STL.64 [R1+0x1d18], R136 ;  /* 0x001d188801007387 */ /* 0x000fe20000100a00 */
[----:B------:R-:W-:Y:S01]  /*10b9a0*/  MOV R133, R4 ;  /* 0x0000000400857202 */ /* 0x000fe20000000f00 */
[----:B------:R-:W-:Y:S02]  /*10b9b0*/  IMAD.MOV.U32 R132, RZ, RZ, R5 ;  /* 0x000000ffff847224 */ /* 0x000fe400078e0005 */
[----:B------:R-:W-:Y:S01]  /*10b9c0*/  STL.64 [R1+0x1d10], R134 ;  /* 0x001d108601007387 */ /* 0x000fe20000100a00 */
[----:B------:R-:W-:-:S02]  /*10b9d0*/  IMAD.MOV.U32 R5, RZ, RZ, R6 ;  /* 0x000000ffff057224 */ /* 0x000fc400078e0006 */
[----:B------:R-:W-:Y:S01]  /*10b9e0*/  IMAD.MOV.U32 R4, RZ, RZ, R7 ;  /* 0x000000ffff047224 */ /* 0x000fe200078e0007 */
[----:B------:R-:W-:Y:S01]  /*10b9f0*/  STL.64 [R1+0x1d08], R132 ;  /* 0x001d088401007387 */ /* 0x000fe20000100a00 */
[----:B------:R-:W-:-:S03]  /*10ba00*/  IMAD.MOV.U32 R7, RZ, RZ, R8 ;  /* 0x000000ffff077224 */ /* 0x000fc600078e0008 */
[----:B------:R1:W-:Y:S01]  /*10ba10*/  STL.64 [R1+0x1d00], R4 ;  /* 0x001d000401007387 */ /* 0x0003e20000100a00 */
[----:B------:R-:W-:Y:S02]  /*10ba20*/  MOV R6, R9 ;  /* 0x0000000900067202 */ /* 0x000fe40000000f00 */
[----:B------:R-:W-:-:S03]  /*10ba30*/  MOV R9, R10 ;  /* 0x0000000a00097202 */ /* 0x000fc60000000f00 */
[----:B------:R2:W-:Y:S01]  /*10ba40*/  STL.64 [R1+0x1d30], R6 ;  /* 0x001d300601007387 */ /* 0x0005e20000100a00 */
[----:B------:R-:W-:Y:S02]  /*10ba50*/  IMAD.MOV.U32 R8, RZ, RZ, R11 ;  /* 0x000000ffff087224 */ /* 0x000fe400078e000b */
[----:B-1----:R-:W-:Y:S02]  /*10ba60*/  IMAD.MOV.U32 R5, RZ, RZ, R12 ;  /* 0x000000ffff057224 */ /* 0x002fe400078e000c */
[----:B------:R-:W-:Y:S01]  /*10ba70*/  IMAD.MOV.U32 R4, RZ, RZ, R13 ;  /* 0x000000ffff047224 */ /* 0x000fe200078e000d */
[----:B------:R1:W-:Y:S01]  /*10ba80*/  STL.64 [R1+0x1d28], R8 ;  /* 0x001d280801007387 */ /* 0x0003e20000100a00 */
[----:B--2---:R-:W-:-:S03]  /*10ba90*/  IMAD.MOV.U32 R7, RZ, RZ, R14 ;  /* 0x000000ffff077224 */ /* 0x004fc600078e000e */
[----:B------:R2:W-:Y:S01]  /*10baa0*/  STL.64 [R1+0x1d20], R4 ;  /* 0x001d200401007387 */ /* 0x0005e20000100a00 */
[----:B------:R-:W-:Y:S02]  /*10bab0*/  MOV R6, R15 ;  /* 0x0000000f00067202 */ /* 0x000fe40000000f00 */
[----:B-1----:R-:W-:Y:S01]  /*10bac0*/  MOV R9, R16 ;  /* 0x0000001000097202 */ /* 0x002fe20000000f00 */
[----:B------:R-:W-:Y:S02]  /*10bad0*/  IMAD.MOV.U32 R8, RZ, RZ, R17 ;  /* 0x000000ffff087224 */ /* 0x000fe400078e0011 */
[----:B------:R1:W-:Y:S01]  /*10bae0*/  STL.64 [R1+0x1d50], R6 ;  /* 0x001d500601007387 */ /* 0x0003e20000100a00 */
[----:B--2---:R-:W-:Y:S02]  /*10baf0*/  IMAD.MOV.U32 R5, RZ, RZ, R18 ;  /* 0x000000ffff057224 */ /* 0x004fe400078e0012 */
[----:B------:R-:W-:Y:S01]  /*10bb00*/  IMAD.MOV.U32 R4, RZ, RZ, R19 ;  /* 0x000000ffff047224 */ /* 0x000fe200078e0013 */
[----:B------:R2:W-:Y:S01]  /*10bb10*/  STL.64 [R1+0x1d48], R8 ;  /* 0x001d480801007387 */ /* 0x0005e20000100a00 */
[----:B-1----:R-:W-:-:S03]  /*10bb20*/  IMAD.MOV.U32 R7, RZ, RZ, R20 ;  /* 0x000000ffff077224 */ /* 0x002fc600078e0014 */
[----:B------:R1:W-:Y:S01]  /*10bb30*/  STL.64 [R1+0x1d40], R4 ;  /* 0x001d400401007387 */ /* 0x0003e20000100a00 */
[----:B------:R-:W-:Y:S02]  /*10bb40*/  MOV R6, R21 ;  /* 0x0000001500067202 */ /* 0x000fe40000000f00 */
[----:B--2---:R-:W-:Y:S01]  /*10bb50*/  MOV R9, R22 ;  /* 0x0000001600097202 */ /* 0x004fe20000000f00 */
[----:B------:R-:W-:Y:S02]  /*10bb60*/  IMAD.MOV.U32 R8, RZ, RZ, R23 ;  /* 0x000000ffff087224 */ /* 0x000fe400078e0017 */
[----:B------:R2:W-:Y:S01]  /*10bb70*/  STL.64 [R1+0x1d38], R6 ;  /* 0x001d380601007387 */ /* 0x0005e20000100a00 */
        /* <DEDUP_REMOVED lines=11> */
[----:B------:R-:W-:Y:S01]  /*10bc30*/  STL.64 [R1+0x1d58], R8 ;  /* 0x001d580801007387 */ /* 0x000fe20000100a00 */
[----:B-1----:R-:W-:-:S03]  /*10bc40*/  IMAD.MOV.U32 R7, RZ, RZ, R32 ;  /* 0x000000ffff077224 */ /* 0x002fc600078e0020 */
[----:B------:R1:W-:Y:S01]  /*10bc50*/  STL.64 [R1+0x1d90], R4 ;  /* 0x001d900401007387 */ /* 0x0003e20000100a00 */
[----:B------:R-:W-:-:S05]  /*10bc60*/  MOV R6, R33 ;  /* 0x0000002100067202 */ /* 0x000fca0000000f00 */
[----:B------:R2:W-:Y:S01]  /*10bc70*/  STL.64 [R1+0x1d88], R6 ;  /* 0x001d880601007387 */ /* 0x0005e20000100a00 */
[----:B-1----:R-:W-:Y:S01]  /*10bc80*/  IMAD.MOV.U32 R4, RZ, RZ, R35 ;  /* 0x000000ffff047224 */ /* 0x002fe200078e0023 */
[----:B------:R-:W-:Y:S01]  /*10bc90*/  MOV R5, R34 ;  /* 0x0000002200057202 */ /* 0x000fe20000000f00 */
[----:B--2---:R-:W-:Y:S02]  /*10bca0*/  IMAD.MOV.U32 R6, RZ, RZ, R89 ;  /* 0x000000ffff067224 */ /* 0x004fe400078e0059 */
[----:B------:R-:W-:Y:S02]  /*10bcb0*/  IMAD.MOV.U32 R7, RZ, RZ, R88 ;  /* 0x000000ffff077224 */ /* 0x000fe400078e0058 */
[----:B------:R1:W-:Y:S04]  /*10bcc0*/  STL.64 [R1+0x1d80], R4 ;  /* 0x001d800401007387 */ /* 0x0003e80000100a00 */
[----:B------:R2:W-:Y:S01]  /*10bcd0*/  STL.64 [R1+0x1d78], R6 ;  /* 0x001d780601007387 */ /* 0x0005e20000100a00 */
[----:B-1----:R-:W-:Y:S01]  /*10bce0*/  MOV R4, R91 ;  /* 0x0000005b00047202 */ /* 0x002fe20000000f00 */
[----:B------:R-:W-:-:S02]  /*10bcf0*/  IMAD.MOV.U32 R5, RZ, RZ, R90 ;  /* 0x000000ffff057224 */ /* 0x000fc400078e005a */
[----:B--2---:R-:W-:Y:S01]  /*10bd00*/  IMAD.MOV.U32 R6, RZ, RZ, R225 ;  /* 0x000000ffff067224 */ /* 0x004fe200078e00e1 */
[----:B------:R-:W-:Y:S02]  /*10bd10*/  MOV R7, R224 ;  /* 0x000000e000077202 */ /* 0x000fe40000000f00 */
[----:B------:R1:W-:Y:S04]  /*10bd20*/  STL.64 [R1+0x1db0], R4 ;  /* 0x001db00401007387 */ /* 0x0003e80000100a00 */
[----:B------:R2:W-:Y:S01]  /*10bd30*/  STL.64 [R1+0x1da8], R6 ;  /* 0x001da80601007387 */ /* 0x0005e20000100a00 */
[----:B-1----:R-:W-:Y:S02]  /*10bd40*/  IMAD.MOV.U32 R4, RZ, RZ, R227 ;  /* 0x000000ffff047224 */ /* 0x002fe400078e00e3 */
[----:B------:R-:W-:Y:S01]  /*10bd50*/  IMAD.MOV.U32 R5, RZ, RZ, R226 ;  /* 0x000000ffff057224 */ /* 0x000fe200078e00e2 */
[----:B--2---:R-:W-:Y:S01]  /*10bd60*/  MOV R6, R241 ;  /* 0x000000f100067202 */ /* 0x004fe20000000f00 */
[----:B------:R-:W-:-:S03]  /*10bd70*/  IMAD.MOV.U32 R7, RZ, RZ, R240 ;  /* 0x000000ffff077224 */ /* 0x000fc600078e00f0 */
[----:B------:R1:W-:Y:S04]  /*10bd80*/  STL.64 [R1+0x1da0], R4 ;  /* 0x001da00401007387 */ /* 0x0003e80000100a00 */
[----:B------:R2:W-:Y:S04]  /*10bd90*/  STL.64 [R1+0x1d98], R6 ;  /* 0x001d980601007387 */ /* 0x0005e80000100a00 */
[----:B------:R-:W2:Y:S01]  /*10bda0*/  LDL.LU R16, [R1+0x1dc0] ;  /* 0x001dc00001107983 */ /* 0x000ea20000300800 */
[----:B-1----:R-:W-:Y:S01]  /*10bdb0*/  IMAD.MOV.U32 R4, RZ, RZ, R243 ;  /* 0x000000ffff047224 */ /* 0x002fe200078e00f3 */
[----:B------:R-:W-:-:S02]  /*10bdc0*/  MOV R5, R242 ;  /* 0x000000f200057202 */ /* 0x000fc40000000f00 */
[----:B------:R-:W3:Y:S04]  /*10bdd0*/  LDL.LU R17, [R1+0x3b4c] ;  /* 0x003b4c0001117983 */ /* 0x000ee80000300800 */
        /* <DEDUP_REMOVED lines=31> */
[----:B------:R-:W-:Y:S01]  /*10bfd0*/  MOV R8, R235 ;  /* 0x000000eb00087202 */ /* 0x000fe20000000f00 */
[----:B------:R-:W-:-:S02]  /*10bfe0*/  IMAD.MOV.U32 R9, RZ, RZ, R0 ;  /* 0x000000ffff097224 */ /* 0x000fc400078e0000 */
[----:B--2---:R-:W-:Y:S02]  /*10bff0*/  IMAD.MOV.U32 R7, RZ, RZ, R16 ;  /* 0x000000ffff077224 */ /* 0x004fe400078e0010 */
[----:B---3--:R-:W-:-:S05]  /*10c000*/  IMAD.MOV.U32 R6, RZ, RZ, R17 ;  /* 0x000000ffff067224 */ /* 0x008fca00078e0011 */
[----:B------:R2:W-:Y:S01]  /*10c010*/  STL.64 [R1+0x1dc0], R6 ;  /* 0x001dc00601007387 */ /* 0x0005e20000100a00 */
[----:B-1----:R-:W-:Y:S01]  /*10c020*/  IMAD.MOV.U32 R5, RZ, RZ, R18 ;  /* 0x000000ffff057224 */ /* 0x002fe200078e0012 */
[----:B----4-:R-:W-:Y:S02]  /*10c030*/  MOV R4, R19 ;  /* 0x0000001300047202 */ /* 0x010fe40000000f00 */
[----:B--2---:R-:W-:-:S03]  /*10c040*/  MOV R7, R20 ;  /* 0x0000001400077202 */ /* 0x004fc60000000f00 */
[----:B------:R1:W-:Y:S01]  /*10c050*/  STL.64 [R1+0x1db8], R4 ;  /* 0x001db80401007387 */ /* 0x0003e20000100a00 */
[----:B------:R-:W-:-:S05]  /*10c060*/  IMAD.MOV.U32 R6, RZ, RZ, R21 ;  /* 0x000000ffff067224 */ /* 0x000fca00078e0015 */
[----:B------:R2:W-:Y:S01]  /*10c070*/  STL.64 [R1+0x1de8], R6 ;  /* 0x001de80601007387 */ /* 0x0005e20000100a00 */
[----:B-1----:R-:W-:Y:S02]  /*10c080*/  IMAD.MOV.U32 R4, RZ, RZ, R23 ;  /* 0x000000ffff047224 */ /* 0x002fe400078e0017 */
[----:B------:R-:W-:Y:S01]  /*10c090*/  IMAD.MOV.U32 R5, RZ, RZ, R22 ;  /* 0x000000ffff057224 */ /* 0x000fe200078e0016 */
[----:B--2---:R-:W-:Y:S01]  /*10c0a0*/  MOV R6, R25 ;  /* 0x0000001900067202 */ /* 0x004fe20000000f00 */
[----:B------:R-:W-:-:S03]  /*10c0b0*/  IMAD.MOV.U32 R7, RZ, RZ, R24 ;  /* 0x000000ffff077224 */ /* 0x000fc600078e0018 */
[----:B------:R1:W-:Y:S04]  /*10c0c0*/  STL.64 [R1+0x1de0], R4 ;  /* 0x001de00401007387 */ /* 0x0003e80000100a00 */
        /* <DEDUP_REMOVED lines=32> */
[----:B------:R-:W-:-:S02]  /*10c2d0*/  IMAD.MOV.U32 R5, RZ, RZ, R242 ;  /* 0x000000ffff057224 */ /* 0x000fc400078e00f2 */
[----:B--2---:R-:W-:Y:S01]  /*10c2e0*/  IMAD.MOV.U32 R6, RZ, RZ, R234 ;  /* 0x000000ffff067224 */ /* 0x004fe200078e00ea */
[----:B------:R-:W-:Y:S02]  /*10c2f0*/  MOV R7, R2 ;  /* 0x0000000200077202 */ /* 0x000fe40000000f00 */
[----:B------:R1:W-:Y:S01]  /*10c300*/  STL.64 [R1+0x1e38], R4 ;  /* 0x001e380401007387 */ /* 0x0003e20000100a00 */
[----:B------:R-:W-:-:S03]  /*10c310*/  MOV R2, R232 ;  /* 0x000000e800027202 */ /* 0x000fc60000000f00 */
[----:B------:R-:W-:Y:S04]  /*10c320*/  STL.64 [R1+0x3b20], R8 ;  /* 0x003b200801007387 */ /* 0x000fe80000100a00 */
[----:B------:R2:W-:Y:S01]  /*10c330*/  STL.64 [R1+0x3b18], R6 ;  /* 0x003b180601007387 */ /* 0x0005e20000100a00 */
[----:B-1----:R-:W-:Y:S02]  /*10c340*/  IMAD.MOV.U32 R4, RZ, RZ, R233 ;  /* 0x000000ffff047224 */ /* 0x002fe400078e00e9 */
[----:B------:R-:W-:Y:S02]  /*10c350*/  IMAD.MOV.U32 R5, RZ, RZ, R3 ;  /* 0x000000ffff057224 */ /* 0x000fe400078e0003 */
[----:B------:R-:W-:-:S03]  /*10c360*/  IMAD.MOV.U32 R3, RZ, RZ, R36 ;  /* 0x000000ffff037224 */ /* 0x000fc600078e0024 */
[----:B------:R1:W-:Y:S01]  /*10c370*/  STL.64 [R1+0x3b10], R4 ;  /* 0x003b100401007387 */ /* 0x0003e20000100a00 */
        /* <DEDUP_REMOVED lines=67> */
[----:B-1----:R-:W-:-:S03]  /*10c7b0*/  IMAD.MOV.U32 R4, RZ, RZ, R205 ;  /* 0x000000ffff047224 */ /* 0x002fc600078e00cd */
[----:B------:R-:W4:Y:S01]  /*10c7c0*/  LDL.LU R235, [R1] ;  /* 0x0000000001eb7983 */ /* 0x000f220000300800 */
[----:B------:R-:W-:Y:S01]  /*10c7d0*/  IMAD.MOV.U32 R5, RZ, RZ, R59 ;  /* 0x000000ffff057224 */ /* 0x000fe200078e003b */
[----:B--2---:R-:W-:Y:S01]  /*10c7e0*/  MOV R2, R204 ;  /* 0x000000cc00027202 */ /* 0x004fe20000000f00 */
[----:B------:R-:W-:-:S03]  /*10c7f0*/  IMAD.MOV.U32 R3, RZ, RZ, R60 ;  /* 0x000000ffff037224 */ /* 0x000fc600078e003c */
[----:B------:R1:W-:Y:S04]  /*10c800*/  STL.64 [R1+0x3750], R4 ;  /* 0x0037500401007387 */ /* 0x0003e80000100a00 */
[----:B------:R-:W2:Y:S04]  /*10c810*/  LDL.LU R55, [R1+0x4] ;  /* 0x0000040001377983 */ /* 0x000ea80000300800 */
        /* <DEDUP_REMOVED lines=16> */
[----:B------:R-:W-:Y:S01]  /*10c920*/  IMAD.MOV.U32 R136, RZ, RZ, R203 ;  /* 0x000000ffff887224 */ /* 0x000fe200078e00cb */
[----:B------:R-:W-:Y:S01]  /*10c930*/  MOV R137, R61 ;  /* 0x0000003d00897202 */ /* 0x000fe20000000f00 */
[----:B------:R-:W-:Y:S01]  /*10c940*/  IMAD.MOV.U32 R134, RZ, RZ, R202 ;  /* 0x000000ffff867224 */ /* 0x000fe200078e00ca */
[----:B------:R-:W-:Y:S01]  /*10c950*/  MOV R132, R201 ;  /* 0x000000c900847202 */ /* 0x000fe20000000f00 */
[----:B------:R-:W-:Y:S01]  /*10c960*/  IMAD.MOV.U32 R135, RZ, RZ, R62 ;  /* 0x000000ffff877224 */ /* 0x000fe200078e003e */
[----:B------:R-:W-:Y:S01]  /*10c970*/  MOV R243, R64 ;  /* 0x0000004000f37202 */ /* 0x000fe20000000f00 */
[----:B------:R-:W-:-:S02]  /*10c980*/  IMAD.MOV.U32 R133, RZ, RZ, R63 ;  /* 0x000000ffff857224 */ /* 0x000fc400078e003f */
[----:B------:R-:W-:Y:S01]  /*10c990*/  IMAD.MOV.U32 R242, RZ, RZ, R200 ;  /* 0x000000fffff27224 */ /* 0x000fe200078e00c8 */
[----:B------:R1:W-:Y:S01]  /*10c9a0*/  STL.64 [R1+0x3740], R136 ;  /* 0x0037408801007387 */ /* 0x0003e20000100a00 */
        /* <DEDUP_REMOVED lines=29> */
[----:B------:R-:W-:-:S02]  /*10cb80*/  MOV R23, R76 ;  /* 0x0000004c00177202 */ /* 0x000fc40000000f00 */
[----:B------:R1:W-:Y:S01]  /*10cb90*/  STL.64 [R1+0x3700], R88 ;  /* 0x0037005801007387 */ /* 0x0003e20000100a00 */
[----:B------:R-:W-:-:S03]  /*10cba0*/  IMAD.MOV.U32 R22, RZ, RZ, R188 ;  /* 0x000000ffff167224 */ /* 0x000fc600078e00bc */
[----:B------:R1:W-:Y:S01]  /*10cbb0*/  STL.64 [R1+0x36f8], R34 ;  /* 0x0036f82201007387 */ /* 0x0003e20000100a00 */
[----:B------:R-:W-:Y:S01]  /*10cbc0*/  IMAD.MOV.U32 R20, RZ, RZ, R187 ;  /* 0x000000ffff147224 */ /* 0x000fe200078e00bb */
[----:B------:R-:W-:Y:S01]  /*10cbd0*/  MOV R18, R186 ;  /* 0x000000ba00127202 */ /* 0x000fe20000000f00 */
[----:B------:R-:W-:Y:S01]  /*10cbe0*/  IMAD.MOV.U32 R21, RZ, RZ, R77 ;  /* 0x000000ffff157224 */ /* 0x000fe200078e004d */
[----:B------:R1:W-:Y:S01]  /*10cbf0*/  STL.64 [R1+0x36f0], R32 ;  /* 0x0036f02001007387 */ /* 0x0003e20000100a00 */
[----:B------:R-:W-:Y:S01]  /*10cc00*/  IMAD.MOV.U32 R19, RZ, RZ, R78 ;  /* 0x000000ffff137224 */ /* 0x000fe200078e004e */
[----:B------:R-:W-:Y:S02]  /*10cc10*/  MOV R17, R79 ;  /* 0x0000004f00117202 */ /* 0x000fe40000000f00 */
        /* <DEDUP_REMOVED lines=13> */
[----:B---3--:R-:W-:Y:S01]  /*10ccf0*/  MOV R6, R180 ;  /* 0x000000b400067202 */ /* 0x008fe20000000f00 */
[----:B------:R-:W-:Y:S01]  /*10cd00*/  IMAD.MOV.U32 R9, RZ, RZ, R83 ;  /* 0x000000ffff097224 */ /* 0x000fe200078e0053 */
[----:B------:R3:W-:Y:S01]  /*10cd10*/  STL.64 [R1+0x36c0], R20 ;  /* 0x0036c01401007387 */ /* 0x0007e20000100a00 */
[----:B------:R-:W-:Y:S01]  /*10cd20*/  IMAD.MOV.U32 R7, RZ, RZ, R84 ;  /* 0x000000ffff077224 */ /* 0x000fe200078e0054 */
[----:B-1----:R-:W-:Y:S02]  /*10cd30*/  MOV R5, R85 ;  /* 0x0000005500057202 */ /* 0x002fe40000000f00 */
        /* <DEDUP_REMOVED lines=24> */
[----:B------:R-:W-:Y:S01]  /*10cec0*/  STL.64 [R1+0x3678], R84 ;  /* 0x0036785401007387 */ /* 0x000fe20000100a00 */
[----:B------:R-:W-:Y:S01]  /*10ced0*/  IMAD.MOV.U32 R187, RZ, RZ, R97 ;  /* 0x000000ffffbb7224 */ /* 0x000fe200078e0061 */
[----:B------:R-:W-:Y:S02]  /*10cee0*/  MOV R77, R98 ;  /* 0x00000062004d7202 */ /* 0x000fe40000000f00 */
[----:B------:R-:W-:Y:S01]  /*10cef0*/  STL.64 [R1+0x3670], R180 ;  /* 0x003670b401007387 */ /* 0x000fe20000100a00 */
[----:B------:R-:W-:-:S03]  /*10cf00*/  IMAD.MOV.U32 R76, RZ, RZ, R170 ;  /* 0x000000ffff4c7224 */ /* 0x000fc600078e00aa */
[----:B------:R-:W-:Y:S01]  /*10cf10*/  STL.64 [R1+0x3668], R82 ;  /* 0x0036685201007387 */ /* 0x000fe20000100a00 */
        /* <DEDUP_REMOVED lines=70> */
[----:B------:R-:W-:Y:S01]  /*10d380*/  IMAD.MOV.U32 R222, RZ, RZ, R146 ;  /* 0x000000ffffde7224 */ /* 0x000fe200078e0092 */
[----:B------:R-:W-:-:S02]  /*10d390*/  LOP3.LUT R237, R237, R236, RZ, 0x3c, !PT ;  /* 0x000000eceded7212 */ /* 0x000fc400078e3cff */
[----:B------:R-:W-:Y:S01]  /*10d3a0*/  STL.64 [R1+0x35a8], R214 ;  /* 0x0035a8d601007387 */ /* 0x000fe20000100a00 */
[----:B------:R-:W-:Y:S01]  /*10d3b0*/  IMAD.MOV.U32 R40, RZ, RZ, R145 ;  /* 0x000000ffff287224 */ /* 0x000fe200078e0091 */
[----:B------:R-:W-:Y:S01]  /*10d3c0*/  LOP3.LUT R239, R239, R238, RZ, 0x3c, !PT ;  /* 0x000000eeefef7212 */ /* 0x000fe200078e3cff */
[----:B------:R-:W-:Y:S01]  /*10d3d0*/  IMAD.MOV.U32 R41, RZ, RZ, R123 ;  /* 0x000000ffff297224 */ /* 0x000fe200078e007b */
[----:B------:R-:W-:Y:S01]  /*10d3e0*/  STL.64 [R1+0x35a0], R216 ;  /* 0x0035a0d801007387 */ /* 0x000fe20000100a00 */
[----:B------:R-:W-:Y:S01]  /*10d3f0*/  MOV R228, R144 ;  /* 0x0000009000e47202 */ /* 0x000fe20000000f00 */
[----:B------:R-:W-:Y:S01]  /*10d400*/  IMAD.MOV.U32 R229, RZ, RZ, R124 ;  /* 0x000000ffffe57224 */ /* 0x000fe200078e007c */
[----:B------:R-:W-:Y:S01]  /*10d410*/  LOP3.LUT R245, R245, R244, RZ, 0x3c, !PT ;  /* 0x000000f4f5f57212 */ /* 0x000fe200078e3cff */
[----:B------:R-:W-:Y:S01]  /*10d420*/  STL.64 [R1+0x3598], R218 ;  /* 0x003598da01007387 */ /* 0x000fe20000100a00 */
[----:B------:R-:W-:Y:S01]  /*10d430*/  IMAD.MOV.U32 R38, RZ, RZ, R143 ;  /* 0x000000ffff267224 */ /* 0x000fe200078e008f */
[----:B------:R-:W-:-:S02]  /*10d440*/  MOV R39, R125 ;  /* 0x0000007d00277202 */ /* 0x000fc40000000f00 */
[----:B------:R-:W-:Y:S01]  /*10d450*/  STL.64 [R1+0x3590], R44 ;  /* 0x0035902c01007387 */ /* 0x000fe20000100a00 */
[----:B------:R-:W-:Y:S01]  /*10d460*/  LOP3.LUT R247, R247, R246, RZ, 0x3c, !PT ;  /* 0x000000f6f7f77212 */ /* 0x000fe200078e3cff */
[----:B------:R-:W-:Y:S01]  /*10d470*/  IMAD.MOV.U32 R230, RZ, RZ, R142 ;  /* 0x000000ffffe67224 */ /* 0x000fe200078e008e */
[----:B------:R-:W-:Y:S01]  /*10d480*/  LOP3.LUT R236, R237, R236, RZ, 0x3c, !PT ;  /* 0x000000ecedec7212 */ /* 0x000fe200078e3cff */
        /* <DEDUP_REMOVED lines=9> */
[----:B------:R-:W-:Y:S01]  /*10d520*/  MOV R3, R128 ;  /* 0x0000008000037202 */ /* 0x000fe20000000f00 */
[----:B------:R-:W-:Y:S01]  /*10d530*/  IMAD.MOV.U32 R232, RZ, RZ, R139 ;  /* 0x000000ffffe87224 */ /* 0x000fe200078e008b */
[----:B------:R-:W-:Y:S01]  /*10d540*/  LOP3.LUT R244, R245, R244, RZ, 0x3c, !PT ;  /* 0x000000f4f5f47212 */ /* 0x000fe200078e3cff */
[----:B------:R-:W-:Y:S01]  /*10d550*/  STL.64 [R1+0x3570], R40 ;  /* 0x0035702801007387 */ /* 0x000fe20000100a00 */
[----:B------:R-:W-:Y:S01]  /*10d560*/  IMAD.MOV.U32 R233, RZ, RZ, R129 ;  /* 0x000000ffffe97224 */ /* 0x000fe200078e0081 */
[----:B------:R-:W-:-:S02]  /*10d570*/  LOP3.LUT R246, R247, R246, RZ, 0x3c, !PT ;  /* 0x000000f6f7f67212 */ /* 0x000fc400078e3cff */
[----:B------:R-:W-:Y:S01]  /*10d580*/  STL.64 [R1+0x3568], R228 ;  /* 0x003568e401007387 */ /* 0x000fe20000100a00 */
        /* <DEDUP_REMOVED lines=8> */
[----:B------:R-:W-:Y:S01]  /*10d610*/  STL.64 [R1+0x3550], R36 ;  /* 0x0035502401007387 */ /* 0x000fe20000100a00 */
[----:B------:R-:W-:-:S02]  /*10d620*/  LOP3.LUT R250, R251, R250, RZ, 0x3c, !PT ;  /* 0x000000fafbfa7212 */ /* 0x000fc400078e3cff */
[----:B------:R-:W-:Y:S01]  /*10d630*/  LOP3.LUT R249, R249, R248, RZ, 0x3c, !PT ;  /* 0x000000f8f9f97212 */ /* 0x000fe200078e3cff */
[----:B------:R1:W-:Y:S01]  /*10d640*/  STL.64 [R1+0x3548], R2 ;  /* 0x0035480201007387 */ /* 0x0003e20000100a00 */
[----:B------:R-:W-:-:S03]  /*10d650*/  LOP3.LUT R251, R251, R250, RZ, 0x3c, !PT ;  /* 0x000000fafbfb7212 */ /* 0x000fc600078e3cff */
[----:B------:R-:W-:Y:S01]  /*10d660*/  STL.64 [R1+0x3540], R232 ;  /* 0x003540e801007387 */ /* 0x000fe20000100a00 */
[----:B----4-:R-:W-:-:S03]  /*10d670*/  MOV R234, R235 ;  /* 0x000000eb00ea7202 */ /* 0x010fc60000000f00 */
[----:B------:R-:W-:Y:S01]  /*10d680*/  STL.64 [R1+0x3538], R236 ;  /* 0x003538ec01007387 */ /* 0x000fe20000100a00 */
[----:B------:R-:W-:-:S03]  /*10d690*/  IMAD.MOV.U32 R235, RZ, RZ, R252 ;  /* 0x000000ffffeb7224 */ /* 0x000fc600078e00fc */
[----:B------:R-:W-:Y:S01]  /*10d6a0*/  STL.64 [R1+0x3530], R238 ;  /* 0x003530ee01007387 */ /* 0x000fe20000100a00 */
[----:B--2---:R-:W-:Y:S01]  /*10d6b0*/  IMAD.MOV.U32 R66, RZ, RZ, R54 ;  /* 0x000000ffff427224 */ /* 0x004fe200078e0036 */
[----:B------:R-:W-:Y:S02]  /*10d6c0*/  MOV R67, R55 ;  /* 0x0000003700437202 */ /* 0x000fe40000000f00 */
[----:B------:R-:W-:Y:S01]  /*10d6d0*/  STL.64 [R1+0x3528], R244 ;  /* 0x003528f401007387 */ /* 0x000fe20000100a00 */
[----:B------:R-:W-:-:S03]  /*10d6e0*/  IMAD.MOV.U32 R64, RZ, RZ, R51 ;  /* 0x000000ffff407224 */ /* 0x000fc600078e0033 */
[----:B------:R-:W-:Y:S01]  /*10d6f0*/  STL.64 [R1+0x3520], R246 ;  /* 0x003520f601007387 */ /* 0x000fe20000100a00 */
[----:B------:R-:W-:-:S03]  /*10d700*/  IMAD.MOV.U32 R65, RZ, RZ, R60 ;  /* 0x000000ffff417224 */ /* 0x000fc600078e003c */
[----:B------:R-:W-:Y:S01]  /*10d710*/  STL.64 [R1+0x3518], R248 ;  /* 0x003518f801007387 */ /* 0x000fe20000100a00 */
[----:B------:R-:W-:-:S03]  /*10d720*/  MOV R51, R50 ;  /* 0x0000003200337202 */ /* 0x000fc60000000f00 */
[----:B------:R-:W2:Y:S01]  /*10d730*/  LDL.LU R55, [R1+0x54] ;  /* 0x0000540001377983 */ /* 0x000ea20000300800 */
[----:B------:R-:W-:-:S03]  /*10d740*/  IMAD.MOV.U32 R50, RZ, RZ, R0 ;  /* 0x000000ffff327224 */ /* 0x000fc600078e0000 */
[----:B------:R-:W4:Y:S01]  /*10d750*/  LDL.LU R54, [R1+0x58] ;  /* 0x0000580001367983 */ /* 0x000f220000300800 */
[----:B------:R-:W-:-:S03]  /*10d760*/  IMAD.MOV.U32 R62, RZ, RZ, R58 ;  /* 0x000000ffff3e7224 */ /* 0x000fc600078e003a */
[----:B------:R-:W-:Y:S01]  /*10d770*/  STL.64 [R1+0x3510], R250 ;  /* 0x003510fa01007387 */ /* 0x000fe20000100a00 */
[----:B------:R-:W-:-:S03]  /*10d780*/  MOV R63, R59 ;  /* 0x0000003b003f7202 */ /* 0x000fc60000000f00 */
[----:B------:R-:W-:Y:S01]  /*10d790*/  STL.64 [R1+0x3508], R234 ;  /* 0x003508ea01007387 */ /* 0x000fe20000100a00 */
[----:B------:R-:W-:-:S03]  /*10d7a0*/  IMAD.MOV.U32 R60, RZ, RZ, R56 ;  /* 0x000000ffff3c7224 */ /* 0x000fc600078e0038 */
[----:B------:R-:W-:Y:S01]  /*10d7b0*/  STL.64 [R1+0x3500], R66 ;  /* 0x0035004201007387 */ /* 0x000fe20000100a00 */
[----:B------:R-:W-:-:S03]  /*10d7c0*/  IMAD.MOV.U32 R61, RZ, RZ, R57 ;  /* 0x000000ffff3d7224 */ /* 0x000fc600078e0039 */
[----:B------:R1:W-:Y:S04]  /*10d7d0*/  STL.64 [R1+0x34f8], R46 ;  /* 0x0034f82e01007387 */ /* 0x0003e80000100a00 */
[----:B------:R-:W-:Y:S04]  /*10d7e0*/  STL.64 [R1+0x34f0], R64 ;  /* 0x0034f04001007387 */ /* 0x000fe80000100a00 */
[----:B------:R-:W3:Y:S04]  /*10d7f0*/  LDL.LU R0, [R1+0x5c] ;  /* 0x00005c0001007983 */ /* 0x000ee80000300800 */
[----:B------:R1:W-:Y:S04]  /*10d800*/  STL.64 [R1+0x34e8], R48 ;  /* 0x0034e83001007387 */ /* 0x0003e80000100a00 */
[----:B------:R1:W-:Y:S04]  /*10d810*/  STL.64 [R1+0x34e0], R50 ;  /* 0x0034e03201007387 */ /* 0x0003e80000100a00 */
[----:B------:R-:W-:Y:S01]  /*10d820*/  STL.64 [R1+0x34d8], R62 ;  /* 0x0034d83e01007387 */ /* 0x000fe20000100a00 */
[----:B------:R-:W-:-:S03]  /*10d830*/  IMAD.MOV.U32 R56, RZ, RZ, R130 ;  /* 0x000000ffff387224 */ /* 0x000fc600078e0082 */
[----:B------:R-:W3:Y:S04]  /*10d840*/  LDL.64 R162, [R1+0x1a50] ;  /* 0x001a500001a27983 */ /* 0x000ee80000100a00 */
[----:B------:R-:W3:Y:S04]  /*10d850*/  LDL.64 R178, [R1+0x1a48] ;  /* 0x001a480001b27983 */ /* 0x000ee80000100a00 */
[----:B------:R-:W3:Y:S04]  /*10d860*/  LDL.64 R104, [R1+0x1a40] ;  /* 0x001a400001687983 */ /* 0x000ee80000100a00 */
[----:B------:R-:W3:Y:S04]  /*10d870*/  LDL.64 R86, [R1+0x1a70] ;  /* 0x001a700001567983 */ /* 0x000ee80000100a00 */
[----:B------:R-:W3:Y:S04]  /*10d880*/  LDL.64 R176, [R1+0x1a68] ;  /* 0x001a680001b07983 */ /* 0x000ee80000100a00 */
[----:B------:R-:W-:Y:S04]  /*10d890*/  STL.64 [R1+0x34d0], R60 ;  /* 0x0034d03c01007387 */ /* 0x000fe80000100a00 */
        /* <DEDUP_REMOVED lines=12> */
[----:B------:R1:W-:Y:S04]  /*10d960*/  STL.64 [R1+0x34c8], R52 ;  /* 0x0034c83401007387 */ /* 0x0003e80000100a00 */
[----:B------:R-:W3:Y:S01]  /*10d970*/  LDL.LU R130, [R1+0x7860] ;  /* 0x0078600001827983 */ /* 0x000ee20000300800 */
[----:B------:R-:W-:-:S04]  /*10d980*/  UISETP.GT.AND UP4, UPT, UR23, 0x53, UPT ;  /* 0x000000531700788c */ /* 0x000fc8000bf84270 */
[----:B------:R-:W-:-:S04]  /*10d990*/  USEL UR12, URZ, 0x4, !UP4 ;  /* 0x00000004ff0c7887 */ /* 0x000fc8000e000000 */
[----:B------:R-:W-:-:S06]  /*10d9a0*/  USEL UR12, UR12, URZ, !UP0 ;  /* 0x000000ff0c0c7287 */ /* 0x000fcc000c000000 */
[----:B------:R-:W-:Y:S01]  /*10d9b0*/  ISETP.NE.U32.AND P4, PT, RZ, UR12, PT ;  /* 0x0000000cff007c0c */ /* 0x000fe2000bf85070 */
[----:B--2---:R-:W-:Y:S01]  /*10d9c0*/  IMAD.MOV.U32 R59, RZ, RZ, R55 ;  /* 0x000000ffff3b7224 */ /* 0x004fe200078e0037 */
[----:B----4-:R-:W-:Y:S01]  /*10d9d0*/  MOV R58, R54 ;  /* 0x00000036003a7202 */ /* 0x010fe20000000f00 */
[----:B------:R-:W-:Y:S02]  /*10d9e0*/  IMAD.MOV.U32 R54, RZ, RZ, R131 ;  /* 0x000000ffff367224 */ /* 0x000fe400078e0083 */
[----:B------:R-:W-:Y:S02]  /*10d9f0*/  IMAD.MOV.U32 R55, RZ, RZ, R138 ;  /* 0x000000ffff377224 */ /* 0x000fe400078e008a */
[----:B------:R-:W-:Y:S04]  /*10da00*/  STL.64 [R1+0x34c0], R58 ;  /* 0x0034c03a01007387 */ /* 0x000fe80000100a00 */
[----:B------:R-:W2:Y:S04]  /*10da10*/  LDL.LU R138, [R1+0x785c] ;  /* 0x00785c00018a7983 */ /* 0x000ea80000300800 */
[----:B------:R-:W4:Y:S01]  /*10da20*/  LDL.LU R131, [R1+0x7858] ;  /* 0x0078580001837983 */ /* 0x000f220000300800 */
[----:B---3--:R-:W-:-:S05]  /*10da30*/  MOV R57, R0 ;  /* 0x0000000000397202 */ /* 0x008fca0000000f00 */
[----:B------:R-:W-:Y:S04]  /*10da40*/  STL.64 [R1+0x34b8], R56 ;  /* 0x0034b83801007387 */ /* 0x000fe80000100a00 */
[----:B------:R3:W-:Y:S01]  /*10da50*/  STL.64 [R1+0x34b0], R54 ;  /* 0x0034b03601007387 */ /* 0x0007e20000100a00 */
[----:B------:R-:W-:-:S03]  /*10da60*/  UISETP.GT.AND UP5, UPT, UR23, 0x57, UPT ;  /* 0x000000571700788c */ /* 0x000fc6000bfa4270 */
[----:B------:R-:W2:Y:S04]  /*10da70*/  LDL.64 R116, [R1+0x1ad8] ;  /* 0x001ad80001747983 */ /* 0x000ea80000100a00 */
[----:B------:R-:W-:Y:S04]  /*10da80*/  LDGSTS.E [R130+0x29800], desc[UR34][R162.64], P4 ;  /* 0x29800000a2827fae */ /* 0x000fe8000a1a1022 */
[----:B------:R-:W-:Y:S01]  /*10da90*/  LDGSTS.E [R130+0x29880], desc[UR34][R178.64], P4 ;  /* 0x29880000b2827fae */ /* 0x000fe2000a1a1022 */
[----:B------:R-:W-:-:S03]  /*10daa0*/  USEL UR13, URZ, 0x4, !UP5 ;  /* 0x00000004ff0d7887 */ /* 0x000fc6000e800000 */
[----:B------:R-:W-:Y:S04]  /*10dab0*/  LDGSTS.E [R130+0x29900], desc[UR34][R104.64], P4 ;  /* 0x2990000068827fae */ /* 0x000fe8000a1a1022 */
[----:B------:R-:W2:Y:S04]  /*10dac0*/  LDL.64 R152, [R1+0x1ad0] ;  /* 0x001ad00001987983 */ /* 0x000ea80000100a00 */
[----:B------:R-:W2:Y:S01]  /*10dad0*/  LDL.64 R178, [R1+0x1ac0] ;  /* 0x001ac00001b27983 */ /* 0x000ea20000100a00 */
[----:B------:R-:W-:-:S03]  /*10dae0*/  USEL UR13, UR13, URZ, !UP0 ;  /* 0x000000ff0d0d7287 */ /* 0x000fc6000c000000 */
[----:B------:R-:W-:Y:S03]  /*10daf0*/  LDGSTS.E [R130+0x29980], desc[UR34][R86.64], P4 ;  /* 0x2998000056827fae */ /* 0x000fe6000a1a1022 */
[----:B------:R-:W-:Y:S01]  /*10db00*/  ISETP.NE.U32.AND P6, PT, RZ, UR13, PT ;  /* 0x0000000dff007c0c */ /* 0x000fe2000bfc5070 */
[----:B------:R-:W-:Y:S04]  /*10db10*/  LDGSTS.E [R130+0x29a00], desc[UR34][R176.64], P4 ;  /* 0x29a00000b0827fae */ /* 0x000fe8000a1a1022 */
[----:B------:R-:W-:Y:S04]  /*10db20*/  LDGSTS.E [R130+0x29a80], desc[UR34][R164.64], P4 ;  /* 0x29a80000a4827fae */ /* 0x000fe8000a1a1022 */
[----:B------:R-:W3:Y:S04]  /*10db30*/  LDL.64 R86, [R1+0x1ae8] ;  /* 0x001ae80001567983 */ /* 0x000ee80000100a00 */
[----:B------:R-:W4:Y:S04]  /*10db40*/  LDL.64 R176, [R1+0x1ae0] ;  /* 0x001ae00001b07983 */ /* 0x000f280000100a00 */
[----:B------:R-:W-:Y:S04]  /*10db50*/  LDGSTS.E [R130+0x29b00], desc[UR34][R102.64], P4 ;  /* 0x29b0000066827fae */ /* 0x000fe8000a1a1022 */
        /* <DEDUP_REMOVED lines=20> */
[----:B------:R-:W4:Y:S01]  /*10dca0*/  LDL.64 R104, [R1+0x1cb8] ;  /* 0x001cb80001687983 */ /* 0x000f220000100a00 */
[----:B------:R-:W-:-:S03]  /*10dcb0*/  UISETP.GT.AND UP6, UPT, UR23, 0x5b, UPT ;  /* 0x0000005b1700788c */ /* 0x000fc6000bfc4270 */
        /* <DEDUP_REMOVED lines=15> */
[----:B------:R-:W2:Y:S01]  /*10ddb0*/  LDL.64 R178, [R1+0x1cd8] ;  /* 0x001cd80001b27983 */ /* 0x000ea20000100a00 */
[----:B------:R-:W-:-:S03]  /*10ddc0*/  USEL UR14, URZ, 0x4, !UP6 ;  /* 0x00000004ff0e7887 */ /* 0x000fc6000f000000 */
[----:B---3--:R-:W-:Y:S01]  /*10ddd0*/  LDGSTS.E [R130+0x2b900], desc[UR34][R86.64], P6 ;  /* 0x2b90000056827fae */ /* 0x008fe2000b1a1022 */
[----:B------:R-:W-:-:S03]  /*10dde0*/  USEL UR14, UR14, URZ, !UP0 ;  /* 0x000000ff0e0e7287 */ /* 0x000fc6000c000000 */
[----:B----4-:R-:W-:Y:S03]  /*10ddf0*/  LDGSTS.E [R130+0x2b980], desc[UR34][R176.64], P6 ;  /* 0x2b980000b0827fae */ /* 0x010fe6000b1a1022 */
[----:B------:R-:W-:Y:S01]  /*10de00*/  ISETP.NE.U32.AND P5, PT, RZ, UR14, PT ;  /* 0x0000000eff007c0c */ /* 0x000fe2000bfa5070 */
[----:B------:R-:W-:Y:S04]  /*10de10*/  LDGSTS.E [R130+0x2ba00], desc[UR34][R116.64], P6 ;  /* 0x2ba0000074827fae */ /* 0x000fe8000b1a1022 */
[----:B------:R-:W3:Y:S04]  /*10de20*/  LDL.64 R86, [R1+0x1cd0] ;  /* 0x001cd00001567983 */ /* 0x000ee80000100a00 */
[----:B------:R-:W-:Y:S04]  /*10de30*/  LDGSTS.E [R130+0x2ba80], desc[UR34][R152.64], P6 ;  /* 0x2ba8000098827fae */ /* 0x000fe8000b1a1022 */
[----:B------:R-:W-:Y:S04]  /*10de40*/  LDGSTS.E [R130+0x2bb00], desc[UR34][R114.64], P6 ;  /* 0x2bb0000072827fae */ /* 0x000fe8000b1a1022 */
[----:B------:R-:W-:Y:S04]  /*10de50*/  LDGSTS.E [R130+0x2bb80], desc[UR34][R154.64], P6 ;  /* 0x2bb800009a827fae */ /* 0x000fe8000b1a1022 */
[----:B------:R-:W4:Y:S04]  /*10de60*/  LDL.64 R176, [R1+0x1d20] ;  /* 0x001d200001b07983 */ /* 0x000f280000100a00 */
[----:B------:R-:W-:Y:S01]  /*10de70*/  LDGSTS.E [R130+0x2bc00], desc[UR34][R112.64], P6 ;  /* 0x2bc0000070827fae */ /* 0x000fe2000b1a1022 */
[----:B------:R-:W-:-:S03]  /*10de80*/  USEL UR15, URZ, 0x4, !UP1 ;  /* 0x00000004ff0f7887 */ /* 0x000fc6000c800000 */
[----:B------:R-:W4:Y:S04]  /*10de90*/  LDL.64 R116, [R1+0x1d38] ;  /* 0x001d380001747983 */ /* 0x000f280000100a00 */
[----:B------:R-:W-:Y:S04]  /*10dea0*/  LDGSTS.E [R130+0x2bc80], desc[UR34][R156.64], P6 ;  /* 0x2bc800009c827fae */ /* 0x000fe8000b1a1022 */
[----:B------:R-:W4:Y:S04]  /*10deb0*/  LDL.64 R152, [R1+0x1d70] ;  /* 0x001d700001987983 */ /* 0x000f280000100a00 */
[----:B------:R-:W-:Y:S01]  /*10dec0*/  LDGSTS.E [R130+0x2bd00], desc[UR34][R110.64], P6 ;  /* 0x2bd000006e827fae */ /* 0x000fe2000b1a1022 */
[----:B------:R-:W-:-:S03]  /*10ded0*/  USEL UR15, UR15, URZ, !UP0 ;  /* 0x000000ff0f0f7287 */ /* 0x000fc6000c000000 */
[----:B------:R-:W4:Y:S04]  /*10dee0*/  LDL.64 R114, [R1+0x1d68] ;  /* 0x001d680001727983 */ /* 0x000f280000100a00 */
[----:B------:R-:W-:Y:S04]  /*10def0*/  LDGSTS.E [R130+0x2bd80], desc[UR34][R158.64], P6 ;  /* 0x2bd800009e827fae */ /* 0x000fe8000b1a1022 */
[----:B------:R-:W4:Y:S04]  /*10df00*/  LDL.64 R154, [R1+0x1d60] ;  /* 0x001d6000019a7983 */ /* 0x000f280000100a00 */
[----:B------:R-:W-:Y:S01]  /*10df10*/  LDGSTS.E [R130+0x2be00], desc[UR34][R108.64], P6 ;  /* 0x2be000006c827fae */ /* 0x000fe2000b1a1022 */
[----:B------:R-:W-:-:S03]  /*10df20*/  ISETP.NE.U32.AND P4, PT, RZ, UR15, PT ;  /* 0x0000000fff007c0c */ /* 0x000fc6000bf85070 */
[----:B------:R-:W4:Y:S04]  /*10df30*/  LDL.64 R112, [R1+0x1d58] ;  /* 0x001d580001707983 */ /* 0x000f280000100a00 */
[----:B------:R-:W-:Y:S04]  /*10df40*/  LDGSTS.E [R130+0x2be80], desc[UR34][R160.64], P6 ;  /* 0x2be80000a0827fae */ /* 0x000fe8000b1a1022 */
[----:B------:R-:W4:Y:S04]  /*10df50*/  LDL.64 R156, [R1+0x1d90] ;  /* 0x001d9000019c7983 */ /* 0x000f280000100a00 */
[----:B------:R-:W-:Y:S04]  /*10df60*/  LDGSTS.E [R130+0x2bf00], desc[UR34][R106.64], P6 ;  /* 0x2bf000006a827fae */ /* 0x000fe8000b1a1022 */
        /* <DEDUP_REMOVED lines=9> */
[----:B--2---:R-:W-:Y:S04]  /*10e000*/  LDGSTS.E [R130+0x2d880], desc[UR34][R178.64], P5 ;  /* 0x2d880000b2827fae */ /* 0x004fe8000a9a1022 */
[----:B------:R-:W2:Y:S04]  /*10e010*/  LDL.64 R178, [R1+0x1d50] ;  /* 0x001d500001b27983 */ /* 0x000ea80000100a00 */
[----:B---3--:R-:W-:Y:S04]  /*10e020*/  LDGSTS.E [R130+0x2d900], desc[UR34][R86.64], P5 ;  /* 0x2d90000056827fae */ /* 0x008fe8000a9a1022 */
[----:B------:R-:W-:Y:S04]  /*10e030*/  LDGSTS.E [R130+0x2d980], desc[UR34][R164.64], P5 ;  /* 0x2d980000a4827fae */ /* 0x000fe8000a9a1022 */
[----:B------:R-:W-:Y:S04]  /*10e040*/  LDGSTS.E [R130+0x2da00], desc[UR34][R102.64], P5 ;  /* 0x2da0000066827fae */ /* 0x000fe8000a9a1022 */
[----:B------:R-:W3:Y:S04]  /*10e050*/  LDL.64 R86, [R1+0x1d48] ;  /* 0x001d480001567983 */ /* 0x000ee80000100a00 */
        /* <DEDUP_REMOVED lines=10> */
[----:B----4-:R-:W-:Y:S01]  /*10e100*/  LDGSTS.E [R130+0x2df80], desc[UR34][R176.64], P5 ;  /* 0x2df80000b0827fae */ /* 0x010fe2000a9a1022 */
        /* <DEDUP_REMOVED lines=15> */
[----:B------:R-:W2:Y:S01]  /*10e200*/  LDL.64 R178, [R1+0x1dc8] ;  /* 0x001dc80001b27983 */ /* 0x000ea20000100a00 */
[----:B------:R-:W-:-:S03]  /*10e210*/  USEL UR16, URZ, 0x4, !UP2 ;  /* 0x00000004ff107887 */ /* 0x000fc6000d000000 */
[----:B---3--:R-:W-:Y:S01]  /*10e220*/  LDGSTS.E [R130+0x2f880], desc[UR34][R86.64], P4 ;  /* 0x2f88000056827fae */ /* 0x008fe2000a1a1022 */
[----:B------:R-:W-:-:S03]  /*10e230*/  USEL UR16, UR16, URZ, !UP0 ;  /* 0x000000ff10107287 */ /* 0x000fc6000c000000 */
[----:B------:R-:W-:Y:S03]  /*10e240*/  LDGSTS.E [R130+0x2f900], desc[UR34][R150.64], P4 ;  /* 0x2f90000096827fae */ /* 0x000fe6000a1a1022 */
        /* <DEDUP_REMOVED lines=29> */
[----:B--2---:R-:W-:Y:S04]  /*10e420*/  LDGSTS.E [R130+0x31800], desc[UR34][R178.64], P6 ;  /* 0x31800000b2827fae */ /* 0x004fe8000b1a1022 */
[----:B----4-:R-:W-:Y:S04]  /*10e430*/  LDGSTS.E [R130+0x31880], desc[UR34][R164.64], P6 ;  /* 0x31880000a4827fae */ /* 0x010fe8000b1a1022 */
[----:B------:R-:W-:Y:S04]  /*10e440*/  LDGSTS.E [R130+0x31900], desc[UR34][R102.64], P6 ;  /* 0x3190000066827fae */ /* 0x000fe8000b1a1022 */
[----:B------:R-:W2:Y:S04]  /*10e450*/  LDL.64 R178, [R1+0x1e30] ;  /* 0x001e300001b27983 */ /* 0x000ea80000100a00 */
        /* <DEDUP_REMOVED lines=23> */
[----:B---3--:R-:W-:Y:S04]  /*10e5d0*/  LDGSTS.E [R130+0x31f00], desc[UR34][R86.64], P6 ;  /* 0x31f0000056827fae */ /* 0x008fe8000b1a1022 */
[----:B------:R-:W3:Y:S04]  /*10e5e0*/  LDL.64 R176, [R1+0x3758] ;  /* 0x0037580001b07983 */ /* 0x000ee80000100a00 */
[----:B------:R-:W3:Y:S04]  /*10e5f0*/  LDL.64 R86, [R1+0x3750] ;  /* 0x0037500001567983 */ /* 0x000ee80000100a00 */
[----:B--2---:R-:W-:Y:S04]  /*10e600*/  LDGSTS.E [R130+0x31f80], desc[UR34][R178.64], P6 ;  /* 0x31f80000b2827fae */ /* 0x004fe8000b1a1022 */
[----:B------:R-:W2:Y:S01]  /*10e610*/  LDL.64 R178, [R1+0x3748] ;  /* 0x0037480001b27983 */ /* 0x000ea20000100a00 */
[----:B------:R-:W-:-:S04]  /*10e620*/  UISETP.GT.AND UP3, UPT, UR23, 0x67, UPT ;  /* 0x000000671700788c */ /* 0x000fc8000bf64270 */
[----:B------:R-:W-:-:S04]  /*10e630*/  USEL UR17, URZ, 0x4, !UP3 ;  /* 0x00000004ff117887 */ /* 0x000fc8000d800000 */
[----:B------:R-:W-:Y:S02]  /*10e640*/  USEL UR17, UR17, URZ, !UP0 ;  /* 0x000000ff11117287 */ /* 0x000fe4000c000000 */
[----:B------:R-:W-:-:S04]  /*10e650*/  UISETP.GT.AND UP4, UPT, UR23, 0x6b, UPT ;  /* 0x0000006b1700788c */ /* 0x000fc8000bf84270 */
[----:B------:R-:W-:Y:S01]  /*10e660*/  ISETP.NE.U32.AND P5, PT, RZ, UR17, PT ;  /* 0x00000011ff007c0c */ /* 0x000fe2000bfa5070 */
[----:B------:R-:W-:-:S04]  /*10e670*/  USEL UR20, URZ, 0x4, !UP4 ;  /* 0x00000004ff147887 */ /* 0x000fc8000e000000 */
[----:B------:R-:W-:Y:S02]  /*10e680*/  USEL UR20, UR20, URZ, !UP0 ;  /* 0x000000ff14147287 */ /* 0x000fe4000c000000 */
[----:B------:R-:W-:-:S06]  /*10e690*/  UISETP.GT.AND UP5, UPT, UR23, 0x6f, UPT ;  /* 0x0000006f1700788c */ /* 0x000fcc000bfa4270 */
[----:B------:R-:W-:Y:S01]  /*10e6a0*/  LDGSTS.E [R130+0x33800], desc[UR34][R150.64], P5 ;  /* 0x3380000096827fae */ /* 0x000fe2000a9a1022 */
[----:B------:R-:W-:-:S03]  /*10e6b0*/  ISETP.NE.U32.AND P4, PT, RZ, UR20, PT ;  /* 0x00000014ff007c0c */ /* 0x000fc6000bf85070 */
[----:B------:R-:W-:Y:S04]  /*10e6c0*/  LDGSTS.E [R130+0x33880], desc[UR34][R116.64], P5 ;  /* 0x3388000074827fae */ /* 0x000fe8000a9a1022 */
        /* <DEDUP_REMOVED lines=14> */
[----:B----4-:R-:W-:Y:S04]  /*10e7b0*/  LDGSTS.E [R130+0x33f00], desc[UR34][R164.64], P5 ;  /* 0x33f00000a4827fae */ /* 0x010fe8000a9a1022 */
        /* <DEDUP_REMOVED lines=15> */
[----:B---3--:R-:W-:Y:S04]  /*10e8b0*/  LDGSTS.E [R130+0x35d00], desc[UR34][R176.64], P4 ;  /* 0x35d00000b0827fae */ /* 0x008fe8000a1a1022 */
[----:B------:R-:W-:Y:S01]  /*10e8c0*/  LDGSTS.E [R130+0x35d80], desc[UR34][R86.64], P4 ;  /* 0x35d8000056827fae */ /* 0x000fe2000a1a1022 */
[----:B------:R-:W-:Y:S01]  /*10e8d0*/  ISETP.NE.U32.AND P5, PT, RZ, UR22, PT ;  /* 0x00000016ff007c0c */ /* 0x000fe2000bfa5070 */
[----:B------:R-:W-:Y:S02]  /*10e8e0*/  UISETP.GT.AND UP1, UPT, UR23, 0x77, UPT ;  /* 0x000000771700788c */ /* 0x000fe4000bf24270 */
[----:B------:R-:W-:Y:S02]  /*10e8f0*/  UISETP.GT.AND UP2, UPT, UR23, 0x7b, UPT ;  /* 0x0000007b1700788c */ /* 0x000fe4000bf44270 */
[----:B------:R-:W-:-:S02]  /*10e900*/  UISETP.GT.AND UP3, UPT, UR23, 0x7f, UPT ;  /* 0x0000007f1700788c */ /* 0x000fc4000bf64270 */
[----:B------:R-:W-:-:S04]  /*10e910*/  USEL UR23, URZ, 0x4, !UP1 ;  /* 0x00000004ff177887 */ /* 0x000fc8000c800000 */
[----:B------:R-:W-:Y:S02]  /*10e920*/  USEL UR23, UR23, URZ, !UP0 ;  /* 0x000000ff17177287 */ /* 0x000fe4000c000000 */
[----:B------:R-:W-:-:S04]  /*10e930*/  USEL UR24, URZ, 0x4, !UP2 ;  /* 0x00000004ff187887 */ /* 0x000fc8000d000000 */
[----:B------:R-:W-:Y:S02]  /*10e940*/  USEL UR24, UR24, URZ, !UP0 ;  /* 0x000000ff18187287 */ /* 0x000fe4000c000000 */
[----:B------:R-:W-:-:S04]  /*10e950*/  USEL UR25, URZ, 0x4, !UP3 ;  /* 0x00000004ff197887 */ /* 0x000fc8000d800000 */
[----:B------:R-:W-:Y:S01]  /*10e960*/  USEL UR25, UR25, URZ, !UP0 ;  /* 0x000000ff19197287 */ /* 0x000fe2000c000000 */
        /* <DEDUP_REMOVED lines=42> */
[----:B------:R-:W2:Y:S04]  /*10ec10*/  LDL.LU.64 R136, [R1+0x7850] ;  /* 0x0078500001887983 */ /* 0x000ea80000300a00 */
[----:B------:R-:W-:Y:S04]  /*10ec20*/  LDGSTS.E [R130+0x3ba00], desc[UR34][R70.64], P4 ;  /* 0x3ba0000046827fae */ /* 0x000fe8000a1a1022 */
[----:B------:R-:W3:Y:S04]  /*10ec30*/  LDL.LU.64 R134, [R1+0x7848] ;  /* 0x0078480001867983 */ /* 0x000ee80000300a00 */
[----:B------:R-:W-:Y:S04]  /*10ec40*/  LDGSTS.E [R130+0x3ba80], desc[UR34][R194.64], P4 ;  /* 0x3ba80000c2827fae */ /* 0x000fe8000a1a1022 */
[----:B------:R-:W4:Y:S04]  /*10ec50*/  LDL.LU.64 R132, [R1+0x7840] ;  /* 0x0078400001847983 */ /* 0x000f280000300a00 */
[----:B------:R-:W-:Y:S04]  /*10ec60*/  LDGSTS.E [R130+0x3bb00], desc[UR34][R68.64], P4 ;  /* 0x3bb0000044827fae */ /* 0x000fe8000a1a1022 */
[----:B------:R-:W5:Y:S04]  /*10ec70*/  LDL.LU.64 R242, [R1+0x7838] ;  /* 0x0078380001f27983 */ /* 0x000f680000300a00 */
        /* <DEDUP_REMOVED lines=27> */
[----:B-1----:R-:W5:Y:S04]  /*10ee30*/  LDL.LU.64 R18, [R1+0x77c8] ;  /* 0x0077c80001127983 */ /* 0x002f680000300a00 */
        /* <DEDUP_REMOVED lines=14> */
[----:B------:R1:W-:Y:S01]  /*10ef20*/  LDGSTS.E [R130+0x3de00], desc[UR34][R2.64], P6 ;  /* 0x3de0000002827fae */ /* 0x0003e2000b1a1022 */
[----:B------:R-:W-:-:S03]  /*10ef30*/  ISETP.NE.U32.AND P5, PT, RZ, UR25, PT ;  /* 0x00000019ff007c0c */ /* 0x000fc6000bfa5070 */
[----:B------:R-:W-:Y:S04]  /*10ef40*/  LDGSTS.E [R130+0x3de80], desc[UR34][R232.64], P6 ;  /* 0x3de80000e8827fae */ /* 0x000fe8000b1a1022 */
[----:B------:R-:W-:Y:S04]  /*10ef50*/  LDGSTS.E [R130+0x3df00], desc[UR34][R236.64], P6 ;  /* 0x3df00000ec827fae */ /* 0x000fe8000b1a1022 */
[----:B------:R-:W2:Y:S04]  /*10ef60*/  LDL.LU.64 R2, [R1+0x34a8] ;  /* 0x0034a80001027983 */ /* 0x000ea80000300a00 */
[----:B------:R-:W3:Y:S04]  /*10ef70*/  LDL.LU.64 R36, [R1+0x34a0] ;  /* 0x0034a00001247983 */ /* 0x000ee80000300a00 */
[----:B------:R-:W4:Y:S04]  /*10ef80*/  LDL.LU.64 R38, [R1+0x3498] ;  /* 0x0034980001267983 */ /* 0x000f280000300a00 */
[----:B------:R-:W4:Y:S04]  /*10ef90*/  LDL.LU.64 R40, [R1+0x3490] ;  /* 0x0034900001287983 */ /* 0x000f280000300a00 */
[----:B------:R-:W4:Y:S04]  /*10efa0*/  LDL.LU.64 R42, [R1+0x33a8] ;  /* 0x0033a800012a7983 */ /* 0x000f280000300a00 */
[----:B------:R-:W-:Y:S04]  /*10efb0*/  LDGSTS.E [R130+0x3df80], desc[UR34][R238.64], P6 ;  /* 0x3df80000ee827fae */ /* 0x000fe8000b1a1022 */
[----:B------:R-:W-:Y:S04]  /*10efc0*/  LDGSTS.E [R130+0x3f800], desc[UR34][R244.64], P5 ;  /* 0x3f800000f4827fae */ /* 0x000fe8000a9a1022 */
[----:B------:R-:W-:Y:S04]  /*10efd0*/  LDGSTS.E [R130+0x3f880], desc[UR34][R246.64], P5 ;  /* 0x3f880000f6827fae */ /* 0x000fe8000a9a1022 */
[----:B------:R-:W-:Y:S04]  /*10efe0*/  LDGSTS.E [R130+0x3f900], desc[UR34][R248.64], P5 ;  /* 0x3f900000f8827fae */ /* 0x000fe8000a9a1022 */
[----:B------:R-:W4:Y:S04]  /*10eff0*/  LDL.LU.64 R44, [R1+0x33a0] ;  /* 0x0033a000012c7983 */ /* 0x000f280000300a00 */
[----:B------:R-:W-:Y:S04]  /*10f000*/  LDGSTS.E [R130+0x3f980], desc[UR34][R250.64], P5 ;  /* 0x3f980000fa827fae */ /* 0x000fe8000a9a1022 */
[----:B------:R-:W-:Y:S04]  /*10f010*/  LDGSTS.E [R130+0x3fa00], desc[UR34][R234.64], P5 ;  /* 0x3fa00000ea827fae */ /* 0x000fe8000a9a1022 */
[----:B------:R-:W-:Y:S04]  /*10f020*/  LDGSTS.E [R130+0x3fa80], desc[UR34][R66.64], P5 ;  /* 0x3fa8000042827fae */ /* 0x000fe8000a9a1022 */
[----:B------:R1:W-:Y:S04]  /*10f030*/  LDGSTS.E [R130+0x3fb00], desc[UR34][R46.64], P5 ;  /* 0x3fb000002e827fae */ /* 0x0003e8000a9a1022 */
[----:B------:R-:W-:Y:S04]  /*10f040*/  LDGSTS.E [R130+0x3fb80], desc[UR34][R64.64], P5 ;  /* 0x3fb8000040827fae */ /* 0x000fe8000a9a1022 */
[----:B------:R1:W-:Y:S04]  /*10f050*/  LDGSTS.E [R130+0x3fc00], desc[UR34][R48.64], P5 ;  /* 0x3fc0000030827fae */ /* 0x0003e8000a9a1022 */
[----:B------:R-:W4:Y:S04]  /*10f060*/  LDL.LU.64 R46, [R1+0x3398] ;  /* 0x00339800012e7983 */ /* 0x000f280000300a00 */
[----:B------:R1:W-:Y:S04]  /*10f070*/  LDGSTS.E [R130+0x3fc80], desc[UR34][R50.64], P5 ;  /* 0x3fc8000032827fae */ /* 0x0003e8000a9a1022 */
[----:B------:R-:W4:Y:S04]  /*10f080*/  LDL.LU.64 R48, [R1+0x3390] ;  /* 0x0033900001307983 */ /* 0x000f280000300a00 */
[----:B------:R-:W-:Y:S04]  /*10f090*/  LDGSTS.E [R130+0x3fd00], desc[UR34][R62.64], P5 ;  /* 0x3fd000003e827fae */ /* 0x000fe8000a9a1022 */
[----:B------:R-:W4:Y:S04]  /*10f0a0*/  LDL.LU.64 R50, [R1+0x32a8] ;  /* 0x0032a80001327983 */ /* 0x000f280000300a00 */
[----:B------:R-:W-:Y:S04]  /*10f0b0*/  LDGSTS.E [R130+0x3fd80], desc[UR34][R60.64], P5 ;  /* 0x3fd800003c827fae */ /* 0x000fe8000a9a1022 */
[----:B------:R1:W-:Y:S04]  /*10f0c0*/  LDGSTS.E [R130+0x3fe00], desc[UR34][R52.64], P5 ;  /* 0x3fe0000034827fae */ /* 0x0003e8000a9a1022 */
[----:B------:R-:W-:Y:S04]  /*10f0d0*/  LDGSTS.E [R130+0x3fe80], desc[UR34][R58.64], P5 ;  /* 0x3fe800003a827fae */ /* 0x000fe8000a9a1022 */
[----:B------:R-:W-:Y:S04]  /*10f0e0*/  LDGSTS.E [R130+0x3ff00], desc[UR34][R56.64], P5 ;  /* 0x3ff0000038827fae */ /* 0x000fe8000a9a1022 */
[----:B------:R-:W4:Y:S04]  /*10f0f0*/  LDL.LU.64 R52, [R1+0x32a0] ;  /* 0x0032a00001347983 */ /* 0x000f280000300a00 */
[----:B------:R1:W-:Y:S04]  /*10f100*/  LDGSTS.E [R130+0x3ff80], desc[UR34][R54.64], P5 ;  /* 0x3ff8000036827fae */ /* 0x0003e8000a9a1022 */
[----:B------:R-:W0:Y:S04]  /*10f110*/  LDGDEPBAR ;  /* 0x00000000000079af */ /* 0x000e280000000000 */
        /* <DEDUP_REMOVED lines=22> */
[----:B--2---:R-:W-:-:S04]  /*10f280*/  IADD3 R0, P4, PT, R2, UR19, RZ ;  /* 0x0000001302007c10 */ /* 0x004fc8000ff9e0ff */
[----:B-1----:R-:W-:Y:S02]  /*10f290*/  IADD3.X R3, PT, PT, R3, UR8, RZ, P4, !PT ;  /* 0x0000000803037c10 */ /* 0x002fe4000a7fe4ff */
        /* <DEDUP_REMOVED lines=48> */
[----:B------:R-:W-:Y:S01]  /*10f5a0*/  IADD3 R83, P4, PT, R84, UR19, RZ ;  /* 0x0000001354537c10 */ /* 0x000fe2000ff9e0ff */
[----:B------:R-:W-:-:S03]  /*10f5b0*/  IMAD.MOV.U32 R175, RZ, RZ, R3 ;  /* 0x000000ffffaf7224 */ /* 0x000fc600078e0003 */
[----:B------:R-:W-:Y:S02]  /*10f5c0*/  IADD3.X R84, PT, PT, R85, UR8, RZ, P4, !PT ;  /* 0x0000000855547c10 */ /* 0x000fe4000a7fe4ff */
[----:B------:R-:W-:Y:S01]  /*10f5d0*/  IADD3 R85, P4, PT, R86, UR19, RZ ;  /* 0x0000001356557c10 */ /* 0x000fe2000ff9e0ff */
[----:B------:R-:W-:Y:S01]  /*10f5e0*/  IMAD.MOV.U32 R172, RZ, RZ, R2 ;  /* 0x000000ffffac7224 */ /* 0x000fe200078e0002 */
[----:B------:R-:W-:Y:S01]  /*10f5f0*/  MOV R174, R0 ;  /* 0x0000000000ae7202 */ /* 0x000fe20000000f00 */
[----:B------:R-:W-:Y:S01]  /*10f600*/  IMAD.MOV.U32 R170, RZ, RZ, R37 ;  /* 0x000000ffffaa7224 */ /* 0x000fe200078e0025 */
[----:B------:R-:W-:Y:S01]  /*10f610*/  MOV R173, R36 ;  /* 0x0000002400ad7202 */ /* 0x000fe20000000f00 */
[----:B------:R-:W-:Y:S01]  /*10f620*/  IMAD.MOV.U32 R171, RZ, RZ, R38 ;  /* 0x000000ffffab7224 */ /* 0x000fe200078e0026 */
[----:B------:R-:W-:Y:S01]  /*10f630*/  IADD3.X R86, PT, PT, R87, UR8, RZ, P4, !PT ;  /* 0x0000000857567c10 */ /* 0x000fe2000a7fe4ff */
[----:B------:R-:W-:Y:S01]  /*10f640*/  IMAD.MOV.U32 R169, RZ, RZ, R40 ;  /* 0x000000ffffa97224 */ /* 0x000fe200078e0028 */
[----:B------:R-:W-:Y:S01]  /*10f650*/  IADD3 R87, P4, PT, R92, UR19, RZ ;  /* 0x000000135c577c10 */ /* 0x000fe2000ff9e0ff */
[----:B------:R-:W-:Y:S01]  /*10f660*/  IMAD.MOV.U32 R166, RZ, RZ, R41 ;  /* 0x000000ffffa67224 */ /* 0x000fe200078e0029 */
[----:B------:R-:W-:Y:S01]  /*10f670*/  MOV R168, R39 ;  /* 0x0000002700a87202 */ /* 0x000fe20000000f00 */
[----:B------:R-:W-:Y:S01]  /*10f680*/  STL.64 [R1+0x34a8], R174 ;  /* 0x0034a8ae01007387 */ /* 0x000fe20000100a00 */
[----:B------:R-:W-:Y:S01]  /*10f690*/  MOV R167, R42 ;  /* 0x0000002a00a77202 */ /* 0x000fe20000000f00 */
[----:B------:R-:W-:Y:S01]  /*10f6a0*/  IMAD.MOV.U32 R164, RZ, RZ, R43 ;  /* 0x000000ffffa47224 */ /* 0x000fe200078e002b */
[----:B------:R-:W-:Y:S01]  /*10f6b0*/  MOV R162, R45 ;  /* 0x0000002d00a27202 */ /* 0x000fe20000000f00 */
[----:B------:R-:W-:Y:S01]  /*10f6c0*/  IMAD.MOV.U32 R165, RZ, RZ, R44 ;  /* 0x000000ffffa57224 */ /* 0x000fe200078e002c */
[----:B------:R1:W-:Y:S01]  /*10f6d0*/  STL.64 [R1+0x34a0], R172 ;  /* 0x0034a0ac01007387 */ /* 0x0003e20000100a00 */
[----:B------:R-:W-:Y:S01]  /*10f6e0*/  IMAD.MOV.U32 R163, RZ, RZ, R46 ;  /* 0x000000ffffa37224 */ /* 0x000fe200078e002e */
[----:B------:R-:W-:Y:S01]  /*10f6f0*/  IADD3.X R92, PT, PT, R93, UR8, RZ, P4, !PT ;  /* 0x000000085d5c7c10 */ /* 0x000fe2000a7fe4ff */
[----:B------:R-:W-:Y:S01]  /*10f700*/  IMAD.MOV.U32 R160, RZ, RZ, R47 ;  /* 0x000000ffffa07224 */ /* 0x000fe200078e002f */
[----:B------:R2:W-:Y:S01]  /*10f710*/  STL.64 [R1+0x3498], R170 ;  /* 0x003498aa01007387 */ /* 0x0005e20000100a00 */
[----:B------:R-:W-:Y:S01]  /*10f720*/  MOV R161, R48 ;  /* 0x0000003000a17202 */ /* 0x000fe20000000f00 */
[----:B------:R-:W-:Y:S01]  /*10f730*/  IMAD.MOV.U32 R158, RZ, RZ, R49 ;  /* 0x000000ffff9e7224 */ /* 0x000fe200078e0031 */
[----:B------:R-:W-:Y:S01]  /*10f740*/  IADD3 R93, P4, PT, R94, UR19, RZ ;  /* 0x000000135e5d7c10 */ /* 0x000fe2000ff9e0ff */
        /* <DEDUP_REMOVED lines=17> */
[----:B------:R-:W-:Y:S01]  /*10f860*/  MOV R149, R60 ;  /* 0x0000003c00957202 */ /* 0x000fe20000000f00 */
[----:B------:R-:W-:-:S02]  /*10f870*/  IMAD.MOV.U32 R146, RZ, RZ, R61 ;  /* 0x000000ffff927224 */ /* 0x000fc400078e003d */
[----:B------:R1:W-:Y:S01]  /*10f880*/  STL.64 [R1+0x32a8], R158 ;  /* 0x0032a89e01007387 */ /* 0x0003e20000100a00 */
[----:B------:R-:W-:Y:S01]  /*10f890*/  IMAD.MOV.U32 R147, RZ, RZ, R62 ;  /* 0x000000ffff937224 */ /* 0x000fe200078e003e */
[----:B------:R-:W-:Y:S01]  /*10f8a0*/  MOV R144, R63 ;  /* 0x0000003f00907202 */ /* 0x000fe20000000f00 */
[----:B------:R-:W-:Y:S01]  /*10f8b0*/  IMAD.MOV.U32 R145, RZ, RZ, R64 ;  /* 0x000000ffff917224 */ /* 0x000fe200078e0040 */
[----:B------:R1:W-:Y:S01]  /*10f8c0*/  STL.64 [R1+0x32a0], R156 ;  /* 0x0032a09c01007387 */ /* 0x0003e20000100a00 */
[----:B------:R-:W-:Y:S01]  /*10f8d0*/  IMAD.MOV.U32 R142, RZ, RZ, R65 ;  /* 0x000000ffff8e7224 */ /* 0x000fe200078e0041 */
[----:B------:R-:W-:Y:S02]  /*10f8e0*/  MOV R143, R66 ;  /* 0x00000042008f7202 */ /* 0x000fe40000000f00 */
[----:B------:R-:W-:Y:S01]  /*10f8f0*/  STL.64 [R1+0x3298], R154 ;  /* 0x0032989a01007387 */ /* 0x000fe20000100a00 */
[----:B------:R-:W-:Y:S01]  /*10f900*/  IADD3.X R96, PT, PT, R97, UR8, RZ, P4, !PT ;  /* 0x0000000861607c10 */ /* 0x000fe2000a7fe4ff */
[----:B------:R-:W-:-:S02]  /*10f910*/  IMAD.MOV.U32 R140, RZ, RZ, R67 ;  /* 0x000000ffff8c7224 */ /* 0x000fc400078e0043 */
[----:B------:R1:W-:Y:S01]  /*10f920*/  STL.64 [R1+0x3290], R152 ;  /* 0x0032909801007387 */ /* 0x0003e20000100a00 */
[----:B------:R-:W-:Y:S01]  /*10f930*/  IMAD.MOV.U32 R141, RZ, RZ, R68 ;  /* 0x000000ffff8d7224 */ /* 0x000fe200078e0044 */
[----:B------:R-:W-:Y:S01]  /*10f940*/  IADD3 R97, P4, PT, R98, UR19, RZ ;  /* 0x0000001362617c10 */ /* 0x000fe2000ff9e0ff */
[----:B------:R-:W-:Y:S01]  /*10f950*/  IMAD.MOV.U32 R129, RZ, RZ, R70 ;  /* 0x000000ffff817224 */ /* 0x000fe200078e0046 */
[----:B------:R1:W-:Y:S01]  /*10f960*/  STL.64 [R1+0x31a8], R150 ;  /* 0x0031a89601007387 */ /* 0x0003e20000100a00 */
[----:B------:R-:W-:Y:S01]  /*10f970*/  MOV R128, R69 ;  /* 0x0000004500807202 */ /* 0x000fe20000000f00 */
[----:B------:R-:W-:Y:S01]  /*10f980*/  IMAD.MOV.U32 R126, RZ, RZ, R71 ;  /* 0x000000ffff7e7224 */ /* 0x000fe200078e0047 */
[----:B------:R-:W-:Y:S01]  /*10f990*/  MOV R127, R72 ;  /* 0x00000048007f7202 */ /* 0x000fe20000000f00 */
[----:B------:R1:W-:Y:S01]  /*10f9a0*/  STL.64 [R1+0x31a0], R148 ;  /* 0x0031a09401007387 */ /* 0x0003e20000100a00 */
[----:B------:R-:W-:Y:S01]  /*10f9b0*/  IMAD.MOV.U32 R124, RZ, RZ, R73 ;  /* 0x000000ffff7c7224 */ /* 0x000fe200078e0049 */
[----:B------:R-:W-:Y:S01]  /*10f9c0*/  MOV R122, R75 ;  /* 0x0000004b007a7202 */ /* 0x000fe20000000f00 */
[----:B------:R-:W-:Y:S01]  /*10f9d0*/  IMAD.MOV.U32 R125, RZ, RZ, R74 ;  /* 0x000000ffff7d7224 */ /* 0x000fe200078e004a */
[----:B------:R1:W-:Y:S01]  /*10f9e0*/  STL.64 [R1+0x3198], R146 ;  /* 0x0031989201007387 */ /* 0x0003e20000100a00 */
[----:B------:R-:W-:Y:S01]  /*10f9f0*/  IMAD.MOV.U32 R123, RZ, RZ, R76 ;  /* 0x000000ffff7b7224 */ /* 0x000fe200078e004c */
[----:B------:R-:W-:-:S02]  /*10fa00*/  IADD3.X R98, PT, PT, R99, UR8, RZ, P4, !PT ;  /* 0x0000000863627c10 */ /* 0x000fc4000a7fe4ff */
[----:B------:R1:W-:Y:S01]  /*10fa10*/  STL.64 [R1+0x3190], R144 ;  /* 0x0031909001007387 */ /* 0x0003e20000100a00 */
[----:B------:R-:W-:Y:S01]  /*10fa20*/  IMAD.MOV.U32 R120, RZ, RZ, R77 ;  /* 0x000000ffff787224 */ /* 0x000fe200078e004d */
[----:B------:R-:W-:Y:S02]  /*10fa30*/  MOV R121, R78 ;  /* 0x0000004e00797202 */ /* 0x000fe40000000f00 */
[----:B------:R1:W-:Y:S01]  /*10fa40*/  STL.64 [R1+0x3180], R142 ;  /* 0x0031808e01007387 */ /* 0x0003e20000100a00 */
[----:B------:R-:W-:Y:S01]  /*10fa50*/  IADD3 R99, P4, PT, R100, UR19, RZ ;  /* 0x0000001364637c10 */ /* 0x000fe2000ff9e0ff */
[----:B------:R-:W-:Y:S02]  /*10fa60*/  IMAD.MOV.U32 R118, RZ, RZ, R79 ;  /* 0x000000ffff767224 */ /* 0x000fe400078e004f */
        /* <DEDUP_REMOVED lines=8> */
[----:B------:R-:W-:Y:S01]  /*10faf0*/  IMAD.MOV.U32 R112, RZ, RZ, R85 ;  /* 0x000000ffff707224 */ /* 0x000fe200078e0055 */
[----:B------:R-:W-:Y:S01]  /*10fb00*/  IADD3.X R100, PT, PT, R101, UR8, RZ, P4, !PT ;  /* 0x0000000865647c10 */ /* 0x000fe2000a7fe4ff */
[----:B------:R-:W-:Y:S01]  /*10fb10*/  IMAD.MOV.U32 R113, RZ, RZ, R86 ;  /* 0x000000ffff717224 */ /* 0x000fe200078e0056 */
[----:B------:R-:W-:Y:S01]  /*10fb20*/  STL.64 [R1+0x3160], R124 ;  /* 0x0031607c01007387 */ /* 0x000fe20000100a00 */
[----:B------:R-:W-:Y:S01]  /*10fb30*/  MOV R110, R87 ;  /* 0x00000057006e7202 */ /* 0x000fe20000000f00 */
[----:B------:R-:W-:Y:S02]  /*10fb40*/  IMAD.MOV.U32 R111, RZ, RZ, R92 ;  /* 0x000000ffff6f7224 */ /* 0x000fe400078e005c */
[----:B------:R-:W-:Y:S01]  /*10fb50*/  STL.64 [R1+0x3158], R122 ;  /* 0x0031587a01007387 */ /* 0x000fe20000100a00 */
[----:B------:R-:W-:Y:S01]  /*10fb60*/  IMAD.MOV.U32 R108, RZ, RZ, R93 ;  /* 0x000000ffff6c7224 */ /* 0x000fe200078e005d */
[----:B------:R-:W-:-:S02]  /*10fb70*/  MOV R109, R94 ;  /* 0x0000005e006d7202 */ /* 0x000fc40000000f00 */
        /* <DEDUP_REMOVED lines=9> */
[----:B------:R-:W-:Y:S04]  /*10fc10*/  STL.64 [R1+0x3138], R114 ;  /* 0x0031387201007387 */ /* 0x000fe80000100a00 */
[----:B------:R-:W-:Y:S04]  /*10fc20*/  STL.64 [R1+0x3130], R112 ;  /* 0x0031307001007387 */ /* 0x000fe80000100a00 */
[----:B------:R-:W-:Y:S04]  /*10fc30*/  STL.64 [R1+0x3128], R110 ;  /* 0x0031286e01007387 */ /* 0x000fe80000100a00 */
[----:B------:R-:W-:Y:S04]  /*10fc40*/  STL.64 [R1+0x3120], R108 ;  /* 0x0031206c01007387 */ /* 0x000fe80000100a00 */
[----:B------:R-:W-:Y:S04]  /*10fc50*/  STL.64 [R1+0x3118], R106 ;  /* 0x0031186a01007387 */ /* 0x000fe80000100a00 */
[----:B------:R-:W-:Y:S04]  /*10fc60*/  STL.64 [R1+0x3110], R104 ;  /* 0x0031106801007387 */ /* 0x000fe80000100a00 */
[----:B------:R1:W-:Y:S04]  /*10fc70*/  STL.64 [R1+0x3108], R102 ;  /* 0x0031086601007387 */ /* 0x0003e80000100a00 */
[----:B------:R-:W2:Y:S04]  /*10fc80*/  LDL.LU.64 R2, [R1+0x3488] ;  /* 0x0034880001027983 */ /* 0x000ea80000300a00 */
        /* <DEDUP_REMOVED lines=31> */
[----:B------:R-:W-:Y:S04]  /*10fe80*/  LDGSTS.E [R131+-0x80000], desc[UR34][R174.64], P3 ;  /* 0x80000000ae837fae */ /* 0x000fe800099a1022 */
[----:B------:R1:W-:Y:S04]  /*10fe90*/  LDGSTS.E [R131+-0x7ff80], desc[UR34][R172.64], P2 ;  /* 0x80080000ac837fae */ /* 0x0003e800091a1022 */
        /* <DEDUP_REMOVED lines=29> */
[----:B------:R1:W-:Y:S01]  /*110070*/  LDGSTS.E [R131+-0x78e80], desc[UR34][R102.64], P0 ;  /* 0x8718000066837fae */ /* 0x0003e200081a1022 */
        /* <DEDUP_REMOVED lines=53> */
[----:B-1----:R-:W-:Y:S01]  /*1103d0*/  IMAD.MOV.U32 R172, RZ, RZ, R0 ;  /* 0x000000ffffac7224 */ /* 0x002fe200078e0000 */
[----:B------:R-:W-:Y:S01]  /*1103e0*/  MOV R170, R2 ;  /* 0x0000000200aa7202 */ /* 0x000fe20000000f00 */
[----:B------:R-:W-:Y:S01]  /*1103f0*/  IMAD.MOV.U32 R173, RZ, RZ, R3 ;  /* 0x000000ffffad7224 */ /* 0x000fe200078e0003 */
[----:B------:R-:W-:Y:S01]  /*110400*/  IADD3.X R86, PT, PT, R87, UR8, RZ, P4, !PT ;  /* 0x0000000857567c10 */ /* 0x000fe2000a7fe4ff */
[----:B------:R-:W-:Y:S01]  /*110410*/  IMAD.MOV.U32 R171, RZ, RZ, R36 ;  /* 0x000000ffffab7224 */ /* 0x000fe200078e0024 */
[----:B------:R-:W-:Y:S01]  /*110420*/  IADD3 R87, P4, PT, R92, UR19, RZ ;  /* 0x000000135c577c10 */ /* 0x000fe2000ff9e0ff */
[----:B------:R-:W-:Y:S01]  /*110430*/  IMAD.MOV.U32 R168, RZ, RZ, R37 ;  /* 0x000000ffffa87224 */ /* 0x000fe200078e0025 */
[----:B------:R-:W-:Y:S01]  /*110440*/  MOV R169, R38 ;  /* 0x0000002600a97202 */ /* 0x000fe20000000f00 */
[----:B------:R-:W-:Y:S01]  /*110450*/  IMAD.MOV.U32 R166, RZ, RZ, R39 ;  /* 0x000000ffffa67224 */ /* 0x000fe200078e0027 */
[----:B------:R-:W-:Y:S01]  /*110460*/  MOV R164, R41 ;  /* 0x0000002900a47202 */ /* 0x000fe20000000f00 */
[----:B------:R-:W-:Y:S01]  /*110470*/  IMAD.MOV.U32 R167, RZ, RZ, R40 ;  /* 0x000000ffffa77224 */ /* 0x000fe200078e0028 */
[----:B------:R1:W-:Y:S01]  /*110480*/  STL.64 [R1+0x3488], R172 ;  /* 0x003488ac01007387 */ /* 0x0003e20000100a00 */
[----:B------:R-:W-:Y:S01]  /*110490*/  IMAD.MOV.U32 R165, RZ, RZ, R42 ;  /* 0x000000ffffa57224 */ /* 0x000fe200078e002a */
[----:B------:R-:W-:Y:S01]  /*1104a0*/  MOV R163, R44 ;  /* 0x0000002c00a37202 */ /* 0x000fe20000000f00 */
[----:B------:R-:W-:Y:S01]  /*1104b0*/  IMAD.MOV.U32 R162, RZ, RZ, R43 ;  /* 0x000000ffffa27224 */ /* 0x000fe200078e002b */
[----:B------:R-:W-:Y:S01]  /*1104c0*/  IADD3.X R92, PT, PT, R93, UR8, RZ, P4, !PT ;  /* 0x000000085d5c7c10 */ /* 0x000fe2000a7fe4ff */
        /* <DEDUP_REMOVED lines=17> */
[----:B------:R-:W-:Y:S01]  /*1105e0*/  IMAD.MOV.U32 R150, RZ, RZ, R55 ;  /* 0x000000ffff967224 */ /* 0x000fe200078e0037 */
[----:B------:R-:W-:Y:S01]  /*1105f0*/  MOV R151, R56 ;  /* 0x0000003800977202 */ /* 0x000fe20000000f00 */
[----:B------:R-:W-:Y:S01]  /*110600*/  IMAD.MOV.U32 R148, RZ, RZ, R57 ;  /* 0x000000ffff947224 */ /* 0x000fe200078e0039 */
[----:B------:R1:W-:Y:S01]  /*110610*/  STL.64 [R1+0x3378], R160 ;  /* 0x003378a001007387 */ /* 0x0003e20000100a00 */
[----:B------:R-:W-:Y:S01]  /*110620*/  IADD3 R95, P4, PT, R96, UR19, RZ ;  /* 0x00000013605f7c10 */ /* 0x000fe2000ff9e0ff */
        /* <DEDUP_REMOVED lines=12> */
[----:B------:R-:W-:-:S02]  /*1106f0*/  IMAD.MOV.U32 R141, RZ, RZ, R66 ;  /* 0x000000ffff8d7224 */ /* 0x000fc400078e0042 */
        /* <DEDUP_REMOVED lines=13> */
[----:B------:R-:W-:Y:S02]  /*1107d0*/  IADD3.X R98, PT, PT, R99, UR8, RZ, P4, !PT ;  /* 0x0000000863627c10 */ /* 0x000fe4000a7fe4ff */
[----:B------:R1:W-:Y:S01]  /*1107e0*/  STL.64 [R1+0x30f8], R144 ;  /* 0x0030f89001007387 */ /* 0x0003e20000100a00 */
[----:B------:R-:W-:Y:S01]  /*1107f0*/  IMAD.MOV.U32 R124, RZ, RZ, R75 ;  /* 0x000000ffff7c7224 */ /* 0x000fe200078e004b */
[----:B------:R-:W-:Y:S01]  /*110800*/  IADD3 R99, P4, PT, R100, UR19, RZ ;  /* 0x0000001364637c10 */ /* 0x000fe2000ff9e0ff */
[----:B------:R-:W-:Y:S01]  /*110810*/  IMAD.MOV.U32 R125, RZ, RZ, R76 ;  /* 0x000000ffff7d7224 */ /* 0x000fe200078e004c */
[----:B------:R1:W-:Y:S01]  /*110820*/  STL.64 [R1+0x30f0], R142 ;  /* 0x0030f08e01007387 */ /* 0x0003e20000100a00 */
[----:B------:R-:W-:Y:S01]  /*110830*/  MOV R122, R77 ;  /* 0x0000004d007a7202 */ /* 0x000fe20000000f00 */
[----:B------:R-:W-:-:S02]  /*110840*/  IMAD.MOV.U32 R123, RZ, RZ, R78 ;  /* 0x000000ffff7b7224 */ /* 0x000fc400078e004e */
[----:B------:R1:W-:Y:S01]  /*110850*/  STL.64 [R1+0x3080], R140 ;  /* 0x0030808c01007387 */ /* 0x0003e20000100a00 */
[----:B------:R-:W-:Y:S01]  /*110860*/  IMAD.MOV.U32 R120, RZ, RZ, R79 ;  /* 0x000000ffff787224 */ /* 0x000fe200078e004f */
[----:B------:R-:W-:Y:S02]  /*110870*/  MOV R121, R80 ;  /* 0x0000005000797202 */ /* 0x000fe40000000f00 */
        /* <DEDUP_REMOVED lines=10> */
[----:B------:R-:W-:Y:S01]  /*110920*/  STL.64 [R1+0x3008], R102 ;  /* 0x0030086601007387 */ /* 0x000fe20000100a00 */
        /* <DEDUP_REMOVED lines=18> */
[----:B------:R1:W-:Y:S04]  /*110a50*/  STL.64 [R1+0x3020], R108 ;  /* 0x0030206c01007387 */ /* 0x0003e80000100a00 */
[----:B------:R1:W-:Y:S04]  /*110a60*/  STL.64 [R1+0x3018], R106 ;  /* 0x0030186a01007387 */ /* 0x0003e80000100a00 */
        /* <DEDUP_REMOVED lines=129> */
[----:B------:R-:W-:Y:S01]  /*111280*/  STL.64 [R1+0x3468], R172 ;  /* 0x003468ac01007387 */ /* 0x000fe20000100a00 */
[----:B------:R-:W-:Y:S01]  /*111290*/  IMAD.MOV.U32 R165, RZ, RZ, R42 ;  /* 0x000000ffffa57224 */ /* 0x000fe200078e002a */
[----:B------:R-:W-:Y:S01]  /*1112a0*/  MOV R162, R43 ;  /* 0x0000002b00a27202 */ /* 0x000fe20000000f00 */
[----:B------:R-:W-:Y:S01]  /*1112b0*/  IMAD.MOV.U32 R163, RZ, RZ, R44 ;  /* 0x000000ffffa37224 */ /* 0x000fe200078e002c */
[----:B------:R-:W-:Y:S01]  /*1112c0*/  IADD3.X R92, PT, PT, R93, UR8, RZ, P4, !PT ;  /* 0x000000085d5c7c10 */ /* 0x000fe2000a7fe4ff */
[----:B------:R1:W-:Y:S01]  /*1112d0*/  STL.64 [R1+0x3460], R170 ;  /* 0x003460aa01007387 */ /* 0x0003e20000100a00 */
[----:B------:R-:W-:Y:S01]  /*1112e0*/  IMAD.MOV.U32 R160, RZ, RZ, R45 ;  /* 0x000000ffffa07224 */ /* 0x000fe200078e002d */
        /* <DEDUP_REMOVED lines=64> */
[----:B------:R1:W-:Y:S01]  /*1116f0*/  STL.64 [R1+0x2f90], R126 ;  /* 0x002f907e01007387 */ /* 0x0003e20000100a00 */
[----:B------:R-:W-:Y:S01]  /*111700*/  MOV R112, R85 ;  /* 0x0000005500707202 */ /* 0x000fe20000000f00 */
[----:B------:R-:W-:Y:S02]  /*111710*/  IMAD.MOV.U32 R113, RZ, RZ, R86 ;  /* 0x000000ffff717224 */ /* 0x000fe400078e0056 */
[----:B------:R1:W-:Y:S01]  /*111720*/  STL.64 [R1+0x2f88], R124 ;  /* 0x002f887c01007387 */ /* 0x0003e20000100a00 */
[----:B------:R-:W-:Y:S01]  /*111730*/  IMAD.MOV.U32 R110, RZ, RZ, R87 ;  /* 0x000000ffff6e7224 */ /* 0x000fe200078e0057 */
[----:B------:R-:W-:-:S02]  /*111740*/  MOV R111, R92 ;  /* 0x0000005c006f7202 */ /* 0x000fc40000000f00 */
        /* <DEDUP_REMOVED lines=134> */
[----:B-1----:R-:W-:-:S03]  /*111fb0*/  IMAD.MOV.U32 R171, RZ, RZ, R3 ;  /* 0x000000ffffab7224 */ /* 0x002fc600078e0003 */
        /* <DEDUP_REMOVED lines=12> */
[----:B------:R1:W-:Y:S01]  /*112080*/  STL.64 [R1+0x3448], R170 ;  /* 0x003448aa01007387 */ /* 0x0003e20000100a00 */
        /* <DEDUP_REMOVED lines=35> */
[----:B------:R-:W-:Y:S01]  /*1122c0*/  STL.64 [R1+0x3240], R152 ;  /* 0x0032409801007387 */ /* 0x000fe20000100a00 */
        /* <DEDUP_REMOVED lines=498> */
[----:B------:R-:W-:Y:S02]  /*1141f0*/  IMAD.MOV.U32 R102, RZ, RZ, R99 ;  /* 0x000000ffff667224 */ /* 0x000fe400078e0063 */
[----:B------:R-:W-:Y:S01]  /*114200*/  IMAD.MOV.U32 R103, RZ, RZ, R100 ;  /* 0x000000ffff677224 */ /* 0x000fe200078e0064 */
        /* <DEDUP_REMOVED lines=359> */
[----:B------:R-:W-:Y:S01]  /*115880*/  MOV R157, R44 ;  /* 0x0000002c009d7202 */ /* 0x000fe20000000f00 */
[----:B------:R-:W-:Y:S01]  /*115890*/  IMAD.MOV.U32 R159, RZ, RZ, R42 ;  /* 0x000000ffff9f7224 */ /* 0x000fe200078e002a */
[----:B------:R2:W-:Y:S01]  /*1158a0*/  LDGSTS.E [R138+-0x7f200], desc[UR34][R166.64], P3 ;  /* 0x80e00000a68a7fae */ /* 0x0005e200099a1022 */
[----:B------:R-:W-:Y:S01]  /*1158b0*/  IMAD.MOV.U32 R156, RZ, RZ, R43 ;  /* 0x000000ffff9c7224 */ /* 0x000fe200078e002b */
[----:B------:R-:W-:Y:S01]  /*1158c0*/  IADD3.X R92, PT, PT, R93, UR8, RZ, P4, !PT ;  /* 0x000000085d5c7c10 */ /* 0x000fe2000a7fe4ff */
[----:B------:R-:W-:Y:S01]  /*1158d0*/  IMAD.MOV.U32 R154, RZ, RZ, R45 ;  /* 0x000000ffff9a7224 */ /* 0x000fe200078e002d */
[----:B------:R2:W-:Y:S01]  /*1158e0*/  STL.64 [R1+0x33c8], R166 ;  /* 0x0033c8a601007387 */ /* 0x0005e20000100a00 */
[----:B------:R-:W-:Y:S01]  /*1158f0*/  IMAD.MOV.U32 R155, RZ, RZ, R46 ;  /* 0x000000ffff9b7224 */ /* 0x000fe200078e002e */
[----:B------:R-:W-:Y:S01]  /*115900*/  IADD3 R93, P4, PT, R94, UR19, RZ ;  /* 0x000000135e5d7c10 */ /* 0x000fe2000ff9e0ff */
[----:B------:R-:W-:Y:S01]  /*115910*/  IMAD.MOV.U32 R153, RZ, RZ, R48 ;  /* 0x000000ffff997224 */ /* 0x000fe200078e0030 */
[----:B------:R2:W-:Y:S01]  /*115920*/  LDGSTS.E [R138+-0x7f180], desc[UR34][R164.64], P2 ;  /* 0x80e80000a48a7fae */ /* 0x0005e200091a1022 */
[----:B------:R-:W-:Y:S01]  /*115930*/  MOV R152, R47 ;  /* 0x0000002f00987202 */ /* 0x000fe20000000f00 */
[----:B------:R-:W-:Y:S01]  /*115940*/  IMAD.MOV.U32 R150, RZ, RZ, R49 ;  /* 0x000000ffff967224 */ /* 0x000fe200078e0031 */
[----:B------:R-:W-:Y:S01]  /*115950*/  MOV R151, R50 ;  /* 0x0000003200977202 */ /* 0x000fe20000000f00 */
[----:B------:R2:W-:Y:S01]  /*115960*/  STL.64 [R1+0x33c0], R164 ;  /* 0x0033c0a401007387 */ /* 0x0005e20000100a00 */
[----:B------:R-:W-:-:S03]  /*115970*/  IMAD.MOV.U32 R148, RZ, RZ, R51 ;  /* 0x000000ffff947224 */ /* 0x000fc600078e0033 */
[----:B------:R2:W-:Y:S01]  /*115980*/  LDGSTS.E [R138+-0x7f100], desc[UR34][R162.64], P1 ;  /* 0x80f00000a28a7fae */ /* 0x0005e200089a1022 */
[----:B------:R-:W-:Y:S01]  /*115990*/  IMAD.MOV.U32 R149, RZ, RZ, R52 ;  /* 0x000000ffff957224 */ /* 0x000fe200078e0034 */
[----:B------:R-:W-:Y:S02]  /*1159a0*/  MOV R146, R53 ;  /* 0x0000003500927202 */ /* 0x000fe40000000f00 */
[----:B------:R2:W-:Y:S01]  /*1159b0*/  STL.64 [R1+0x33b8], R162 ;  /* 0x0033b8a201007387 */ /* 0x0005e20000100a00 */
[----:B------:R-:W-:-:S03]  /*1159c0*/  IMAD.MOV.U32 R147, RZ, RZ, R54 ;  /* 0x000000ffff937224 */ /* 0x000fc600078e0036 */
[----:B------:R2:W-:Y:S01]  /*1159d0*/  LDGSTS.E [R138+-0x7f080], desc[UR34][R160.64], P0 ;  /* 0x80f80000a08a7fae */ /* 0x0005e200081a1022 */
[----:B------:R-:W-:Y:S01]  /*1159e0*/  IADD3.X R94, PT, PT, R95, UR8, RZ, P4, !PT ;  /* 0x000000085f5e7c10 */ /* 0x000fe2000a7fe4ff */
[----:B------:R-:W-:Y:S02]  /*1159f0*/  IMAD.MOV.U32 R144, RZ, RZ, R55 ;  /* 0x000000ffff907224 */ /* 0x000fe400078e0037 */
[----:B------:R2:W-:Y:S01]  /*115a00*/  STL.64 [R1+0x33b0], R160 ;  /* 0x0033b0a001007387 */ /* 0x0005e20000100a00 */
[----:B------:R-:W-:-:S03]  /*115a10*/  MOV R145, R56 ;  /* 0x0000003800917202 */ /* 0x000fc60000000f00 */
[----:B------:R2:W-:Y:S01]  /*115a20*/  LDGSTS.E [R138+-0x7e200], desc[UR34][R158.64], P3 ;  /* 0x81e000009e8a7fae */ /* 0x0005e200099a1022 */
[----:B------:R-:W-:Y:S01]  /*115a30*/  IADD3 R95, P4, PT, R96, UR19, RZ ;  /* 0x00000013605f7c10 */ /* 0x000fe2000ff9e0ff */
[----:B------:R-:W-:Y:S02]  /*115a40*/  IMAD.MOV.U32 R142, RZ, RZ, R57 ;  /* 0x000000ffff8e7224 */ /* 0x000fe400078e0039 */
[----:B------:R2:W-:Y:S01]  /*115a50*/  STL.64 [R1+0x32c8], R158 ;  /* 0x0032c89e01007387 */ /* 0x0005e20000100a00 */
[----:B------:R-:W-:-:S03]  /*115a60*/  IMAD.MOV.U32 R143, RZ, RZ, R58 ;  /* 0x000000ffff8f7224 */ /* 0x000fc600078e003a */
[----:B------:R2:W-:Y:S01]  /*115a70*/  LDGSTS.E [R138+-0x7e180], desc[UR34][R156.64], P2 ;  /* 0x81e800009c8a7fae */ /* 0x0005e200091a1022 */
[----:B------:R-:W-:Y:S01]  /*115a80*/  MOV R140, R59 ;  /* 0x0000003b008c7202 */ /* 0x000fe20000000f00 */
[----:B------:R-:W-:Y:S02]  /*115a90*/  IMAD.MOV.U32 R141, RZ, RZ, R60 ;  /* 0x000000ffff8d7224 */ /* 0x000fe400078e003c */
[----:B------:R2:W-:Y:S01]  /*115aa0*/  STL.64 [R1+0x32c0], R156 ;  /* 0x0032c09c01007387 */ /* 0x0005e20000100a00 */
[----:B------:R-:W-:-:S03]  /*115ab0*/  IMAD.MOV.U32 R136, RZ, RZ, R61 ;  /* 0x000000ffff887224 */ /* 0x000fc600078e003d */
[----:B------:R2:W-:Y:S01]  /*115ac0*/  LDGSTS.E [R138+-0x7e100], desc[UR34][R154.64], P1 ;  /* 0x81f000009a8a7fae */ /* 0x0005e200089a1022 */
[----:B------:R-:W-:-:S03]  /*115ad0*/  MOV R137, R62 ;  /* 0x0000003e00897202 */ /* 0x000fc60000000f00 */
[----:B------:R2:W-:Y:S01]  /*115ae0*/  STL.64 [R1+0x32b8], R154 ;  /* 0x0032b89a01007387 */ /* 0x0005e20000100a00 */
[----:B------:R-:W-:-:S03]  /*115af0*/  IMAD.MOV.U32 R134, RZ, RZ, R63 ;  /* 0x000000ffff867224 */ /* 0x000fc600078e003f */
[----:B------:R2:W-:Y:S01]  /*115b00*/  LDGSTS.E [R138+-0x7e080], desc[UR34][R152.64], P0 ;  /* 0x81f80000988a7fae */ /* 0x0005e200081a1022 */
[----:B------:R-:W-:-:S03]  /*115b10*/  IMAD.MOV.U32 R135, RZ, RZ, R64 ;  /* 0x000000ffff877224 */ /* 0x000fc600078e0040 */
[----:B------:R2:W-:Y:S01]  /*115b20*/  STL.64 [R1+0x32b0], R152 ;  /* 0x0032b09801007387 */ /* 0x0005e20000100a00 */
[----:B------:R-:W-:-:S03]  /*115b30*/  IADD3.X R96, PT, PT, R97, UR8, RZ, P4, !PT ;  /* 0x0000000861607c10 */ /* 0x000fc6000a7fe4ff */
[----:B------:R2:W-:Y:S01]  /*115b40*/  LDGSTS.E [R138+-0x7d200], desc[UR34][R150.64], P3 ;  /* 0x82e00000968a7fae */ /* 0x0005e200099a1022 */
[----:B------:R-:W-:Y:S01]  /*115b50*/  MOV R132, R65 ;  /* 0x0000004100847202 */ /* 0x000fe20000000f00 */
[----:B------:R-:W-:Y:S02]  /*115b60*/  IMAD.MOV.U32 R133, RZ, RZ, R66 ;  /* 0x000000ffff857224 */ /* 0x000fe400078e0042 */
[----:B------:R2:W-:Y:S01]  /*115b70*/  STL.64 [R1+0x31c8], R150 ;  /* 0x0031c89601007387 */ /* 0x0005e20000100a00 */
[----:B------:R-:W-:-:S03]  /*115b80*/  IADD3 R97, P4, PT, R98, UR19, RZ ;  /* 0x0000001362617c10 */ /* 0x000fc6000ff9e0ff */
[----:B------:R2:W-:Y:S01]  /*115b90*/  LDGSTS.E [R138+-0x7d180], desc[UR34][R148.64], P2 ;  /* 0x82e80000948a7fae */ /* 0x0005e200091a1022 */
[----:B------:R-:W-:Y:S01]  /*115ba0*/  IMAD.MOV.U32 R130, RZ, RZ, R67 ;  /* 0x000000ffff827224 */ /* 0x000fe200078e0043 */
[----:B------:R-:W-:Y:S02]  /*115bb0*/  MOV R131, R68 ;  /* 0x0000004400837202 */ /* 0x000fe40000000f00 */
[----:B------:R2:W-:Y:S01]  /*115bc0*/  STL.64 [R1+0x31c0], R148 ;  /* 0x0031c09401007387 */ /* 0x0005e20000100a00 */
[----:B------:R-:W-:-:S03]  /*115bd0*/  IMAD.MOV.U32 R128, RZ, RZ, R69 ;  /* 0x000000ffff807224 */ /* 0x000fc600078e0045 */
[----:B------:R2:W-:Y:S01]  /*115be0*/  LDGSTS.E [R138+-0x7d100], desc[UR34][R146.64], P1 ;  /* 0x82f00000928a7fae */ /* 0x0005e200089a1022 */
[----:B------:R-:W-:-:S03]  /*115bf0*/  IMAD.MOV.U32 R129, RZ, RZ, R70 ;  /* 0x000000ffff817224 */ /* 0x000fc600078e0046 */
[----:B------:R2:W-:Y:S01]  /*115c00*/  STL.64 [R1+0x31b8], R146 ;  /* 0x0031b89201007387 */ /* 0x0005e20000100a00 */
[----:B------:R-:W-:-:S03]  /*115c10*/  MOV R126, R71 ;  /* 0x00000047007e7202 */ /* 0x000fc60000000f00 */
[----:B------:R2:W-:Y:S01]  /*115c20*/  LDGSTS.E [R138+-0x7d080], desc[UR34][R144.64], P0 ;  /* 0x82f80000908a7fae */ /* 0x0005e200081a1022 */
[----:B------:R-:W-:-:S03]  /*115c30*/  IMAD.MOV.U32 R127, RZ, RZ, R72 ;  /* 0x000000ffff7f7224 */ /* 0x000fc600078e0048 */
[----:B------:R2:W-:Y:S01]  /*115c40*/  STL.64 [R1+0x31b0], R144 ;  /* 0x0031b09001007387 */ /* 0x0005e20000100a00 */
[----:B------:R-:W-:-:S03]  /*115c50*/  IMAD.MOV.U32 R124, RZ, RZ, R73 ;  /* 0x000000ffff7c7224 */ /* 0x000fc600078e0049 */
[----:B------:R2:W-:Y:S01]  /*115c60*/  LDGSTS.E [R138+-0x7c200], desc[UR34][R142.64], P3 ;  /* 0x83e000008e8a7fae */ /* 0x0005e200099a1022 */
[----:B------:R-:W-:-:S03]  /*115c70*/  MOV R125, R74 ;  /* 0x0000004a007d7202 */ /* 0x000fc60000000f00 */
[----:B------:R2:W-:Y:S01]  /*115c80*/  STL.64 [R1+0x2fc8], R142 ;  /* 0x002fc88e01007387 */ /* 0x0005e20000100a00 */
[----:B------:R-:W-:-:S03]  /*115c90*/  IADD3.X R98, PT, PT, R99, UR8, RZ, P4, !PT ;  /* 0x0000000863627c10 */ /* 0x000fc6000a7fe4ff */
[----:B------:R2:W-:Y:S01]  /*115ca0*/  LDGSTS.E [R138+-0x7c180], desc[UR34][R140.64], P2 ;  /* 0x83e800008c8a7fae */ /* 0x0005e200091a1022 */
[----:B------:R-:W-:-:S03]  /*115cb0*/  IMAD.MOV.U32 R122, RZ, RZ, R75 ;  /* 0x000000ffff7a7224 */ /* 0x000fc600078e004b */
[----:B------:R2:W-:Y:S01]  /*115cc0*/  STL.64 [R1+0x2fc0], R140 ;  /* 0x002fc08c01007387 */ /* 0x0005e20000100a00 */
[----:B------:R-:W-:-:S03]  /*115cd0*/  IMAD.MOV.U32 R123, RZ, RZ, R76 ;  /* 0x000000ffff7b7224 */ /* 0x000fc600078e004c */
[----:B------:R2:W-:Y:S01]  /*115ce0*/  LDGSTS.E [R138+-0x7c100], desc[UR34][R136.64], P1 ;  /* 0x83f00000888a7fae */ /* 0x0005e200089a1022 */
[----:B------:R-:W-:Y:S01]  /*115cf0*/  IADD3 R99, P4, PT, R100, UR19, RZ ;  /* 0x0000001364637c10 */ /* 0x000fe2000ff9e0ff */
[----:B------:R-:W-:Y:S02]  /*115d00*/  IMAD.MOV.U32 R121, RZ, RZ, R78 ;  /* 0x000000ffff797224 */ /* 0x000fe400078e004e */
[----:B------:R2:W-:Y:S01]  /*115d10*/  STL.64 [R1+0x2fb8], R136 ;  /* 0x002fb88801007387 */ /* 0x0005e20000100a00 */
[----:B------:R-:W-:-:S03]  /*115d20*/  MOV R120, R77 ;  /* 0x0000004d00787202 */ /* 0x000fc60000000f00 */
        /* <DEDUP_REMOVED lines=12> */
[----:B------:R-:W-:-:S03]  /*115df0*/  IADD3.X R100, PT, PT, R101, UR8, RZ, P4, !PT ;  /* 0x0000000865647c10 */ /* 0x000fc6000a7fe4ff */
        /* <DEDUP_REMOVED lines=23> */
[----:B------:R2:W-:Y:S04]  /*115f70*/  STL.64 [R1+0x2d70], R118 ;  /* 0x002d707601007387 */ /* 0x0005e80000100a00 */
[----:B------:R2:W-:Y:S04]  /*115f80*/  LDGSTS.E [R138+-0x79200], desc[UR34][R116.64], P3 ;  /* 0x86e00000748a7fae */ /* 0x0005e800099a1022 */
        /* <DEDUP_REMOVED lines=15> */
[----:B------:R-:W0:Y:S01]  /*116080*/  LDGDEPBAR ;  /* 0x00000000000079af */ /* 0x000e220000000000 */
[----:B------:R-:W-:-:S04]  /*116090*/  UIADD3 UR4, UPT, UPT, UR4, 0x1, URZ ;  /* 0x0000000104047890 */ /* 0x000fc8000fffe0ff */
[----:B------:R-:W-:-:S09]  /*1160a0*/  UISETP.NE.U32.AND UP0, UPT, UR4, UR9, UPT ;  /* 0x000000090400728c */ /* 0x000fd2000bf05070 */
[----:B--2---:R-:W-:Y:S05]  /*1160b0*/  BRA.U UP0, `(.L_x_1) ;  /* 0xfffff5dd00507547 */ /* 0x004fea000b83ffff */
.L_x_0:
[----:B------:R-:W2:Y:S01]  /*1160c0*/  LDL R135, [R1+0x3b28] ;  /* 0x003b280001877983 */ /* 0x000ea20000100800 */
[----:B------:R-:W3:Y:S01]  /*1160d0*/  LDCU.64 UR36, c[0x0][0x398] ;  /* 0x00007300ff2477ac */ /* 0x000ee20008000a00 */
[----:B------:R-:W-:-:S04]  /*1160e0*/  DEPBAR.LE SB0, 0x0 ;  /* 0x000080000000791a */ /* 0x000fc80000000000 */
[----:B------:R-:W4:Y:S01]  /*1160f0*/  S2R R37, SR_TID.X ;  /* 0x0000000000257919 */ /* 0x000f220000002100 */
[----:B------:R-:W1:Y:S01]  /*116100*/  LDCU UR44, c[0x0][0x3b4] ;  /* 0x00007680ff2c77ac */ /* 0x000e620008000800 */
[----:B------:R-:W4:Y:S01]  /*116110*/  LDL.LU R36, [R1+0x1610] ;  /* 0x0016100001247983 */ /* 0x000f220000300800 */
[----:B------:R-:W1:Y:S01]  /*116120*/  LDCU UR61, c[0x0][0x3b4] ;  /* 0x00007680ff3d77ac */ /* 0x000e620008000800 */
[----:B------:R-:W1:Y:S01]  /*116130*/  LDCU UR49, c[0x0][0x3b4] ;  /* 0x00007680ff3177ac */ /* 0x000e620008000800 */
[----:B------:R-:W1:Y:S01]  /*116140*/  LDCU.64 UR38, c[0x0][0x390] ;  /* 0x00007200ff2677ac */ /* 0x000e620008000a00 */
[----:B------:R-:W1:Y:S01]  /*116150*/  LDCU.64 UR40, c[0x0][0x390] ;  /* 0x00007200ff2877ac */ /* 0x000e620008000a00 */
[----:B------:R-:W1:Y:S01]  /*116160*/  LDCU UR48, c[0x0][0x3b4] ;  /* 0x00007680ff3077ac */ /* 0x000e620008000800 */
[----:B------:R-:W1:Y:S01]  /*116170*/  LDCU.64 UR46, c[0x0][0x390] ;  /* 0x00007200ff2e77ac */ /* 0x000e620008000a00 */
[----:B------:R-:W1:Y:S01]  /*116180*/  LDCU.64 UR42, c[0x0][0x390] ;  /* 0x00007200ff2a77ac */ /* 0x000e620008000a00 */
[----:B------:R-:W1:Y:S01]  /*116190*/  LDCU UR60, c[0x0][0x398] ;  /* 0x00007300ff3c77ac */ /* 0x000e620008000800 */
[----:B------:R-:W-:Y:S01]  /*1161a0*/  LOP3.LUT R2, R2, 0xfff7ffff, RZ, 0xc0, !PT ;  /* 0xfff7ffff02027812 */ /* 0x000fe200078ec0ff */
[----:B------:R-:W1:Y:S01]  /*1161b0*/  LDCU UR59, c[0x0][0x398] ;  /* 0x00007300ff3b77ac */ /* 0x000e620008000800 */
        /* <DEDUP_REMOVED lines=54> */
[----:B--2---:R-:W-:-:S05]  /*116520*/  VIADD R0, R135, 0x1f ;  /* 0x0000001f87007836 */ /* 0x004fca0000000000 */
[----:B---3--:R-:W-:Y:S01]  /*116530*/  ISETP.GE.AND P0, PT, R0, UR37, PT ;  /* 0x0000002500007c0c */ /* 0x008fe2000bf06270 */
[----:B------:R-:W2:Y:S01]  /*116540*/  LDCU UR37, c[0x0][0x398] ;  /* 0x00007300ff2577ac */ /* 0x000ea20008000800 */
[----:B----4-:R-:W-:Y:S02]  /*116550*/  LOP3.LUT R0, R37, 0x1f, RZ, 0xc0, !PT ;  /* 0x0000001f25007812 */ /* 0x010fe400078ec0ff */
[----:B------:R-:W3:Y:S04]  /*116560*/  LDL.LU R37, [R1+0x1618] ;  /* 0x0016180001257983 */ /* 0x000ee80000300800 */
[----:B------:R-:W3:Y:S04]  /*116570*/  LDL.LU R38, [R1+0x80] ;  /* 0x0000800001267983 */ /* 0x000ee80000300800 */
[----:B------:R-:W3:Y:S01]  /*116580*/  LDL.LU R39, [R1+0x88] ;  /* 0x0000880001277983 */ /* 0x000ee20000300800 */
[----:B------:R-:W-:Y:S01]  /*116590*/  LEA R0, R0, UR5, 0x4 ;  /* 0x0000000500007c11 */ /* 0x000fe2000f8e20ff */
[----:B------:R-:W4:Y:S01]  /*1165a0*/  LDCU UR5, c[0x0][0x398] ;  /* 0x00007300ff0577ac */ /* 0x000f220008000800 */
[----:B------:R-:W-:Y:S06]  /*1165b0*/  BAR.SYNC.DEFER_BLOCKING 0x0 ;  /* 0x0000000000007b1d */ /* 0x000fec0000010000 */
[----:B------:R-:W2:Y:S04]  /*1165c0*/  LDL.LU R40, [R1+0x1570] ;  /* 0x0015700001287983 */ /* 0x000ea80000300800 */
[----:B------:R-:W2:Y:S04]  /*1165d0*/  LDL.LU R41, [R1+0x1578] ;  /* 0x0015780001297983 */ /* 0x000ea80000300800 */
[----:B------:R-:W2:Y:S04]  /*1165e0*/  LDL.LU R42, [R1+0x290] ;  /* 0x00029000012a7983 */ /* 0x000ea80000300800 */
[----:B------:R-:W2:Y:S04]  /*1165f0*/  LDL.LU R43, [R1+0x298] ;  /* 0x00029800012b7983 */ /* 0x000ea80000300800 */
[----:B---3--:R3:W-:Y:S01]  /*116600*/  STSM.16.M88.4 [R0], R36 ;  /* 0x0000002400007844 */ /* 0x0087e20000000200 */
[----:B------:R-:W-:-:S03]  /*116610*/  NOP ;  /* 0x0000000000007918 */ /* 0x000fc60000000000 */
[----:B------:R-:W1:Y:S01]  /*116620*/  LDS.128 R44, [R0] ;  /* 0x00000000002c7984 */ /* 0x000e620000000c00 */
[----:B------:R-:W-:-:S03]  /*116630*/  NOP ;  /* 0x0000000000007918 */ /* 0x000fc60000000000 */
[----:B---3--:R-:W3:Y:S04]  /*116640*/  LDL.LU R36, [R1+0x1580] ;  /* 0x0015800001247983 */ /* 0x008ee80000300800 */
[----:B-1----:R-:W-:Y:S04]  /*116650*/  STL.64 [R1+0x550], R44 ;  /* 0x0005502c01007387 */ /* 0x002fe80000100a00 */
[----:B------:R-:W-:Y:S04]  /*116660*/  STL.64 [R1+0x558], R46 ;  /* 0x0005582e01007387 */ /* 0x000fe80000100a00 */
[----:B------:R-:W3:Y:S04]  /*116670*/  LDL.LU R37, [R1+0x1588] ;  /* 0x0015880001257983 */ /* 0x000ee80000300800 */
[----:B------:R-:W3:Y:S04]  /*116680*/  LDL.LU R38, [R1+0x2a0] ;  /* 0x0002a00001267983 */ /* 0x000ee80000300800 */
[----:B------:R-:W3:Y:S04]  /*116690*/  LDL.LU R39, [R1+0x2a8] ;  /* 0x0002a80001277983 */ /* 0x000ee80000300800 */
[----:B--2---:R1:W-:Y:S01]  /*1166a0*/  STSM.16.M88.4 [R0], R40 ;  /* 0x0000002800007844 */ /* 0x0043e20000000200 */
[----:B------:R-:W-:-:S03]  /*1166b0*/  NOP ;  /* 0x0000000000007918 */ /* 0x000fc60000000000 */
[----:B------:R-:W2:Y:S01]  /*1166c0*/  LDS.128 R44, [R0] ;  /* 0x00000000002c7984 */ /* 0x000ea20000000c00 */
[----:B------:R-:W-:-:S03]  /*1166d0*/  NOP ;  /* 0x0000000000007918 */ /* 0x000fc60000000000 */
[----:B-1----:R-:W4:Y:S04]  /*1166e0*/  LDL.LU R40, [R1+0x1480] ;  /* 0x0014800001287983 */ /* 0x002f280000300800 */
[----:B--2---:R-:W-:Y:S04]  /*1166f0*/  STL.64 [R1+0x540], R44 ;  /* 0x0005402c01007387 */ /* 0x004fe80000100a00 */
[----:B------:R-:W-:Y:S04]  /*116700*/  STL.64 [R1+0x548], R46 ;  /* 0x0005482e01007387 */ /* 0x000fe80000100a00 */
[----:B------:R-:W4:Y:S04]  /*116710*/  LDL.LU R41, [R1+0x1488] ;  /* 0x0014880001297983 */ /* 0x000f280000300800 */
[----:B------:R-:W4:Y:S04]  /*116720*/  LDL.LU R42, [R1+0x170] ;  /* 0x00017000012a7983 */ /* 0x000f280000300800 */
[----:B------:R-:W4:Y:S04]  /*116730*/  LDL.LU R43, [R1+0x178] ;  /* 0x00017800012b7983 */ /* 0x000f280000300800 */
[----:B---3--:R1:W-:Y:S01]  /*116740*/  STSM.16.M88.4 [R0], R36 ;  /* 0x0000002400007844 */ /* 0x0083e20000000200 */
[----:B------:R-:W-:-:S03]  /*116750*/  NOP ;  /* 0x0000000000007918 */ /* 0x000fc60000000000 */
[----:B------:R-:W2:Y:S01]  /*116760*/  LDS.128 R44, [R0] ;  /* 0x00000000002c7984 */ /* 0x000ea20000000c00 */
[----:B------:R-:W-:-:S03]  /*116770*/  NOP ;  /* 0x0000000000007918 */ /* 0x000fc60000000000 */
[----:B-1----:R-:W3:Y:S04]  /*116780*/  LDL.LU R36, [R1+0x1b0] ;  /* 0x0001b00001247983 */ /* 0x002ee80000300800 */
[----:B--2---:R-:W-:Y:S04]  /*116790*/  STL.64 [R1+0x530], R44 ;  /* 0x0005302c01007387 */ /* 0x004fe80000100a00 */
[----:B------:R-:W-:Y:S04]  /*1167a0*/  STL.64 [R1+0x538], R46 ;  /* 0x0005382e01007387 */ /* 0x000fe80000100a00 */
[----:B------:R-:W3:Y:S04]  /*1167b0*/  LDL.LU R37, [R1+0x1b8] ;  /* 0x0001b80001257983 */ /* 0x000ee80000300800 */
[----:B------:R-:W3:Y:S04]  /*1167c0*/  LDL.LU R38, [R1+0x1f0] ;  /* 0x0001f00001267983 */ /* 0x000ee80000300800 */
[----:B------:R-:W3:Y:S04]  /*1167d0*/  LDL.LU R39, [R1+0x1f8] ;  /* 0x0001f80001277983 */ /* 0x000ee80000300800 */
[----:B----4-:R1:W-:Y:S01]  /*1167e0*/  STSM.16.M88.4 [R0], R40 ;  /* 0x0000002800007844 */ /* 0x0103e20000000200 */
        /* <DEDUP_REMOVED lines=27> */
[----:B---3--:R1:W-:Y:S01]  /*1169a0*/  STSM.16.M88.4 [R0], R36 ;  /* 0x0000002400007844 */ /* 0x0083e20000000200 */
[----:B------:R-:W-:-:S03]  /*1169b0*/  NOP ;  /* 0x0000000000007918 */ /* 0x000fc60000000000 */
[----:B------:R-:W2:Y:S04]  /*1169c0*/  LDS.128 R44, [R0] ;  /* 0x00000000002c7984 */ /* 0x000ea80000000c00 */
[----:B-1----:R-:W3:Y:S04]  /*1169d0*/  LDL.LU R36, [R1+0x1310] ;  /* 0x0013100001247983 */ /* 0x002ee80000300800 */
[----:B--2---:R-:W-:Y:S04]  /*1169e0*/  STL.64 [R1+0x460], R44 ;  /* 0x0004602c01007387 */ /* 0x004fe80000100a00 */
[----:B------:R-:W-:Y:S01]  /*1169f0*/  STL.64 [R1+0x468], R46 ;  /* 0x0004682e01007387 */ /* 0x000fe20000100a00 */
[----:B-----5:R-:W-:Y:S01]  /*116a00*/  MOV R42, R240 ;  /* 0x000000f0002a7202 */ /* 0x020fe20000000f00 */
[----:B------:R-:W-:Y:S01]  /*116a10*/  IMAD.MOV.U32 R43, RZ, RZ, R242 ;  /* 0x000000ffff2b7224 */ /* 0x000fe200078e00f2 */
[----:B------:R-:W-:Y:S01]  /*116a20*/  NOP ;  /* 0x0000000000007918 */ /* 0x000fe20000000000 */
        /* <DEDUP_REMOVED lines=77> */
[----:B------:R-:W-:Y:S01]  /*116f00*/  IMAD.MOV.U32 R42, RZ, RZ, R20 ;  /* 0x000000ffff2a7224 */ /* 0x000fe200078e0014 */
[----:B------:R-:W-:Y:S01]  /*116f10*/  MOV R43, R22 ;  /* 0x00000016002b7202 */ /* 0x000fe20000000f00 */
        /* <DEDUP_REMOVED lines=79> */
[----:B------:R-:W-:-:S02]  /*117410*/  NOP ;  /* 0x0000000000007918 */ /* 0x000fc40000000000 */
[----:B------:R-:W3:Y:S04]  /*117420*/  LDL.LU R37, [R1+0x131c] ;  /* 0x00131c0001257983 */ /* 0x000ee80000300800 */
[----:B------:R-:W3:Y:S04]  /*117430*/  LDL.LU R38, [R1+0x6c4] ;  /* 0x0006c40001267983 */ /* 0x000ee80000300800 */
[----:B------:R-:W3:Y:S01]  /*117440*/  LDL.LU R39, [R1+0x6cc] ;  /* 0x0006cc0001277983 */ /* 0x000ee20000300800 */
[----:B------:R-:W-:-:S05]  /*117450*/  IMAD.MOV.U32 R43, RZ, RZ, R243 ;  /* 0x000000ffff2b7224 */ /* 0x000fca00078e00f3 */
        /* <DEDUP_REMOVED lines=67> */
[----:B------:R-:W4:Y:S01]  /*117890*/  LDL.LU R41, [R1+0x14c] ;  /* 0x00014c0001297983 */ /* 0x000f220000300800 */
[----:B------:R-:W-:-:S03]  /*1178a0*/  MOV R42, R21 ;  /* 0x00000015002a7202 */ /* 0x000fc60000000f00 */
[----:B------:R-:W2:Y:S01]  /*1178b0*/  LDL.LU R20, [R1+0x1670] ;  /* 0x0016700001147983 */ /* 0x000ea20000300800 */
[----:B------:R-:W-:-:S03]  /*1178c0*/  IMAD.MOV.U32 R43, RZ, RZ, R23 ;  /* 0x000000ffff2b7224 */ /* 0x000fc600078e0017 */
[----:B---3--:R-:W-:Y:S01]  /*1178d0*/  STSM.16.M88.4 [R0], R36 ;  /* 0x0000002400007844 */ /* 0x008fe20000000200 */
[----:B------:R-:W-:-:S03]  /*1178e0*/  NOP ;  /* 0x0000000000007918 */ /* 0x000fc60000000000 */
[----:B------:R-:W1:Y:S01]  /*1178f0*/  LDS.128 R36, [R0] ;  /* 0x0000000000247984 */ /* 0x000e620000000c00 */
[----:B------:R-:W-:-:S03]  /*117900*/  NOP ;  /* 0x0000000000007918 */ /* 0x000fc60000000000 */
[----:B-1----:R1:W-:Y:S04]  /*117910*/  STL.64 [R1+0x50], R36 ;  /* 0x0000502401007387 */ /* 0x0023e80000100a00 */
[----:B------:R-:W-:Y:S04]  /*117920*/  STL.64 [R1+0x58], R38 ;  /* 0x0000582601007387 */ /* 0x000fe80000100a00 */
[----:B------:R-:W2:Y:S04]  /*117930*/  LDL.LU R21, [R1+0x1678] ;  /* 0x0016780001157983 */ /* 0x000ea80000300800 */
[----:B------:R-:W2:Y:S04]  /*117940*/  LDL.LU R22, [R1+0x90] ;  /* 0x0000900001167983 */ /* 0x000ea80000300800 */
[----:B------:R-:W2:Y:S04]  /*117950*/  LDL.LU R23, [R1+0x98] ;  /* 0x0000980001177983 */ /* 0x000ea80000300800 */
[----:B----4-:R-:W-:Y:S01]  /*117960*/  STSM.16.M88.4 [R0], R40 ;  /* 0x0000002800007844 */ /* 0x010fe20000000200 */
[----:B------:R-:W-:-:S03]  /*117970*/  NOP ;  /* 0x0000000000007918 */ /* 0x000fc60000000000 */
[----:B------:R-:W3:Y:S01]  /*117980*/  LDS.128 R40, [R0] ;  /* 0x0000000000287984 */ /* 0x000ee20000000c00 */
[----:B------:R-:W-:-:S03]  /*117990*/  NOP ;  /* 0x0000000000007918 */ /* 0x000fc60000000000 */
[----:B-1----:R-:W4:Y:S04]  /*1179a0*/  LDL.LU R36, [R1+0x15d0] ;  /* 0x0015d00001247983 */ /* 0x002f280000300800 */
[----:B---3--:R-:W-:Y:S04]  /*1179b0*/  STL.64 [R1+0x40], R40 ;  /* 0x0000402801007387 */ /* 0x008fe80000100a00 */
[----:B------:R-:W-:Y:S04]  /*1179c0*/  STL.64 [R1+0x48], R42 ;  /* 0x0000482a01007387 */ /* 0x000fe80000100a00 */
[----:B------:R-:W4:Y:S04]  /*1179d0*/  LDL.LU R37, [R1+0x15d8] ;  /* 0x0015d80001257983 */ /* 0x000f280000300800 */
[----:B------:R-:W4:Y:S04]  /*1179e0*/  LDL.LU R38, [R1+0xa80] ;  /* 0x000a800001267983 */ /* 0x000f280000300800 */
[----:B------:R-:W4:Y:S04]  /*1179f0*/  LDL.LU R39, [R1+0xa88] ;  /* 0x000a880001277983 */ /* 0x000f280000300800 */
[----:B--2---:R1:W-:Y:S01]  /*117a00*/  STSM.16.M88.4 [R0], R20 ;  /* 0x0000001400007844 */ /* 0x0043e20000000200 */
        /* <DEDUP_REMOVED lines=143> */
[----:B------:R-:W-:Y:S01]  /*118300*/  MOV R38, R8 ;  /* 0x0000000800267202 */ /* 0x000fe20000000f00 */
        /* <DEDUP_REMOVED lines=675> */
[----:B---3--:R-:W-:Y:S01]  /*11ad40*/  STSM.16.M88.4 [R0], R20 ;  /* 0x0000001400007844 */ /* 0x008fe20000000200 */
[----:B------:R-:W-:-:S03]  /*11ad50*/  NOP ;  /* 0x0000000000007918 */ /* 0x000fc60000000000 */
[----:B------:R-:W1:Y:S01]  /*11ad60*/  LDS.128 R20, [R0] ;  /* 0x0000000000147984 */ /* 0x000e620000000c00 */
[----:B------:R-:W-:-:S03]  /*11ad70*/  NOP ;  /* 0x0000000000007918 */ /* 0x000fc60000000000 */
[----:B-1----:R1:W-:Y:S04]  /*11ad80*/  STL.64 [R1+0xa40], R20 ;  /* 0x000a401401007387 */ /* 0x0023e80000100a00 */
[----:B------:R2:W-:Y:S04]  /*11ad90*/  STL.64 [R1+0xa48], R22 ;  /* 0x000a481601007387 */ /* 0x0005e80000100a00 */
[----:B-1----:R-:W3:Y:S04]  /*11ada0*/  LDL.LU R20, [R1+0x14d4] ;  /* 0x0014d40001147983 */ /* 0x002ee80000300800 */
[----:B------:R-:W3:Y:S04]  /*11adb0*/  LDL.LU R21, [R1+0x14dc] ;  /* 0x0014dc0001157983 */ /* 0x000ee80000300800 */
[----:B--2---:R-:W3:Y:S04]  /*11adc0*/  LDL.LU R22, [R1+0x224] ;  /* 0x0002240001167983 */ /* 0x004ee80000300800 */
[----:B------:R-:W3:Y:S04]  /*11add0*/  LDL.LU R23, [R1+0x22c] ;  /* 0x00022c0001177983 */ /* 0x000ee80000300800 */
[----:B----4-:R-:W-:Y:S01]  /*11ade0*/  STSM.16.M88.4 [R0], R36 ;  /* 0x0000002400007844 */ /* 0x010fe20000000200 */
[----:B------:R-:W-:-:S03]  /*11adf0*/  NOP ;  /* 0x0000000000007918 */ /* 0x000fc60000000000 */
[----:B------:R-:W1:Y:S01]  /*11ae00*/  LDS.128 R36, [R0] ;  /* 0x0000000000247984 */ /* 0x000e620000000c00 */
[----:B------:R-:W-:-:S03]  /*11ae10*/  NOP ;  /* 0x0000000000007918 */ /* 0x000fc60000000000 */
[----:B-1----:R-:W-:Y:S04]  /*11ae20*/  STL.64 [R1+0x990], R36 ;  /* 0x0009902401007387 */ /* 0x002fe80000100a00 */
[----:B------:R-:W-:Y:S04]  /*11ae30*/  STL.64 [R1+0x998], R38 ;  /* 0x0009982601007387 */ /* 0x000fe80000100a00 */
[----:B---3--:R1:W-:Y:S01]  /*11ae40*/  STSM.16.M88.4 [R0], R20 ;  /* 0x0000001400007844 */ /* 0x0083e20000000200 */
[----:B------:R-:W-:-:S03]  /*11ae50*/  NOP ;  /* 0x0000000000007918 */ /* 0x000fc60000000000 */
[----:B------:R-:W2:Y:S04]  /*11ae60*/  LDS.128 R36, [R0] ;  /* 0x0000000000247984 */ /* 0x000ea80000000c00 */
[----:B-1----:R-:W3:Y:S04]  /*11ae70*/  LDL.LU R20, [R1+0x14c4] ;  /* 0x0014c40001147983 */ /* 0x002ee80000300800 */
[----:B------:R-:W3:Y:S04]  /*11ae80*/  LDL.LU R21, [R1+0x14cc] ;  /* 0x0014cc0001157983 */ /* 0x000ee80000300800 */
[----:B------:R-:W3:Y:S04]  /*11ae90*/  LDL.LU R22, [R1+0x3e4] ;  /* 0x0003e40001167983 */ /* 0x000ee80000300800 */
[----:B------:R-:W3:Y:S01]  /*11aea0*/  LDL.LU R23, [R1+0x3ec] ;  /* 0x0003ec0001177983 */ /* 0x000ee20000300800 */
[----:B------:R-:W-:-:S03]  /*11aeb0*/  NOP ;  /* 0x0000000000007918 */ /* 0x000fc60000000000 */
[----:B--2---:R-:W-:Y:S04]  /*11aec0*/  STL.64 [R1+0x8b0], R36 ;  /* 0x0008b02401007387 */ /* 0x004fe80000100a00 */
        /* <DEDUP_REMOVED lines=95> */
[----:B------:R-:W3:Y:S01]  /*11b4c0*/  LDL.LU R21, [R1+0x10dc] ;  /* 0x0010dc0001157983 */ /* 0x000ee20000300800 */
[----:B------:R-:W-:Y:S01]  /*11b4d0*/  IMAD.MOV.U32 R22, RZ, RZ, R17 ;  /* 0x000000ffff167224 */ /* 0x000fe200078e0011 */
[----:B------:R-:W-:Y:S01]  /*11b4e0*/  MOV R23, R19 ;  /* 0x0000001300177202 */ /* 0x000fe20000000f00 */
[----:B------:R-:W-:Y:S01]  /*11b4f0*/  NOP ;  /* 0x0000000000007918 */ /* 0x000fe20000000000 */
        /* <DEDUP_REMOVED lines=157> */
[----:B------:R-:W-:Y:S02]  /*11bed0*/  IMAD.MOV.U32 R22, RZ, RZ, R24 ;  /* 0x000000ffff167224 */ /* 0x000fe400078e0018 */
[----:B------:R-:W-:Y:S01]  /*11bee0*/  IMAD.MOV.U32 R23, RZ, RZ, R26 ;  /* 0x000000ffff177224 */ /* 0x000fe200078e001a */
[----:B------:R-:W-:Y:S01]  /*11bef0*/  NOP ;  /* 0x0000000000007918 */ /* 0x000fe20000000000 */
[----:B------:R-:W1:Y:S01]  /*11bf00*/  LDC R26, c[0x0][0x3b4] ;  /* 0x0000ed00ff1a7b82 */ /* 0x000e620000000800 */
[----:B--2---:R-:W-:Y:S04]  /*11bf10*/  STL.64 [R1+0xc20], R36 ;  /* 0x000c202401007387 */ /* 0x004fe80000100a00 */
[----:B------:R-:W-:Y:S04]  /*11bf20*/  STL.64 [R1+0xc28], R38 ;  /* 0x000c282601007387 */ /* 0x000fe80000100a00 */
[----:B---3--:R2:W-:Y:S01]  /*11bf30*/  STSM.16.M88.4 [R0], R20 ;  /* 0x0000001400007844 */ /* 0x0085e20000000200 */
[----:B------:R-:W-:-:S03]  /*11bf40*/  NOP ;  /* 0x0000000000007918 */ /* 0x000fc60000000000 */
[----:B------:R-:W3:Y:S04]  /*11bf50*/  LDS.128 R36, [R0] ;  /* 0x0000000000247984 */ /* 0x000ee80000000c00 */
[----:B--2---:R-:W2:Y:S04]  /*11bf60*/  LDL.LU R20, [R1+0x1714] ;  /* 0x0017140001147983 */ /* 0x004ea80000300800 */
[----:B------:R-:W2:Y:S04]  /*11bf70*/  LDL.LU R21, [R1+0x171c] ;  /* 0x00171c0001157983 */ /* 0x000ea80000300800 */
[----:B------:R-:W2:Y:S04]  /*11bf80*/  LDL.LU R22, [R1+0xcd4] ;  /* 0x000cd40001167983 */ /* 0x000ea80000300800 */
[----:B------:R-:W2:Y:S01]  /*11bf90*/  LDL.LU R23, [R1+0xcdc] ;  /* 0x000cdc0001177983 */ /* 0x000ea20000300800 */
[----:B------:R-:W-:-:S03]  /*11bfa0*/  NOP ;  /* 0x0000000000007918 */ /* 0x000fc60000000000 */
[----:B---3--:R-:W-:Y:S04]  /*11bfb0*/  STL.64 [R1+0xc10], R36 ;  /* 0x000c102401007387 */ /* 0x008fe80000100a00 */
[----:B------:R-:W-:Y:S04]  /*11bfc0*/  STL.64 [R1+0xc18], R38 ;  /* 0x000c182601007387 */ /* 0x000fe80000100a00 */
[----:B--2---:R2:W-:Y:S01]  /*11bfd0*/  STSM.16.M88.4 [R0], R20 ;  /* 0x0000001400007844 */ /* 0x0045e20000000200 */
        /* <DEDUP_REMOVED lines=94> */
[----:B------:R-:W4:Y:S04]  /*11c5c0*/  LDL R136, [R1+0x3c98] ;  /* 0x003c980001887983 */ /* 0x000f280000100800 */
[----:B------:R-:W2:Y:S04]  /*11c5d0*/  LDL.LU R22, [R1+0x9b4] ;  /* 0x0009b40001167983 */ /* 0x000ea80000300800 */
[----:B------:R-:W2:Y:S01]  /*11c5e0*/  LDL.LU R23, [R1+0x9bc] ;  /* 0x0009bc0001177983 */ /* 0x000ea20000300800 */
[----:B------:R-:W-:-:S03]  /*11c5f0*/  NOP ;  /* 0x0000000000007918 */ /* 0x000fc60000000000 */
[----:B------:R-:W4:Y:S04]  /*11c600*/  LDL R137, [R1+0x3ca4] ;  /* 0x003ca40001897983 */ /* 0x000f280000100800 */
[----:B---3--:R3:W-:Y:S04]  /*11c610*/  STL.64 [R1+0x700], R36 ;  /* 0x0007002401007387 */ /* 0x0087e80000100a00 */
[----:B------:R1:W-:Y:S01]  /*11c620*/  STL.64 [R1+0x708], R38 ;  /* 0x0007082601007387 */ /* 0x0003e20000100a00 */
[----:B---3--:R-:W3:Y:S08]  /*11c630*/  LDC R36, c[0x0][0x3b4] ;  /* 0x0000ed00ff247b82 */ /* 0x008ef00000000800 */
[----:B------:R-:W2:Y:S08]  /*11c640*/  LDC R37, c[0x0][0x3b4] ;  /* 0x0000ed00ff257b82 */ /* 0x000eb00000000800 */
[----:B-1----:R-:W1:Y:S08]  /*11c650*/  LDC R38, c[0x0][0x3b4] ;  /* 0x0000ed00ff267b82 */ /* 0x002e700000000800 */
[----:B------:R-:W1:Y:S01]  /*11c660*/  LDC R39, c[0x0][0x3b4] ;  /* 0x0000ed00ff277b82 */ /* 0x000e620000000800 */
[----:B--2---:R2:W-:Y:S01]  /*11c670*/  STSM.16.M88.4 [R0], R20 ;  /* 0x0000001400007844 */ /* 0x0045e20000000200 */
[----:B------:R-:W-:-:S03]  /*11c680*/  NOP ;  /* 0x0000000000007918 */ /* 0x000fc60000000000 */
[----:B------:R-:W1:Y:S04]  /*11c690*/  LDS.128 R40, [R0] ;  /* 0x0000000000287984 */ /* 0x000e680000000c00 */
[----:B--2---:R-:W2:Y:S04]  /*11c6a0*/  LDL.LU R20, [R1+0x1244] ;  /* 0x0012440001147983 */ /* 0x004ea80000300800 */
[----:B------:R-:W2:Y:S04]  /*11c6b0*/  LDL.LU R21, [R1+0x124c] ;  /* 0x00124c0001157983 */ /* 0x000ea80000300800 */
[----:B------:R-:W2:Y:S04]  /*11c6c0*/  LDL R138, [R1+0x3ca0] ;  /* 0x003ca000018a7983 */ /* 0x000ea80000100800 */
[----:B------:R-:W2:Y:S04]  /*11c6d0*/  LDL.LU R22, [R1+0x884] ;  /* 0x0008840001167983 */ /* 0x000ea80000300800 */
[----:B------:R-:W2:Y:S01]  /*11c6e0*/  LDL.LU R23, [R1+0x88c] ;  /* 0x00088c0001177983 */ /* 0x000ea20000300800 */
[----:B----4-:R-:W-:Y:S01]  /*11c6f0*/  IMAD R24, R136, UR44, RZ ;  /* 0x0000002c88187c24 */ /* 0x010fe2000f8e02ff */
[----:B------:R-:W4:Y:S01]  /*11c700*/  LDCU.64 UR44, c[0x0][0x390] ;  /* 0x00007200ff2c77ac */ /* 0x000f220008000a00 */
[----:B------:R-:W-:Y:S01]  /*11c710*/  NOP ;  /* 0x0000000000007918 */ /* 0x000fe20000000000 */
[----:B------:R-:W3:Y:S02]  /*11c720*/  LDL R139, [R1+0x3c9c] ;  /* 0x003c9c00018b7983 */ /* 0x000ee40000100800 */
[----:B------:R-:W-:-:S04]  /*11c730*/  LEA R58, P1, R24, UR38, 0x2 ;  /* 0x00000026183a7c11 */ /* 0x000fc8000f8210ff */
[----:B------:R-:W-:Y:S01]  /*11c740*/  LEA.HI.X.SX32 R59, R24, UR39, 0x2, P1 ;  /* 0x00000027183b7c11 */ /* 0x000fe200088f16ff */
[----:B-1----:R1:W-:Y:S01]  /*11c750*/  STL.64 [R1+0x5f0], R40 ;  /* 0x0005f02801007387 */ /* 0x0023e20000100a00 */
[----:B------:R-:W2:Y:S03]  /*11c760*/  LDCU.64 UR38, c[0x0][0x390] ;  /* 0x00007200ff2677ac */ /* 0x000ea60008000a00 */
[----:B------:R-:W-:Y:S01]  /*11c770*/  STL.64 [R1+0x5f8], R42 ;  /* 0x0005f82a01007387 */ /* 0x000fe20000100a00 */
[----:B-1----:R-:W1:Y:S03]  /*11c780*/  LDC R40, c[0x0][0x3b4] ;  /* 0x0000ed00ff287b82 */ /* 0x002e660000000800 */
[----:B--2---:R2:W-:Y:S01]  /*11c790*/  STSM.16.M88.4 [R0], R20 ;  /* 0x0000001400007844 */ /* 0x0045e20000000200 */
[----:B------:R-:W-:-:S03]  /*11c7a0*/  NOP ;  /* 0x0000000000007918 */ /* 0x000fc60000000000 */
[----:B------:R-:W1:Y:S01]  /*11c7b0*/  LDS.128 R44, [R0] ;  /* 0x00000000002c7984 */ /* 0x000e620000000c00 */
[----:B--2---:R-:W-:Y:S01]  /*11c7c0*/  IMAD R22, R138, UR61, RZ ;  /* 0x0000003d8a167c24 */ /* 0x004fe2000f8e02ff */
[----:B------:R-:W-:Y:S01]  /*11c7d0*/  LEA R20, R26, R24, 0x7 ;  /* 0x000000181a147211 */ /* 0x000fe200078e38ff */
[----:B------:R-:W-:Y:S01]  /*11c7e0*/  IMAD R21, R137, UR49, RZ ;  /* 0x0000003189157c24 */ /* 0x000fe2000f8e02ff */
[----:B------:R-:W2:Y:S01]  /*11c7f0*/  LDC R24, c[0x0][0x3b4] ;  /* 0x0000ed00ff187b82 */ /* 0x000ea20000000800 */
[----:B---3--:R-:W-:Y:S01]  /*11c800*/  IMAD R23, R139, UR48, RZ ;  /* 0x000000308b177c24 */ /* 0x008fe2000f8e02ff */
[----:B------:R-:W-:Y:S01]  /*11c810*/  LEA R54, P2, R22, UR40, 0x2 ;  /* 0x0000002816367c11 */ /* 0x000fe2000f8410ff */
[----:B------:R-:W-:Y:S01]  /*11c820*/  IMAD R26, R36, 0x20, R20 ;  /* 0x00000020241a7824 */ /* 0x000fe200078e0214 */
[----:B------:R-:W-:Y:S01]  /*11c830*/  LEA R56, P1, R21, UR46, 0x2 ;  /* 0x0000002e15387c11 */ /* 0x000fe2000f8210ff */
[----:B------:R-:W3:Y:S01]  /*11c840*/  LDCU.64 UR48, c[0x0][0x390] ;  /* 0x00007200ff3077ac */ /* 0x000ee20008000a00 */
[----:B------:R-:W-:-:S02]  /*11c850*/  LEA.HI.X.SX32 R55, R22, UR41, 0x2, P2 ;  /* 0x0000002916377c11 */ /* 0x000fc400090f16ff */
[C---:B----4-:R-:W-:Y:S01]  /*11c860*/  LEA R50, P2, R20.reuse, UR44, 0x2 ;  /* 0x0000002c14327c11 */ /* 0x050fe2000f8410ff */
[----:B------:R-:W4:Y:S01]  /*11c870*/  LDC R36, c[0x0][0x3b4] ;  /* 0x0000ed00ff247b82 */ /* 0x000f220000000800 */
[----:B------:R-:W-:Y:S01]  /*11c880*/  LEA.HI.X.SX32 R57, R21, UR47, 0x2, P1 ;  /* 0x0000002f15397c11 */ /* 0x000fe200088f16ff */
[----:B------:R-:W1:Y:S01]  /*11c890*/  LDCU.64 UR40, c[0x0][0x390] ;  /* 0x00007200ff2877ac */ /* 0x000e620008000a00 */
[C---:B------:R-:W-:Y:S02]  /*11c8a0*/  LEA R52, P1, R23.reuse, UR42, 0x2 ;  /* 0x0000002a17347c11 */ /* 0x040fe4000f8210ff */
[----:B------:R-:W-:Y:S01]  /*11c8b0*/  LEA.HI.X.SX32 R51, R20, UR45, 0x2, P2 ;  /* 0x0000002d14337c11 */ /* 0x000fe200090f16ff */
[----:B------:R-:W1:Y:S01]  /*11c8c0*/  LDCU.64 UR44, c[0x0][0x390] ;  /* 0x00007200ff2c77ac */ /* 0x000e620008000a00 */
[----:B------:R-:W3:Y:S01]  /*11c8d0*/  LDL.LU R20, [R1+0x11d4] ;  /* 0x0011d40001147983 */ /* 0x000ee20000300800 */
[----:B------:R-:W-:Y:S01]  /*11c8e0*/  LEA.HI.X.SX32 R53, R23, UR43, 0x2, P1 ;  /* 0x0000002b17357c11 */ /* 0x000fe200088f16ff */
[----:B------:R-:W1:Y:S02]  /*11c8f0*/  LDCU.64 UR42, c[0x0][0x390] ;  /* 0x00007200ff2a77ac */ /* 0x000e640008000a00 */
[----:B------:R-:W3:Y:S01]  /*11c900*/  LDL.LU R21, [R1+0x11dc] ;  /* 0x0011dc0001157983 */ /* 0x000ee20000300800 */
[----:B------:R-:W1:Y:S03]  /*11c910*/  LDCU.64 UR46, c[0x0][0x390] ;  /* 0x00007200ff2e77ac */ /* 0x000e660008000a00 */
[----:B------:R-:W3:Y:S01]  /*11c920*/  LDL.LU R22, [R1+0x284] ;  /* 0x0002840001167983 */ /* 0x000ee20000300800 */
[----:B------:R-:W-:-:S02]  /*11c930*/  LOP3.LUT R3, R3, 0x7fffffff, RZ, 0xc0, !PT ;  /* 0x7fffffff03037812 */ /* 0x000fc400078ec0ff */
[----:B------:R-:W-:Y:S01]  /*11c940*/  LOP3.LUT R4, R4, 0x7fffffff, RZ, 0xc0, !PT ;  /* 0x7fffffff04047812 */ /* 0x000fe200078ec0ff */
[----:B------:R-:W3:Y:S01]  /*11c950*/  LDL.LU R23, [R1+0x28c] ;  /* 0x00028c0001177983 */ /* 0x000ee20000300800 */
[----:B--2---:R-:W-:Y:S01]  /*11c960*/  IMAD R24, R24, 0x20, R26 ;  /* 0x0000002018187824 */ /* 0x004fe200078e021a */
[----:B------:R-:W-:Y:S01]  /*11c970*/  NOP ;  /* 0x0000000000007918 */ /* 0x000fe20000000000 */
[C---:B------:R-:W-:Y:S01]  /*11c980*/  LEA R74, P1, R26.reuse, UR38, 0x2 ;  /* 0x000000261a4a7c11 */ /* 0x040fe2000f8210ff */
[----:B------:R-:W2:Y:S03]  /*11c990*/  LDCU UR61, c[0x0][0x398] ;  /* 0x00007300ff3d77ac */ /* 0x000ea60008000800 */
[----:B------:R-:W-:Y:S01]  /*11c9a0*/  LEA.HI.X.SX32 R75, R26, UR39, 0x2, P1 ;  /* 0x000000271a4b7c11 */ /* 0x000fe200088f16ff */
[----:B-1----:R-:W-:Y:S01]  /*11c9b0*/  STL.64 [R1+0x5b0], R44 ;  /* 0x0005b02c01007387 */ /* 0x002fe20000100a00 */
[C---:B------:R-:W-:Y:S01]  /*11c9c0*/  LEA R72, P2, R24.reuse, UR40, 0x2 ;  /* 0x0000002818487c11 */ /* 0x040fe2000f8410ff */
[----:B------:R-:W1:Y:S03]  /*11c9d0*/  LDCU.64 UR38, c[0x0][0x390] ;  /* 0x00007200ff2677ac */ /* 0x000e660008000a00 */
[----:B------:R-:W-:Y:S01]  /*11c9e0*/  LEA.HI.X.SX32 R73, R24, UR41, 0x2, P2 ;  /* 0x0000002918497c11 */ /* 0x000fe200090f16ff */
[----:B------:R-:W-:Y:S01]  /*11c9f0*/  STL.64 [R1+0x5b8], R46 ;  /* 0x0005b82e01007387 */ /* 0x000fe20000100a00 */
[----:B------:R-:W1:Y:S03]  /*11ca00*/  LDCU.64 UR40, c[0x0][0x390] ;  /* 0x00007200ff2877ac */ /* 0x000e660008000a00 */
[----:B---3--:R4:W-:Y:S02]  /*11ca10*/  STSM.16.M88.4 [R0], R20 ;  /* 0x0000001400007844 */ /* 0x0089e40000000200 */
[----:B----4-:R-:W-:-:S02]  /*11ca20*/  LEA R20, R36, R24, 0x5 ;  /* 0x0000001824147211 */ /* 0x010fc400078e28ff */
[----:B------:R-:W3:Y:S03]  /*11ca30*/  LDC R24, c[0x0][0x3b4] ;  /* 0x0000ed00ff187b82 */ /* 0x000ee60000000800 */
[----:B------:R-:W-:Y:S01]  /*11ca40*/  IMAD R21, R37, 0x20, R20 ;  /* 0x0000002025157824 */ /* 0x000fe200078e0214 */
[----:B------:R-:W-:-:S03]  /*11ca50*/  LEA R70, P1, R20, UR42, 0x2 ;  /* 0x0000002a14467c11 */ /* 0x000fc6000f8210ff */
[----:B------:R-:W-:Y:S01]  /*11ca60*/  IMAD R22, R38, 0x20, R21 ;  /* 0x0000002026167824 */ /* 0x000fe200078e0215 */
[----:B------:R-:W-:Y:S01]  /*11ca70*/  LEA.HI.X.SX32 R71, R20, UR43, 0x2, P1 ;  /* 0x0000002b14477c11 */ /* 0x000fe200088f16ff */
[----:B------:R-:W4:Y:S01]  /*11ca80*/  LDC R36, c[0x0][0x3b4] ;  /* 0x0000ed00ff247b82 */ /* 0x000f220000000800 */
[----:B------:R-:W-:Y:S01]  /*11ca90*/  LEA R68, P1, R21, UR44, 0x2 ;  /* 0x0000002c15447c11 */ /* 0x000fe2000f8210ff */
[----:B------:R-:W1:Y:S01]  /*11caa0*/  LDCU.64 UR42, c[0x0][0x390] ;  /* 0x00007200ff2a77ac */ /* 0x000e620008000a00 */
[----:B------:R-:W-:Y:S02]  /*11cab0*/  LEA R20, R39, R22, 0x5 ;  /* 0x0000001627147211 */ /* 0x000fe400078e28ff */
[----:B------:R-:W-:Y:S01]  /*11cac0*/  LEA.HI.X.SX32 R69, R21, UR45, 0x2, P1 ;  /* 0x0000002d15457c11 */ /* 0x000fe200088f16ff */
[----:B------:R-:W1:Y:S01]  /*11cad0*/  LDCU.64 UR44, c[0x0][0x390] ;  /* 0x00007200ff2c77ac */ /* 0x000e620008000a00 */
[----:B------:R-:W-:Y:S01]  /*11cae0*/  LEA R60, P1, R20, UR48, 0x2 ;  /* 0x00000030143c7c11 */ /* 0x000fe2000f8210ff */
[----:B------:R-:W2:Y:S01]  /*11caf0*/  LDC R37, c[0x0][0x3b4] ;  /* 0x0000ed00ff257b82 */ /* 0x000ea20000000800 */
[----:B------:R-:W-:Y:S01]  /*11cb00*/  LEA R62, P2, R22, UR46, 0x2 ;  /* 0x0000002e163e7c11 */ /* 0x000fe2000f8410ff */
[----:B------:R-:W-:Y:S01]  /*11cb10*/  IMAD R26, R40, 0x20, R20 ;  /* 0x00000020281a7824 */ /* 0x000fe200078e0214 */
[----:B------:R-:W-:Y:S01]  /*11cb20*/  LEA.HI.X.SX32 R61, R20, UR49, 0x2, P1 ;  /* 0x00000031143d7c11 */ /* 0x000fe200088f16ff */
[----:B------:R-:W-:Y:S01]  /*11cb30*/  NOP ;  /* 0x0000000000007918 */ /* 0x000fe20000000000 */
[----:B------:R-:W2:Y:S01]  /*11cb40*/  LDL.LU R20, [R1+0x1194] ;  /* 0x0011940001147983 */ /* 0x000ea20000300800 */
[----:B------:R-:W-:Y:S01]  /*11cb50*/  LEA.HI.X.SX32 R63, R22, UR47, 0x2, P2 ;  /* 0x0000002f163f7c11 */ /* 0x000fe200090f16ff */
[----:B---3--:R-:W-:Y:S01]  /*11cb60*/  IMAD R24, R24, 0x20, R26 ;  /* 0x0000002018187824 */ /* 0x008fe200078e021a */
[----:B-1----:R-:W-:Y:S01]  /*11cb70*/  LEA R78, P1, R26, UR38, 0x2 ;  /* 0x000000261a4e7c11 */ /* 0x002fe2000f8210ff */
[----:B------:R-:W2:Y:S01]  /*11cb80*/  LDL.LU R21, [R1+0x119c] ;  /* 0x00119c0001157983 */ /* 0x000ea20000300800 */
[----:B------:R-:W1:Y:S03]  /*11cb90*/  LDCU UR46, c[0x0][0x398] ;  /* 0x00007300ff2e77ac */ /* 0x000e660008000800 */
[----:B------:R-:W2:Y:S01]  /*11cba0*/  LDL.LU R22, [R1+0x674] ;  /* 0x0006740001167983 */ /* 0x000ea20000300800 */
[----:B------:R-:W3:Y:S03]  /*11cbb0*/  LDCU UR47, c[0x0][0x398] ;  /* 0x00007300ff2f77ac */ /* 0x000ee60008000800 */
[----:B------:R-:W2:Y:S01]  /*11cbc0*/  LDL.LU R23, [R1+0x67c] ;  /* 0x00067c0001177983 */ /* 0x000ea20000300800 */
[----:B------:R-:W1:Y:S03]  /*11cbd0*/  LDCU UR48, c[0x0][0x398] ;  /* 0x00007300ff3077ac */ /* 0x000e660008000800 */
[----:B------:R-:W1:Y:S01]  /*11cbe0*/  LDS.128 R40, [R0] ;  /* 0x0000000000287984 */ /* 0x000e620000000c00 */
[----:B------:R-:W-:Y:S01]  /*11cbf0*/  NOP ;  /* 0x0000000000007918 */ /* 0x000fe20000000000 */
[----:B------:R-:W1:Y:S02]  /*11cc00*/  LDCU UR49, c[0x0][0x398] ;  /* 0x00007300ff3177ac */ /* 0x000e640008000800 */
[----:B-1----:R-:W-:Y:S04]  /*11cc10*/  STL.64 [R1+0x4e0], R40 ;  /* 0x0004e02801007387 */ /* 0x002fe80000100a00 */
[----:B------:R-:W-:Y:S04]  /*11cc20*/  STL.64 [R1+0x4e8], R42 ;  /* 0x0004e82a01007387 */ /* 0x000fe80000100a00 */
[----:B--2---:R1:W-:Y:S01]  /*11cc30*/  STSM.16.M88.4 [R0], R20 ;  /* 0x0000001400007844 */ /* 0x0043e20000000200 */
        /* <DEDUP_REMOVED lines=8> */
[----:B------:R-:W-:Y:S01]  /*11ccc0*/  STL.64 [R1+0x3f8], R42 ;  /* 0x0003f82a01007387 */ /* 0x000fe20000100a00 */
[----:B------:R-:W-:Y:S01]  /*11ccd0*/  LEA.HI.X.SX32 R79, R26, UR39, 0x2, P1 ;  /* 0x000000271a4f7c11 */ /* 0x000fe200088f16ff */
[----:B------:R-:W1:Y:S01]  /*11cce0*/  LDCU.64 UR38, c[0x0][0x390] ;  /* 0x00007200ff2677ac */ /* 0x000e620008000a00 */
[----:B----4-:R-:W-:Y:S02]  /*11ccf0*/  LEA R26, R36, R24, 0x5 ;  /* 0x00000018241a7211 */ /* 0x010fe400078e28ff */
[----:B------:R-:W2:Y:S01]  /*11cd00*/  LDC R36, c[0x0][0x3b4] ;  /* 0x0000ed00ff247b82 */ /* 0x000ea20000000800 */
[----:B------:R-:W-:Y:S01]  /*11cd10*/  LEA R76, P2, R24, UR40, 0x2 ;  /* 0x00000028184c7c11 */ /* 0x000fe2000f8410ff */
[----:B------:R-:W4:Y:S01]  /*11cd20*/  LDCU UR40, c[0x0][0x398] ;  /* 0x00007300ff2877ac */ /* 0x000f220008000800 */
[----:B------:R-:W-:-:S02]  /*11cd30*/  LEA R82, P1, R26, UR42, 0x2 ;  /* 0x0000002a1a527c11 */ /* 0x000fc4000f8210ff */
[----:B------:R-:W-:Y:S01]  /*11cd40*/  LEA.HI.X.SX32 R77, R24, UR41, 0x2, P2 ;  /* 0x00000029184d7c11 */ /* 0x000fe200090f16ff */
[----:B------:R-:W-:Y:S01]  /*11cd50*/  IMAD R24, R37, 0x20, R26 ;  /* 0x0000002025187824 */ /* 0x000fe200078e021a */
[----:B------:R-:W-:Y:S01]  /*11cd60*/  LEA.HI.X.SX32 R83, R26, UR43, 0x2, P1 ;  /* 0x0000002b1a537c11 */ /* 0x000fe200088f16ff */
[----:B------:R-:W1:Y:S01]  /*11cd70*/  LDCU UR41, c[0x0][0x398] ;  /* 0x00007300ff2977ac */ /* 0x000e620008000800 */
[----:B---3--:R3:W-:Y:S01]  /*11cd80*/  STSM.16.M88.4 [R0], R20 ;  /* 0x0000001400007844 */ /* 0x0087e20000000200 */
[----:B--2---:R-:W-:Y:S01]  /*11cd90*/  IMAD R26, R36, 0x20, R24 ;  /* 0x00000020241a7824 */ /* 0x004fe200078e0218 */
[----:B------:R-:W-:Y:S02]  /*11cda0*/  NOP ;  /* 0x0000000000007918 */ /* 0x000fe40000000000 */
[----:B------:R-:W2:Y:S01]  /*11cdb0*/  LDS.128 R36, [R0] ;  /* 0x0000000000247984 */ /* 0x000ea20000000c00 */
[----:B------:R-:W-:Y:S01]  /*11cdc0*/  LEA R80, P2, R24, UR44, 0x2 ;  /* 0x0000002c18507c11 */ /* 0x000fe2000f8410ff */
[----:B------:R-:W2:Y:S01]  /*11cdd0*/  LDCU UR42, c[0x0][0x398] ;  /* 0x00007300ff2a77ac */ /* 0x000ea20008000800 */
[----:B------:R-:W2:Y:S01]  /*11cde0*/  LDCU UR43, c[0x0][0x398] ;  /* 0x00007300ff2b77ac */ /* 0x000ea20008000800 */
[----:B---3--:R-:W3:Y:S01]  /*11cdf0*/  LDL.LU R20, [R1+0x10f4] ;  /* 0x0010f40001147983 */ /* 0x008ee20000300800 */
[----:B------:R-:W-:Y:S01]  /*11ce00*/  MOV R22, R25 ;  /* 0x0000001900167202 */ /* 0x000fe20000000f00 */
[----:B------:R-:W-:Y:S01]  /*11ce10*/  IMAD.MOV.U32 R23, RZ, RZ, R27 ;  /* 0x000000ffff177224 */ /* 0x000fe200078e001b */
[----:B-1----:R-:W-:Y:S01]  /*11ce20*/  LEA R84, P1, R26, UR38, 0x2 ;  /* 0x000000261a547c11 */ /* 0x002fe2000f8210ff */
[----:B------:R-:W3:Y:S01]  /*11ce30*/  LDL.LU R21, [R1+0x10fc] ;  /* 0x0010fc0001157983 */ /* 0x000ee20000300800 */
[----:B------:R-:W-:-:S03]  /*11ce40*/  NOP ;  /* 0x0000000000007918 */ /* 0x000fc60000000000 */
[----:B------:R-:W4:Y:S01]  /*11ce50*/  LDL R149, [R1+0x3cc4] ;  /* 0x003cc40001957983 */ /* 0x000f220000100800 */
[----:B------:R-:W1:Y:S03]  /*11ce60*/  LDCU UR44, c[0x0][0x398] ;  /* 0x00007300ff2c77ac */ /* 0x000e660008000800 */
[----:B--2---:R-:W-:Y:S04]  /*11ce70*/  STL.64 [R1+0x360], R36 ;  /* 0x0003602401007387 */ /* 0x004fe80000100a00 */
[----:B------:R-:W-:Y:S01]  /*11ce80*/  STL.64 [R1+0x368], R38 ;  /* 0x0003682601007387 */ /* 0x000fe20000100a00 */
[----:B------:R-:W-:Y:S01]  /*11ce90*/  LEA.HI.X.SX32 R81, R24, UR45, 0x2, P2 ;  /* 0x0000002d18517c11 */ /* 0x000fe200090f16ff */
[----:B------:R-:W2:Y:S01]  /*11cea0*/  LDCU UR45, c[0x0][0x398] ;  /* 0x00007300ff2d77ac */ /* 0x000ea20008000800 */
[----:B------:R-:W-:Y:S01]  /*11ceb0*/  LEA.HI.X.SX32 R85, R26, UR39, 0x2, P1 ;  /* 0x000000271a557c11 */ /* 0x000fe200088f16ff */
[----:B------:R-:W4:Y:S01]  /*11cec0*/  LDCU.64 UR38, c[0x0][0x398] ;  /* 0x00007300ff2677ac */ /* 0x000f220008000a00 */
[----:B---3--:R3:W-:Y:S01]  /*11ced0*/  STSM.16.M88.4 [R0], R20 ;  /* 0x0000001400007844 */ /* 0x0087e20000000200 */
[----:B------:R-:W-:-:S03]  /*11cee0*/  NOP ;  /* 0x0000000000007918 */ /* 0x000fc60000000000 */
[----:B------:R-:W1:Y:S04]  /*11cef0*/  LDS.128 R24, [R0] ;  /* 0x0000000000187984 */ /* 0x000e680000000c00 */
[----:B---3--:R-:W3:Y:S04]  /*11cf00*/  LDL.LU R20, [R1+0x1730] ;  /* 0x0017300001147983 */ /* 0x008ee80000300800 */
[----:B------:R-:W3:Y:S04]  /*11cf10*/  LDL.LU R21, [R1+0x1738] ;  /* 0x0017380001157983 */ /* 0x000ee80000300800 */
[----:B------:R-:W3:Y:S04]  /*11cf20*/  LDL.LU R22, [R1+0x1050] ;  /* 0x0010500001167983 */ /* 0x000ee80000300800 */
[----:B------:R-:W3:Y:S01]  /*11cf30*/  LDL.LU R23, [R1+0x1058] ;  /* 0x0010580001177983 */ /* 0x000ee20000300800 */
[----:B------:R-:W-:-:S03]  /*11cf40*/  NOP ;  /* 0x0000000000007918 */ /* 0x000fc60000000000 */
[----:B------:R-:W2:Y:S04]  /*11cf50*/  LDL R151, [R1+0x3cd4] ;  /* 0x003cd40001977983 */ /* 0x000ea80000100800 */
[----:B------:R-:W2:Y:S04]  /*11cf60*/  LDL R148, [R1+0x3cd0] ;  /* 0x003cd00001947983 */ /* 0x000ea80000100800 */
[----:B-1----:R-:W-:Y:S04]  /*11cf70*/  STL.64 [R1+0x280], R24 ;  /* 0x0002801801007387 */ /* 0x002fe80000100a00 */
[----:B------:R-:W-:Y:S04]  /*11cf80*/  STL.64 [R1+0x288], R26 ;  /* 0x0002881a01007387 */ /* 0x000fe80000100a00 */
[----:B---3--:R1:W-:Y:S01]  /*11cf90*/  STSM.16.M88.4 [R0], R20 ;  /* 0x0000001400007844 */ /* 0x0083e20000000200 */
[----:B------:R-:W-:-:S03]  /*11cfa0*/  NOP ;  /* 0x0000000000007918 */ /* 0x000fc60000000000 */
[----:B------:R-:W3:Y:S04]  /*11cfb0*/  LDS.128 R24, [R0] ;  /* 0x0000000000187984 */ /* 0x000ee80000000c00 */
[----:B-1----:R-:W2:Y:S04]  /*11cfc0*/  LDL.LU R20, [R1+0x16f0] ;  /* 0x0016f00001147983 */ /* 0x002ea80000300800 */
        /* <DEDUP_REMOVED lines=14> */
[----:B------:R-:W4:Y:S04]  /*11d0b0*/  LDL R150, [R1+0x3ccc] ;  /* 0x003ccc0001967983 */ /* 0x000f280000100800 */
        /* <DEDUP_REMOVED lines=42> */
[----:B------:R-:W3:Y:S04]  /*11d360*/  LDL R144, [R1+0x3ca8] ;  /* 0x003ca80001907983 */ /* 0x000ee80000100800 */
[----:B------:R-:W3:Y:S04]  /*11d370*/  LDL R145, [R1+0x3cac] ;  /* 0x003cac0001917983 */ /* 0x000ee80000100800 */
[----:B--2---:R-:W-:Y:S04]  /*11d380*/  STL.64 [R1+0xe40], R24 ;  /* 0x000e401801007387 */ /* 0x004fe80000100a00 */
[----:B------:R-:W-:Y:S04]  /*11d390*/  STL.64 [R1+0xe48], R26 ;  /* 0x000e481a01007387 */ /* 0x000fe80000100a00 */
[----:B------:R-:W2:Y:S04]  /*11d3a0*/  LDL R143, [R1+0x3cb0] ;  /* 0x003cb000018f7983 */ /* 0x000ea80000100800 */
[----:B------:R-:W2:Y:S04]  /*11d3b0*/  LDL R142, [R1+0x3cb4] ;  /* 0x003cb400018e7983 */ /* 0x000ea80000100800 */
[----:B------:R-:W2:Y:S04]  /*11d3c0*/  LDL R141, [R1+0x3cb8] ;  /* 0x003cb800018d7983 */ /* 0x000ea80000100800 */
[----:B------:R-:W2:Y:S01]  /*11d3d0*/  LDL R140, [R1+0x3cbc] ;  /* 0x003cbc00018c7983 */ /* 0x000ea20000100800 */
[----:B----4-:R-:W-:Y:S01]  /*11d3e0*/  ISETP.LT.AND P1, PT, R149, UR38, !P0 ;  /* 0x0000002695007c0c */ /* 0x010fe2000c721270 */
[----:B------:R-:W1:-:S12]  /*11d3f0*/  LDCU UR38, c[0x0][0x398] ;  /* 0x00007300ff2677ac */ /* 0x000e580008000800 */
[----:B------:R-:W-:Y:S02]  /*11d400*/  @P1 LOP3.LUT R2, R2, 0x80000, RZ, 0xfc, !PT ;  /* 0x0008000002021812 */ /* 0x000fe400078efcff */
[----:B------:R-:W-:Y:S01]  /*11d410*/  ISETP.LT.AND P1, PT, R151, UR60, !P0 ;  /* 0x0000003c97007c0c */ /* 0x000fe2000c721270 */
[----:B------:R-:W4:Y:S01]  /*11d420*/  LDCU UR60, c[0x0][0x398] ;  /* 0x00007300ff3c77ac */ /* 0x000f220008000800 */
[----:B------:R-:W-:-:S11]  /*11d430*/  LOP3.LUT R2, R2, 0xffbfffff, RZ, 0xc0, !PT ;  /* 0xffbfffff02027812 */ /* 0x000fd600078ec0ff */
[----:B------:R-:W-:Y:S02]  /*11d440*/  @P1 LOP3.LUT R2, R2, 0x400000, RZ, 0xfc, !PT ;  /* 0x0040000002021812 */ /* 0x000fe400078efcff */
[----:B------:R-:W-:Y:S01]  /*11d450*/  ISETP.LT.AND P1, PT, R148, UR59, !P0 ;  /* 0x0000003b94007c0c */ /* 0x000fe2000c721270 */
[----:B------:R-:W1:Y:S01]  /*11d460*/  LDCU UR59, c[0x0][0x398] ;  /* 0x00007300ff3b77ac */ /* 0x000e620008000800 */
[----:B------:R-:W-:-:S11]  /*11d470*/  LOP3.LUT R2, R2, 0xffdfffff, RZ, 0xc0, !PT ;  /* 0xffdfffff02027812 */ /* 0x000fd600078ec0ff */
[----:B------:R-:W-:Y:S02]  /*11d480*/  @P1 LOP3.LUT R2, R2, 0x200000, RZ, 0xfc, !PT ;  /* 0x0020000002021812 */ /* 0x000fe400078efcff */
[----:B------:R-:W-:Y:S01]  /*11d490*/  ISETP.LT.AND P1, PT, R150, UR58, !P0 ;  /* 0x0000003a96007c0c */ /* 0x000fe2000c721270 */
[----:B------:R-:W1:Y:S01]  /*11d4a0*/  LDCU UR58, c[0x0][0x398] ;  /* 0x00007300ff3a77ac */ /* 0x000e620008000800 */
[----:B------:R-:W-:-:S11]  /*11d4b0*/  LOP3.LUT R2, R2, 0xffefffff, RZ, 0xc0, !PT ;  /* 0xffefffff02027812 */ /* 0x000fd600078ec0ff */
[----:B------:R-:W-:Y:S01]  /*11d4c0*/  @P1 LOP3.LUT R2, R2, 0x100000, RZ, 0xfc, !PT ;  /* 0x0010000002021812 */ /* 0x000fe200078efcff */
[----:B---3--:R3:W-:Y:S01]  /*11d4d0*/  STSM.16.M88.4 [R0], R20 ;  /* 0x0000001400007844 */ /* 0x0087e20000000200 */
[----:B------:R-:W-:Y:S01]  /*11d4e0*/  ISETP.LT.AND P1, PT, R147, UR57, !P0 ;  /* 0x0000003993007c0c */ /* 0x000fe2000c721270 */
[----:B------:R-:W-:Y:S01]  /*11d4f0*/  NOP ;  /* 0x0000000000007918 */ /* 0x000fe20000000000 */
[----:B------:R-:W-:Y:S01]  /*11d500*/  LOP3.LUT R2, R2, 0xfffbffff, RZ, 0xc0, !PT ;  /* 0xfffbffff02027812 */ /* 0x000fe200078ec0ff */
[----:B------:R-:W1:Y:S01]  /*11d510*/  LDS.128 R24, [R0] ;  /* 0x0000000000187984 */ /* 0x000e620000000c00 */
[----:B------:R-:W-:Y:S01]  /*11d520*/  ISETP.LT.AND P3, PT, R144, UR4, !P0 ;  /* 0x0000000490007c0c */ /* 0x000fe2000c761270 */
[----:B------:R-:W1:Y:S02]  /*11d530*/  LDCU UR57, c[0x0][0x398] ;  /* 0x00007300ff3977ac */ /* 0x000e640008000800 */
[----:B---3--:R-:W3:Y:S04]  /*11d540*/  LDL.LU R20, [R1+0x1430] ;  /* 0x0014300001147983 */ /* 0x008ee80000300800 */
[----:B------:R-:W3:Y:S04]  /*11d550*/  LDL.LU R21, [R1+0x1438] ;  /* 0x0014380001157983 */ /* 0x000ee80000300800 */
[----:B------:R-:W3:Y:S04]  /*11d560*/  LDL.LU R22, [R1+0x600] ;  /* 0x0006000001167983 */ /* 0x000ee80000300800 */
[----:B------:R-:W3:Y:S01]  /*11d570*/  LDL.LU R23, [R1+0x608] ;  /* 0x0006080001177983 */ /* 0x000ee20000300800 */
[----:B------:R-:W-:Y:S01]  /*11d580*/  @P1 LOP3.LUT R2, R2, 0x40000, RZ, 0xfc, !PT ;  /* 0x0004000002021812 */ /* 0x000fe200078efcff */
[----:B------:R-:W-:Y:S01]  /*11d590*/  NOP ;  /* 0x0000000000007918 */ /* 0x000fe20000000000 */
[----:B------:R-:W-:Y:S01]  /*11d5a0*/  ISETP.LT.AND P1, PT, R146, UR56, !P0 ;  /* 0x0000003892007c0c */ /* 0x000fe2000c721270 */
[----:B------:R-:W1:Y:S01]  /*11d5b0*/  LDCU UR56, c[0x0][0x398] ;  /* 0x00007300ff3877ac */ /* 0x000e620008000800 */
[----:B------:R-:W-:-:S02]  /*11d5c0*/  LOP3.LUT R2, R2, 0xfffdffff, RZ, 0xc0, !PT ;  /* 0xfffdffff02027812 */ /* 0x000fc400078ec0ff */
[----:B------:R-:W-:Y:S01]  /*11d5d0*/  ISETP.LT.AND P2, PT, R145, UR5, !P0 ;  /* 0x0000000591007c0c */ /* 0x000fe2000c741270 */
[----:B------:R-:W1:Y:S08]  /*11d5e0*/  LDCU.64 UR4, c[0x0][0x398] ;  /* 0x00007300ff0477ac */ /* 0x000e700008000a00 */
[----:B------:R-:W-:-:S04]  /*11d5f0*/  @P1 LOP3.LUT R2, R2, 0x20000, RZ, 0xfc, !PT ;  /* 0x0002000002021812 */ /* 0x000fc800078efcff */
[----:B------:R-:W-:-:S04]  /*11d600*/  LOP3.LUT R2, R2, 0xfffeffff, RZ, 0xc0, !PT ;  /* 0xfffeffff02027812 */ /* 0x000fc800078ec0ff */
[----:B------:R-:W-:Y:S02]  /*11d610*/  @P3 LOP3.LUT R2, R2, 0x10000, RZ, 0xfc, !PT ;  /* 0x0001000002023812 */ /* 0x000fe400078efcff */
[----:B--2---:R-:W-:Y:S01]  /*11d620*/  ISETP.LT.AND P1, PT, R143, UR6, !P0 ;  /* 0x000000068f007c0c */ /* 0x004fe2000c721270 */
[----:B-1----:R-:W-:Y:S01]  /*11d630*/  STL.64 [R1+0xdc0], R24 ;  /* 0x000dc01801007387 */ /* 0x002fe20000100a00 */
[----:B------:R-:W-:Y:S01]  /*11d640*/  LOP3.LUT R2, R2, 0xffff7fff, RZ, 0xc0, !PT ;  /* 0xffff7fff02027812 */ /* 0x000fe200078ec0ff */
[----:B------:R-:W1:Y:S03]  /*11d650*/  LDCU UR6, c[0x0][0x398] ;  /* 0x00007300ff0677ac */ /* 0x000e660008000800 */
[----:B------:R-:W-:Y:S02]  /*11d660*/  @P2 LOP3.LUT R2, R2, 0x8000, RZ, 0xfc, !PT ;  /* 0x0000800002022812 */ /* 0x000fe400078efcff */
[----:B------:R-:W-:Y:S01]  /*11d670*/  ISETP.LT.AND P3, PT, R142, UR7, !P0 ;  /* 0x000000078e007c0c */ /* 0x000fe2000c761270 */
[----:B------:R-:W-:Y:S01]  /*11d680*/  STL.64 [R1+0xdc8], R26 ;  /* 0x000dc81a01007387 */ /* 0x000fe20000100a00 */
[----:B------:R-:W-:Y:S01]  /*11d690*/  LOP3.LUT R2, R2, 0xffffbfff, RZ, 0xc0, !PT ;  /* 0xffffbfff02027812 */ /* 0x000fe200078ec0ff */
[----:B------:R-:W2:Y:S03]  /*11d6a0*/  LDCU UR7, c[0x0][0x398] ;  /* 0x00007300ff0777ac */ /* 0x000ea60008000800 */
[----:B------:R-:W-:-:S02]  /*11d6b0*/  @P1 LOP3.LUT R2, R2, 0x4000, RZ, 0xfc, !PT ;  /* 0x0000400002021812 */ /* 0x000fc400078efcff */
[----:B------:R-:W-:Y:S01]  /*11d6c0*/  ISETP.LT.AND P2, PT, R141, UR8, !P0 ;  /* 0x000000088d007c0c */ /* 0x000fe2000c741270 */
[----:B------:R-:W1:Y:S01]  /*11d6d0*/  LDCU UR8, c[0x0][0x398] ;  /* 0x00007300ff0877ac */ /* 0x000e620008000800 */
[----:B------:R-:W-:-:S04]  /*11d6e0*/  LOP3.LUT R2, R2, 0xffffdfff, RZ, 0xc0, !PT ;  /* 0xffffdfff02027812 */ /* 0x000fc800078ec0ff */
[----:B------:R-:W-:Y:S02]  /*11d6f0*/  @P3 LOP3.LUT R2, R2, 0x2000, RZ, 0xfc, !PT ;  /* 0x0000200002023812 */ /* 0x000fe400078efcff */
        /* <DEDUP_REMOVED lines=19> */
[----:B------:R-:W-:-:S04]  /*11d830*/  @P1 LOP3.LUT R2, R2, 0x100, RZ, 0xfc, !PT ;  /* 0x0000010002021812 */ /* 0x000fc800078efcff */
[----:B------:R-:W-:-:S04]  /*11d840*/  LOP3.LUT R2, R2, 0xffffff7f, RZ, 0xc0, !PT ;  /* 0xffffff7f02027812 */ /* 0x000fc800078ec0ff */
[----:B------:R-:W-:Y:S01]  /*11d850*/  @P0 LOP3.LUT R2, R2, 0x80, RZ, 0xfc, !PT ;  /* 0x0000008002020812 */ /* 0x000fe200078efcff */
[----:B---3--:R3:W-:Y:S03]  /*11d860*/  STSM.16.M88.4 [R0], R20 ;  /* 0x0000001400007844 */ /* 0x0087e60000000200 */
[----:B------:R-:W-:Y:S01]  /*11d870*/  LOP3.LUT R2, R2, 0xfffffff7, RZ, 0xc0, !PT ;  /* 0xfffffff702027812 */ /* 0x000fe200078ec0ff */
[----:B------:R-:W-:Y:S01]  /*11d880*/  NOP ;  /* 0x0000000000007918 */ /* 0x000fe20000000000 */
[----:B------:R-:W1:Y:S01]  /*11d890*/  LDS.128 R24, [R0] ;  /* 0x0000000000187984 */ /* 0x000e620000000c00 */
[----:B---3--:R-:W-:-:S05]  /*11d8a0*/  VIADD R20, R135, 0x1e ;  /* 0x0000001e87147836 */ /* 0x008fca0000000000 */
[----:B------:R-:W-:Y:S01]  /*11d8b0*/  ISETP.GE.AND P0, PT, R20, UR39, PT ;  /* 0x0000002714007c0c */ /* 0x000fe2000bf06270 */
[----:B------:R-:W3:Y:S01]  /*11d8c0*/  LDCU UR39, c[0x0][0x398] ;  /* 0x00007300ff2777ac */ /* 0x000ee20008000800 */
[----:B------:R-:W2:Y:S04]  /*11d8d0*/  LDL.LU R20, [R1+0x1440] ;  /* 0x0014400001147983 */ /* 0x000ea80000300800 */
[----:B------:R-:W2:Y:S04]  /*11d8e0*/  LDL.LU R21, [R1+0x1448] ;  /* 0x0014480001157983 */ /* 0x000ea80000300800 */
[----:B------:R-:W2:Y:S04]  /*11d8f0*/  LDL.LU R22, [R1+0x730] ;  /* 0x0007300001167983 */ /* 0x000ea80000300800 */
[----:B------:R-:W2:Y:S01]  /*11d900*/  LDL.LU R23, [R1+0x738] ;  /* 0x0007380001177983 */ /* 0x000ea20000300800 */
[----:B------:R-:W-:Y:S01]  /*11d910*/  ISETP.LT.AND P3, PT, R149, UR4, !P0 ;  /* 0x0000000495007c0c */ /* 0x000fe2000c761270 */
[----:B------:R-:W-:Y:S01]  /*11d920*/  NOP ;  /* 0x0000000000007918 */ /* 0x000fe20000000000 */
[----:B------:R-:W-:Y:S01]  /*11d930*/  ISETP.LT.AND P2, PT, R151, UR14, !P0 ;  /* 0x0000000e97007c0c */ /* 0x000fe2000c741270 */
[----:B------:R-:W2:Y:S01]  /*11d940*/  LDCU UR4, c[0x0][0x398] ;  /* 0x00007300ff0477ac */ /* 0x000ea20008000800 */
[----:B------:R-:W-:Y:S01]  /*11d950*/  ISETP.LT.AND P1, PT, R148, UR15, !P0 ;  /* 0x0000000f94007c0c */ /* 0x000fe2000c721270 */
[----:B-1----:R-:W-:Y:S08]  /*11d960*/  STL.64 [R1+0xe30], R24 ;  /* 0x000e301801007387 */ /* 0x002ff00000100a00 */
[----:B------:R-:W-:Y:S01]  /*11d970*/  @P3 LOP3.LUT R2, R2, 0x8, RZ, 0xfc, !PT ;  /* 0x0000000802023812 */ /* 0x000fe200078efcff */
[----:B------:R-:W1:Y:S03]  /*11d980*/  LDCU.64 UR14, c[0x0][0x398] ;  /* 0x00007300ff0e77ac */ /* 0x000e660008000a00 */
[----:B------:R-:W-:-:S04]  /*11d990*/  LOP3.LUT R2, R2, 0xffffffbf, RZ, 0xc0, !PT ;  /* 0xffffffbf02027812 */ /* 0x000fc800078ec0ff */
[----:B------:R-:W-:Y:S02]  /*11d9a0*/  @P2 LOP3.LUT R2, R2, 0x40, RZ, 0xfc, !PT ;  /* 0x0000004002022812 */ /* 0x000fe400078efcff */
[----:B------:R-:W-:Y:S01]  /*11d9b0*/  ISETP.LT.AND P3, PT, R150, UR16, !P0 ;  /* 0x0000001096007c0c */ /* 0x000fe2000c761270 */
[----:B------:R-:W-:Y:S01]  /*11d9c0*/  STL.64 [R1+0xe38], R26 ;  /* 0x000e381a01007387 */ /* 0x000fe20000100a00 */
[----:B------:R-:W-:Y:S01]  /*11d9d0*/  LOP3.LUT R2, R2, 0xffffffdf, RZ, 0xc0, !PT ;  /* 0xffffffdf02027812 */ /* 0x000fe200078ec0ff */
[----:B------:R-:W1:Y:S03]  /*11d9e0*/  LDCU UR16, c[0x0][0x398] ;  /* 0x00007300ff1077ac */ /* 0x000e660008000800 */
        /* <DEDUP_REMOVED lines=11> */
[----:B------:R-:W-:Y:S02]  /*11daa0*/  ISETP.LT.AND P3, PT, R144, UR19, !P0 ;  /* 0x0000001390007c0c */ /* 0x000fe4000c761270 */
[----:B------:R-:W-:Y:S01]  /*11dab0*/  LOP3.LUT R2, R2, 0xfffffffd, RZ, 0xc0, !PT ;  /* 0xfffffffd02027812 */ /* 0x000fe200078ec0ff */
[----:B------:R-:W1:Y:S03]  /*11dac0*/  LDCU UR19, c[0x0][0x398] ;  /* 0x00007300ff1377ac */ /* 0x000e660008000800 */
[----:B------:R-:W-:-:S02]  /*11dad0*/  @P1 LOP3.LUT R2, R2, 0x2, RZ, 0xfc, !PT ;  /* 0x0000000202021812 */ /* 0x000fc400078efcff */
[----:B------:R-:W-:Y:S01]  /*11dae0*/  ISETP.LT.AND P1, PT, R143, UR21, !P0 ;  /* 0x000000158f007c0c */ /* 0x000fe2000c721270 */
[----:B------:R-:W1:Y:S01]  /*11daf0*/  LDCU UR21, c[0x0][0x398] ;  /* 0x00007300ff1577ac */ /* 0x000e620008000800 */
[----:B------:R-:W-:Y:S02]  /*11db00*/  LOP3.LUT R2, R2, 0xfffffffe, RZ, 0xc0, !PT ;  /* 0xfffffffe02027812 */ /* 0x000fe400078ec0ff */
[----:B------:R-:W-:Y:S02]  /*11db10*/  @P2 LOP3.LUT R3, R3, 0x80000000, RZ, 0xfc, !PT ;  /* 0x8000000003032812 */ /* 0x000fe400078efcff */
        /* <DEDUP_REMOVED lines=9> */
[----:B------:R-:W-:Y:S02]  /*11dbb0*/  ISETP.LT.AND P1, PT, R140, UR24, !P0 ;  /* 0x000000188c007c0c */ /* 0x000fe4000c721270 */
[----:B------:R-:W-:-:S04]  /*11dbc0*/  LOP3.LUT R3, R3, 0xefffffff, RZ, 0xc0, !PT ;  /* 0xefffffff03037812 */ /* 0x000fc800078ec0ff */
[----:B------:R-:W-:Y:S02]  /*11dbd0*/  @P2 LOP3.LUT R3, R3, 0x10000000, RZ, 0xfc, !PT ;  /* 0x1000000003032812 */ /* 0x000fe400078efcff */
[----:B------:R-:W-:Y:S01]  /*11dbe0*/  ISETP.LT.AND P3, PT, R139, UR25, !P0 ;  /* 0x000000198b007c0c */ /* 0x000fe2000c761270 */
[----:B------:R-:W1:Y:S01]  /*11dbf0*/  LDCU.64 UR24, c[0x0][0x398] ;  /* 0x00007300ff1877ac */ /* 0x000e620008000a00 */
[----:B------:R-:W-:-:S04]  /*11dc00*/  LOP3.LUT R3, R3, 0xf7ffffff, RZ, 0xc0, !PT ;  /* 0xf7ffffff03037812 */ /* 0x000fc800078ec0ff */
[----:B------:R-:W-:Y:S02]  /*11dc10*/  @P1 LOP3.LUT R3, R3, 0x8000000, RZ, 0xfc, !PT ;  /* 0x0800000003031812 */ /* 0x000fe400078efcff */
[----:B------:R-:W-:Y:S01]  /*11dc20*/  ISETP.LT.AND P2, PT, R138, UR26, !P0 ;  /* 0x0000001a8a007c0c */ /* 0x000fe2000c741270 */
[----:B------:R-:W-:Y:S01]  /*11dc30*/  IMAD.MOV.U32 R114, RZ, RZ, R89 ;  /* 0x000000ffff727224 */ /* 0x000fe200078e0059 */
[----:B------:R-:W-:Y:S01]  /*11dc40*/  LOP3.LUT R3, R3, 0xfbffffff, RZ, 0xc0, !PT ;  /* 0xfbffffff03037812 */ /* 0x000fe200078ec0ff */
[----:B------:R-:W-:Y:S01]  /*11dc50*/  IMAD.MOV.U32 R115, RZ, RZ, R91 ;  /* 0x000000ffff737224 */ /* 0x000fe200078e005b */
[----:B------:R-:W-:Y:S01]  /*11dc60*/  ISETP.LT.AND P1, PT, R137, UR27, !P0 ;  /* 0x0000001b89007c0c */ /* 0x000fe2000c721270 */
[----:B------:R-:W1:Y:S01]  /*11dc70*/  LDCU UR26, c[0x0][0x398] ;  /* 0x00007300ff1a77ac */ /* 0x000e620008000800 */
[----:B------:R-:W-:Y:S02]  /*11dc80*/  @P3 LOP3.LUT R3, R3, 0x4000000, RZ, 0xfc, !PT ;  /* 0x0400000003033812 */ /* 0x000fe400078efcff */
[----:B------:R-:W-:Y:S01]  /*11dc90*/  LOP3.LUT R5, R5, 0x7fffffff, RZ, 0xc0, !PT ;  /* 0x7fffffff05057812 */ /* 0x000fe200078ec0ff */
[----:B------:R-:W1:Y:S01]  /*11dca0*/  LDCU UR27, c[0x0][0x398] ;  /* 0x00007300ff1b77ac */ /* 0x000e620008000800 */
[----:B------:R-:W-:-:S04]  /*11dcb0*/  LOP3.LUT R3, R3, 0xfdffffff, RZ, 0xc0, !PT ;  /* 0xfdffffff03037812 */ /* 0x000fc800078ec0ff */
[----:B------:R-:W-:Y:S02]  /*11dcc0*/  @P2 LOP3.LUT R3, R3, 0x2000000, RZ, 0xfc, !PT ;  /* 0x0200000003032812 */ /* 0x000fe400078efcff */
[----:B------:R-:W-:Y:S02]  /*11dcd0*/  ISETP.LT.AND P0, PT, R136, UR28, !P0 ;  /* 0x0000001c88007c0c */ /* 0x000fe4000c701270 */
[----:B------:R-:W-:-:S04]  /*11dce0*/  LOP3.LUT R3, R3, 0xfeffffff, RZ, 0xc0, !PT ;  /* 0xfeffffff03037812 */ /* 0x000fc800078ec0ff */
[----:B------:R-:W-:-:S04]  /*11dcf0*/  @P1 LOP3.LUT R3, R3, 0x1000000, RZ, 0xfc, !PT ;  /* 0x0100000003031812 */ /* 0x000fc800078efcff */
[----:B------:R-:W-:-:S04]  /*11dd00*/  LOP3.LUT R3, R3, 0xff7fffff, RZ, 0xc0, !PT ;  /* 0xff7fffff03037812 */ /* 0x000fc800078ec0ff */
[----:B------:R-:W-:Y:S01]  /*11dd10*/  @P0 LOP3.LUT R3, R3, 0x800000, RZ, 0xfc, !PT ;  /* 0x0080000003030812 */ /* 0x000fe200078efcff */
[----:B--2---:R2:W-:Y:S03]  /*11dd20*/  STSM.16.M88.4 [R0], R20 ;  /* 0x0000001400007844 */ /* 0x0045e60000000200 */
[----:B------:R-:W-:Y:S01]  /*11dd30*/  LOP3.LUT R3, R3, 0xfff7ffff, RZ, 0xc0, !PT ;  /* 0xfff7ffff03037812 */ /* 0x000fe200078ec0ff */
[----:B------:R-:W-:Y:S01]  /*11dd40*/  NOP ;  /* 0x0000000000007918 */ /* 0x000fe20000000000 */
[----:B------:R-:W3:Y:S01]  /*11dd50*/  LDS.128 R24, [R0] ;  /* 0x0000000000187984 */ /* 0x000ee20000000c00 */
[----:B--2---:R-:W-:-:S04]  /*11dd60*/  IADD3 R20, PT, PT, R135, 0x1d, RZ ;  /* 0x0000001d87147810 */ /* 0x004fc80007ffe0ff */
[----:B------:R-:W-:Y:S01]  /*11dd70*/  ISETP.GE.AND P0, PT, R20, UR5, PT ;  /* 0x0000000514007c0c */ /* 0x000fe2000bf06270 */
[----:B------:R-:W2:Y:S01]  /*11dd80*/  LDCU UR5, c[0x0][0x398] ;  /* 0x00007300ff0577ac */ /* 0x000ea20008000800 */
[----:B------:R-:W2:Y:S04]  /*11dd90*/  LDL.LU R20, [R1+0x13a0] ;  /* 0x0013a00001147983 */ /* 0x000ea80000300800 */
[----:B------:R-:W2:Y:S04]  /*11dda0*/  LDL.LU R21, [R1+0x13a8] ;  /* 0x0013a80001157983 */ /* 0x000ea80000300800 */
[----:B------:R-:W2:Y:S04]  /*11ddb0*/  LDL.LU R22, [R1+0x860] ;  /* 0x0008600001167983 */ /* 0x000ea80000300800 */
[----:B------:R-:W2:Y:S01]  /*11ddc0*/  LDL.LU R23, [R1+0x868] ;  /* 0x0008680001177983 */ /* 0x000ea20000300800 */
[----:B-1----:R-:W-:Y:S01]  /*11ddd0*/  ISETP.LT.AND P3, PT, R149, UR14, !P0 ;  /* 0x0000000e95007c0c */ /* 0x002fe2000c761270 */
[----:B------:R-:W-:Y:S01]  /*11dde0*/  NOP ;  /* 0x0000000000007918 */ /* 0x000fe20000000000 */
[----:B------:R-:W-:Y:S01]  /*11ddf0*/  ISETP.LT.AND P2, PT, R151, UR64, !P0 ;  /* 0x0000004097007c0c */ /* 0x000fe2000c741270 */
[----:B------:R-:W1:Y:S01]  /*11de00*/  LDCU UR14, c[0x0][0x398] ;  /* 0x00007300ff0e77ac */ /* 0x000e620008000800 */
[----:B------:R-:W-:-:S02]  /*11de10*/  ISETP.LT.AND P1, PT, R148, UR63, !P0 ;  /* 0x0000003f94007c0c */ /* 0x000fc4000c721270 */
[----:B------:R-:W-:Y:S01]  /*11de20*/  LOP3.LUT R6, R6, 0x7fffffff, RZ, 0xc0, !PT ;  /* 0x7fffffff06067812 */ /* 0x000fe200078ec0ff */
[----:B------:R-:W1:Y:S06]  /*11de30*/  LDCU UR63, c[0x0][0x3b8] ;  /* 0x00007700ff3f77ac */ /* 0x000e6c0008000800 */
[----:B------:R-:W-:Y:S01]  /*11de40*/  @P3 LOP3.LUT R3, R3, 0x80000, RZ, 0xfc, !PT ;  /* 0x0008000003033812 */ /* 0x000fe200078efcff */
[----:B---3--:R-:W-:Y:S01]  /*11de50*/  STL.64 [R1+0xdb0], R24 ;  /* 0x000db01801007387 */ /* 0x008fe20000100a00 */
[----:B------:R-:W3:Y:S02]  /*11de60*/  LDCU UR64, c[0x0][0x3b8] ;  /* 0x00007700ff4077ac */ /* 0x000ee40008000800 */
        /* <DEDUP_REMOVED lines=8> */
[----:B------:R-:W1:Y:S01]  /*11def0*/  LDCU.64 UR28, c[0x0][0x398] ;  /* 0x00007300ff1c77ac */ /* 0x000e620008000a00 */
        /* <DEDUP_REMOVED lines=48> */
[----:B--2---:R2:W-:Y:S03]  /*11e200*/  STSM.16.M88.4 [R0], R20 ;  /* 0x0000001400007844 */ /* 0x0045e60000000200 */
[----:B------:R-:W-:Y:S01]  /*11e210*/  LOP3.LUT R3, R3, 0xfffffff7, RZ, 0xc0, !PT ;  /* 0xfffffff703037812 */ /* 0x000fe200078ec0ff */
[----:B------:R-:W-:Y:S01]  /*11e220*/  NOP ;  /* 0x0000000000007918 */ /* 0x000fe20000000000 */
[----:B------:R-:W1:Y:S01]  /*11e230*/  LDS.128 R24, [R0] ;  /* 0x0000000000187984 */ /* 0x000e620000000c00 */
[----:B--2---:R-:W-:-:S05]  /*11e240*/  VIADD R20, R135, 0x1c ;  /* 0x0000001c87147836 */ /* 0x004fca0000000000 */
[----:B------:R-:W-:Y:S01]  /*11e250*/  ISETP.GE.AND P0, PT, R20, UR15, PT ;  /* 0x0000000f14007c0c */ /* 0x000fe2000bf06270 */
[----:B------:R-:W2:Y:S01]  /*11e260*/  LDCU UR15, c[0x0][0x398] ;  /* 0x00007300ff0f77ac */ /* 0x000ea20008000800 */
[----:B------:R-:W2:Y:S04]  /*11e270*/  LDL.LU R20, [R1+0x1340] ;  /* 0x0013400001147983 */ /* 0x000ea80000300800 */
[----:B------:R-:W2:Y:S04]  /*11e280*/  LDL.LU R21, [R1+0x1348] ;  /* 0x0013480001157983 */ /* 0x000ea80000300800 */
[----:B------:R-:W2:Y:S04]  /*11e290*/  LDL.LU R22, [R1+0x9c0] ;  /* 0x0009c00001167983 */ /* 0x000ea80000300800 */
[----:B------:R-:W2:Y:S01]  /*11e2a0*/  LDL.LU R23, [R1+0x9c8] ;  /* 0x0009c80001177983 */ /* 0x000ea20000300800 */
[----:B------:R-:W-:Y:S01]  /*11e2b0*/  ISETP.LT.AND P3, PT, R149, UR24, !P0 ;  /* 0x0000001895007c0c */ /* 0x000fe2000c761270 */
[----:B------:R-:W-:Y:S01]  /*11e2c0*/  NOP ;  /* 0x0000000000007918 */ /* 0x000fe20000000000 */
[----:B------:R-:W-:Y:S01]  /*11e2d0*/  ISETP.LT.AND P2, PT, R151, UR56, !P0 ;  /* 0x0000003897007c0c */ /* 0x000fe2000c741270 */
[----:B------:R-:W3:Y:S01]  /*11e2e0*/  LDCU UR56, c[0x0][0x398] ;  /* 0x00007300ff3877ac */ /* 0x000ee20008000800 */
[----:B------:R-:W-:Y:S01]  /*11e2f0*/  ISETP.LT.AND P1, PT, R148, UR57, !P0 ;  /* 0x0000003994007c0c */ /* 0x000fe2000c721270 */
[----:B------:R-:W3:Y:S08]  /*11e300*/  LDCU UR57, c[0x0][0x398] ;  /* 0x00007300ff3977ac */ /* 0x000ef00008000800 */
[----:B------:R-:W-:Y:S01]  /*11e310*/  @P3 LOP3.LUT R3, R3, 0x8, RZ, 0xfc, !PT ;  /* 0x0000000803033812 */ /* 0x000fe200078efcff */
[----:B-1----:R-:W-:Y:S01]  /*11e320*/  STL.64 [R1+0xe20], R24 ;  /* 0x000e201801007387 */ /* 0x002fe20000100a00 */
[----:B------:R-:W1:Y:S02]  /*11e330*/  LDCU UR24, c[0x0][0x398] ;  /* 0x00007300ff1877ac */ /* 0x000e640008000800 */
[----:B------:R-:W-:-:S04]  /*11e340*/  LOP3.LUT R3, R3, 0xffffffbf, RZ, 0xc0, !PT ;  /* 0xffffffbf03037812 */ /* 0x000fc800078ec0ff */
[----:B------:R-:W-:-:S04]  /*11e350*/  @P2 LOP3.LUT R3, R3, 0x40, RZ, 0xfc, !PT ;  /* 0x0000004003032812 */ /* 0x000fc800078efcff */
[----:B------:R-:W-:-:S04]  /*11e360*/  LOP3.LUT R3, R3, 0xffffffdf, RZ, 0xc0, !PT ;  /* 0xffffffdf03037812 */ /* 0x000fc800078ec0ff */
[----:B------:R-:W-:Y:S02]  /*11e370*/  @P1 LOP3.LUT R3, R3, 0x20, RZ, 0xfc, !PT ;  /* 0x0000002003031812 */ /* 0x000fe400078efcff */
[----:B------:R-:W-:Y:S01]  /*11e380*/  ISETP.LT.AND P1, PT, R150, UR23, !P0 ;  /* 0x0000001796007c0c */ /* 0x000fe2000c721270 */
[----:B------:R-:W1:Y:S01]  /*11e390*/  LDCU UR23, c[0x0][0x398] ;  /* 0x00007300ff1777ac */ /* 0x000e620008000800 */
[----:B------:R-:W-:Y:S02]  /*11e3a0*/  ISETP.LT.AND P3, PT, R147, UR39, !P0 ;  /* 0x0000002793007c0c */ /* 0x000fe4000c761270 */
[----:B------:R-:W-:Y:S01]  /*11e3b0*/  LOP3.LUT R3, R3, 0xffffffef, RZ, 0xc0, !PT ;  /* 0xffffffef03037812 */ /* 0x000fe200078ec0ff */
[----:B------:R-:W1:Y:S01]  /*11e3c0*/  LDCU UR39, c[0x0][0x398] ;  /* 0x00007300ff2777ac */ /* 0x000e620008000800 */
[----:B---3--:R-:W-:Y:S01]  /*11e3d0*/  ISETP.LT.AND P2, PT, R146, UR56, !P0 ;  /* 0x0000003892007c0c */ /* 0x008fe2000c741270 */
[----:B------:R-:W3:Y:S06]  /*11e3e0*/  LDCU UR56, c[0x0][0x398] ;  /* 0x00007300ff3877ac */ /* 0x000eec0008000800 */
[----:B------:R-:W-:-:S04]  /*11e3f0*/  @P1 LOP3.LUT R3, R3, 0x10, RZ, 0xfc, !PT ;  /* 0x0000001003031812 */ /* 0x000fc800078efcff */
[----:B------:R-:W-:-:S04]  /*11e400*/  LOP3.LUT R3, R3, 0xfffffffb, RZ, 0xc0, !PT ;  /* 0xfffffffb03037812 */ /* 0x000fc800078ec0ff */
[----:B------:R-:W-:Y:S02]  /*11e410*/  @P3 LOP3.LUT R3, R3, 0x4, RZ, 0xfc, !PT ;  /* 0x0000000403033812 */ /* 0x000fe400078efcff */
[----:B------:R-:W-:Y:S01]  /*11e420*/  ISETP.LT.AND P1, PT, R144, UR57, !P0 ;  /* 0x0000003990007c0c */ /* 0x000fe2000c721270 */
[----:B------:R-:W4:Y:S01]  /*11e430*/  LDCU UR57, c[0x0][0x398] ;  /* 0x00007300ff3977ac */ /* 0x000f220008000800 */
[----:B------:R-:W-:-:S04]  /*11e440*/  LOP3.LUT R3, R3, 0xfffffffd, RZ, 0xc0, !PT ;  /* 0xfffffffd03037812 */ /* 0x000fc800078ec0ff */
[----:B------:R-:W-:Y:S02]  /*11e450*/  @P2 LOP3.LUT R3, R3, 0x2, RZ, 0xfc, !PT ;  /* 0x0000000203032812 */ /* 0x000fe400078efcff */
[----:B-1----:R-:W-:Y:S01]  /*11e460*/  ISETP.LT.AND P2, PT, R145, UR23, !P0 ;  /* 0x0000001791007c0c */ /* 0x002fe2000c741270 */
[----:B------:R-:W-:Y:S01]  /*11e470*/  STL.64 [R1+0xe28], R26 ;  /* 0x000e281a01007387 */ /* 0x000fe20000100a00 */
[----:B------:R-:W-:Y:S01]  /*11e480*/  LOP3.LUT R3, R3, 0xfffffffe, RZ, 0xc0, !PT ;  /* 0xfffffffe03037812 */ /* 0x000fe200078ec0ff */
[----:B------:R-:W1:Y:S03]  /*11e490*/  LDCU UR23, c[0x0][0x398] ;  /* 0x00007300ff1777ac */ /* 0x000e660008000800 */
[----:B------:R-:W-:Y:S02]  /*11e4a0*/  @P1 LOP3.LUT R3, R3, 0x1, RZ, 0xfc, !PT ;  /* 0x0000000103031812 */ /* 0x000fe400078efcff */
[----:B------:R-:W-:Y:S01]  /*11e4b0*/  ISETP.LT.AND P1, PT, R143, UR39, !P0 ;  /* 0x000000278f007c0c */ /* 0x000fe2000c721270 */
[----:B------:R-:W1:Y:S01]  /*11e4c0*/  LDCU UR39, c[0x0][0x398] ;  /* 0x00007300ff2777ac */ /* 0x000e620008000800 */
[----:B---3--:R-:W-:-:S03]  /*11e4d0*/  ISETP.LT.AND P3, PT, R142, UR56, !P0 ;  /* 0x000000388e007c0c */ /* 0x008fc6000c761270 */
[----:B------:R-:W-:Y:S01]  /*11e4e0*/  @P2 LOP3.LUT R4, R4, 0x80000000, RZ, 0xfc, !PT ;  /* 0x8000000004042812 */ /* 0x000fe200078efcff */
[----:B------:R-:W3:Y:S03]  /*11e4f0*/  LDCU UR56, c[0x0][0x3b8] ;  /* 0x00007700ff3877ac */ /* 0x000ee60008000800 */
[----:B------:R-:W-:-:S04]  /*11e500*/  LOP3.LUT R4, R4, 0xbfffffff, RZ, 0xc0, !PT ;  /* 0xbfffffff04047812 */ /* 0x000fc800078ec0ff */
[----:B------:R-:W-:Y:S02]  /*11e510*/  @P1 LOP3.LUT R4, R4, 0x40000000, RZ, 0xfc, !PT ;  /* 0x4000000004041812 */ /* 0x000fe400078efcff */
[----:B----4-:R-:W-:Y:S01]  /*11e520*/  ISETP.LT.AND P2, PT, R141, UR57, !P0 ;  /* 0x000000398d007c0c */ /* 0x010fe2000c741270 */
[----:B------:R-:W4:Y:S01]  /*11e530*/  LDCU UR57, c[0x0][0x398] ;  /* 0x00007300ff3977ac */ /* 0x000f220008000800 */
        /* <DEDUP_REMOVED lines=31> */
[----:B------:R-:W3:Y:S04]  /*11e730*/  LDL.LU R20, [R1+0x12e0] ;  /* 0x0012e00001147983 */ /* 0x000ee80000300800 */
[----:B------:R-:W3:Y:S04]  /*11e740*/  LDL.LU R21, [R1+0x12e8] ;  /* 0x0012e80001157983 */ /* 0x000ee80000300800 */
[----:B------:R-:W3:Y:S04]  /*11e750*/  LDL.LU R22, [R1+0x7d0] ;  /* 0x0007d00001167983 */ /* 0x000ee80000300800 */
[----:B------:R-:W3:Y:S01]  /*11e760*/  LDL.LU R23, [R1+0x7d8] ;  /* 0x0007d80001177983 */ /* 0x000ee20000300800 */
[----:B------:R-:W-:Y:S01]  /*11e770*/  ISETP.LT.AND P3, PT, R149, UR28, !P0 ;  /* 0x0000001c95007c0c */ /* 0x000fe2000c761270 */
[----:B------:R-:W-:Y:S01]  /*11e780*/  NOP ;  /* 0x0000000000007918 */ /* 0x000fe20000000000 */
[----:B----4-:R-:W-:Y:S01]  /*11e790*/  ISETP.LT.AND P2, PT, R151, UR57, !P0 ;  /* 0x0000003997007c0c */ /* 0x010fe2000c741270 */
[----:B------:R-:W4:Y:S01]  /*11e7a0*/  LDCU UR28, c[0x0][0x3b8] ;  /* 0x00007700ff1c77ac */ /* 0x000f220008000800 */
[----:B------:R-:W-:Y:S01]  /*11e7b0*/  ISETP.LT.AND P1, PT, R148, UR75, !P0 ;  /* 0x0000004b94007c0c */ /* 0x000fe2000c721270 */
[----:B-1----:R-:W-:Y:S08]  /*11e7c0*/  STL.64 [R1+0xda0], R24 ;  /* 0x000da01801007387 */ /* 0x002ff00000100a00 */
[----:B------:R-:W-:Y:S01]  /*11e7d0*/  @P3 LOP3.LUT R4, R4, 0x80000, RZ, 0xfc, !PT ;  /* 0x0008000004043812 */ /* 0x000fe200078efcff */
[----:B--2---:R-:W-:Y:S01]  /*11e7e0*/  IMAD R199, R135, UR25, RZ ;  /* 0x0000001987c77c24 */ /* 0x004fe2000f8e02ff */
[----:B------:R-:W-:Y:S01]  /*11e7f0*/  ISETP.LT.AND P3, PT, R150, UR72, !P0 ;  /* 0x0000004896007c0c */ /* 0x000fe2000c761270 */
[----:B------:R-:W-:Y:S01]  /*11e800*/  STL.64 [R1+0xda8], R26 ;  /* 0x000da81a01007387 */ /* 0x000fe20000100a00 */
[----:B------:R-:W-:Y:S01]  /*11e810*/  LOP3.LUT R4, R4, 0xffbfffff, RZ, 0xc0, !PT ;  /* 0xffbfffff04047812 */ /* 0x000fe200078ec0ff */
[----:B------:R-:W1:Y:S03]  /*11e820*/  LDCU UR72, c[0x0][0x3b8] ;  /* 0x00007700ff4877ac */ /* 0x000e660008000800 */
[----:B------:R-:W-:Y:S01]  /*11e830*/  @P2 LOP3.LUT R4, R4, 0x400000, RZ, 0xfc, !PT ;  /* 0x0040000004042812 */ /* 0x000fe200078efcff */
[----:B------:R-:W2:Y:S03]  /*11e840*/  LDCU UR75, c[0x0][0x3b8] ;  /* 0x00007700ff4b77ac */ /* 0x000ea60008000800 */
[----:B------:R-:W-:Y:S01]  /*11e850*/  LOP3.LUT R4, R4, 0xffdfffff, RZ, 0xc0, !PT ;  /* 0xffdfffff04047812 */ /* 0x000fe200078ec0ff */
[----:B------:R-:W1:Y:S03]  /*11e860*/  LDCU UR57, c[0x0][0x398] ;  /* 0x00007300ff3977ac */ /* 0x000e660008000800 */
[----:B------:R-:W-:Y:S01]  /*11e870*/  @P1 LOP3.LUT R4, R4, 0x200000, RZ, 0xfc, !PT ;  /* 0x0020000004041812 */ /* 0x000fe200078efcff */
[----:B------:R-:W1:Y:S01]  /*11e880*/  LDCU UR25, c[0x0][0x398] ;  /* 0x00007300ff1977ac */ /* 0x000e620008000800 */
[----:B------:R-:W-:-:S02]  /*11e890*/  ISETP.LT.AND P2, PT, R147, UR65, !P0 ;  /* 0x0000004193007c0c */ /* 0x000fc4000c741270 */
[----:B------:R-:W-:Y:S01]  /*11e8a0*/  LOP3.LUT R4, R4, 0xffefffff, RZ, 0xc0, !PT ;  /* 0xffefffff04047812 */ /* 0x000fe200078ec0ff */
[----:B---3--:R3:W-:Y:S03]  /*11e8b0*/  STSM.16.M88.4 [R0], R20 ;  /* 0x0000001400007844 */ /* 0x0087e60000000200 */
[----:B------:R-:W-:Y:S01]  /*11e8c0*/  @P3 LOP3.LUT R4, R4, 0x100000, RZ, 0xfc, !PT ;  /* 0x0010000004043812 */ /* 0x000fe200078efcff */
[----:B------:R-:W-:Y:S01]  /*11e8d0*/  NOP ;  /* 0x0000000000007918 */ /* 0x000fe20000000000 */
[----:B------:R-:W-:Y:S01]  /*11e8e0*/  ISETP.LT.AND P1, PT, R146, UR41, !P0 ;  /* 0x0000002992007c0c */ /* 0x000fe2000c721270 */
[----:B------:R-:W1:Y:S01]  /*11e8f0*/  LDS.128 R24, [R0] ;  /* 0x0000000000187984 */ /* 0x000e620000000c00 */
[----:B------:R-:W-:Y:S01]  /*11e900*/  LOP3.LUT R4, R4, 0xfffbffff, RZ, 0xc0, !PT ;  /* 0xfffbffff04047812 */ /* 0x000fe200078ec0ff */
[----:B----4-:R-:W-:Y:S01]  /*11e910*/  VIADD R198, R199, UR28 ;  /* 0x0000001cc7c67c36 */ /* 0x010fe20008000000 */
[----:B------:R-:W-:Y:S01]  /*11e920*/  ISETP.LT.AND P3, PT, R144, UR40, !P0 ;  /* 0x0000002890007c0c */ /* 0x000fe2000c761270 */
[----:B------:R-:W4:Y:S01]  /*11e930*/  LDCU.64 UR40, c[0x0][0x398] ;  /* 0x00007300ff2877ac */ /* 0x000f220008000a00 */
[----:B------:R-:W-:-:S02]  /*11e940*/  @P2 LOP3.LUT R4, R4, 0x40000, RZ, 0xfc, !PT ;  /* 0x0004000004042812 */ /* 0x000fc400078efcff */
[----:B---3--:R-:W-:Y:S01]  /*11e950*/  IADD3 R20, PT, PT, R135, 0x1a, RZ ;  /* 0x0000001a87147810 */ /* 0x008fe20007ffe0ff */
[----:B------:R-:W3:Y:S01]  /*11e960*/  LDCU UR65, c[0x0][0x3b8] ;  /* 0x00007700ff4177ac */ /* 0x000ee20008000800 */
[----:B------:R-:W-:Y:S02]  /*11e970*/  LOP3.LUT R4, R4, 0xfffdffff, RZ, 0xc0, !PT ;  /* 0xfffdffff04047812 */ /* 0x000fe400078ec0ff */
[----:B------:R-:W-:Y:S01]  /*11e980*/  LOP3.LUT R7, R7, 0x7fffffff, RZ, 0xc0, !PT ;  /* 0x7fffffff07077812 */ /* 0x000fe200078ec0ff */
[----:B------:R-:W1:Y:S01]  /*11e990*/  LDCU UR28, c[0x0][0x398] ;  /* 0x00007300ff1c77ac */ /* 0x000e620008000800 */
        /* <DEDUP_REMOVED lines=22> */
[----:B------:R-:W2:Y:S01]  /*11eb00*/  LDCU UR46, c[0x0][0x398] ;  /* 0x00007300ff2e77ac */ /* 0x000ea20008000800 */
[----:B------:R-:W-:-:S04]  /*11eb10*/  LOP3.LUT R4, R4, 0xfffff7ff, RZ, 0xc0, !PT ;  /* 0xfffff7ff04047812 */ /* 0x000fc800078ec0ff */
[----:B------:R-:W-:Y:S02]  /*11eb20*/  @P1 LOP3.LUT R4, R4, 0x800, RZ, 0xfc, !PT ;  /* 0x0000080004041812 */ /* 0x000fe400078efcff */
[----:B------:R-:W-:Y:S01]  /*11eb30*/  ISETP.LT.AND P2, PT, R138, UR47, !P0 ;  /* 0x0000002f8a007c0c */ /* 0x000fe2000c741270 */
[----:B------:R-:W-:Y:S01]  /*11eb40*/  NOP ;  /* 0x0000000000007918 */ /* 0x000fe20000000000 */
[----:B------:R-:W-:Y:S01]  /*11eb50*/  LOP3.LUT R4, R4, 0xfffffbff, RZ, 0xc0, !PT ;  /* 0xfffffbff04047812 */ /* 0x000fe200078ec0ff */
[----:B-1----:R-:W-:Y:S01]  /*11eb60*/  VIADD R197, R198, UR38 ;  /* 0x00000026c6c57c36 */ /* 0x002fe20008000000 */
[----:B------:R-:W-:Y:S01]  /*11eb70*/  ISETP.LT.AND P1, PT, R137, UR48, !P0 ;  /* 0x0000003089007c0c */ /* 0x000fe2000c721270 */
[----:B------:R-:W1:Y:S01]  /*11eb80*/  LDCU UR48, c[0x0][0x3b8] ;  /* 0x00007700ff3077ac */ /* 0x000e620008000800 */
[----:B------:R-:W-:Y:S01]  /*11eb90*/  @P3 LOP3.LUT R4, R4, 0x400, RZ, 0xfc, !PT ;  /* 0x0000040004043812 */ /* 0x000fe200078efcff */
[----:B------:R-:W1:Y:S03]  /*11eba0*/  LDCU UR47, c[0x0][0x398] ;  /* 0x00007300ff2f77ac */ /* 0x000e660008000800 */
[----:B------:R-:W-:Y:S01]  /*11ebb0*/  LOP3.LUT R4, R4, 0xfffffdff, RZ, 0xc0, !PT ;  /* 0xfffffdff04047812 */ /* 0x000fe200078ec0ff */
[----:B------:R-:W1:Y:S03]  /*11ebc0*/  LDCU UR38, c[0x0][0x398] ;  /* 0x00007300ff2677ac */ /* 0x000e660008000800 */
[----:B------:R-:W-:-:S02]  /*11ebd0*/  @P2 LOP3.LUT R4, R4, 0x200, RZ, 0xfc, !PT ;  /* 0x0000020004042812 */ /* 0x000fc400078efcff */
[----:B------:R-:W-:Y:S01]  /*11ebe0*/  ISETP.LT.AND P0, PT, R136, UR49, !P0 ;  /* 0x0000003188007c0c */ /* 0x000fe2000c701270 */
[----:B------:R-:W1:Y:S01]  /*11ebf0*/  LDCU UR49, c[0x0][0x3b8] ;  /* 0x00007700ff3177ac */ /* 0x000e620008000800 */
[----:B------:R-:W-:-:S04]  /*11ec00*/  LOP3.LUT R4, R4, 0xfffffeff, RZ, 0xc0, !PT ;  /* 0xfffffeff04047812 */ /* 0x000fc800078ec0ff */
[----:B------:R-:W-:-:S04]  /*11ec10*/  @P1 LOP3.LUT R4, R4, 0x100, RZ, 0xfc, !PT ;  /* 0x0000010004041812 */ /* 0x000fc800078efcff */
[----:B------:R-:W-:-:S04]  /*11ec20*/  LOP3.LUT R4, R4, 0xffffff7f, RZ, 0xc0, !PT ;  /* 0xffffff7f04047812 */ /* 0x000fc800078ec0ff */
[----:B------:R-:W-:Y:S02]  /*11ec30*/  @P0 LOP3.LUT R4, R4, 0x80, RZ, 0xfc, !PT ;  /* 0x0000008004040812 */ /* 0x000fe400078efcff */
[----:B------:R-:W-:Y:S01]  /*11ec40*/  ISETP.GE.AND P0, PT, R20, UR29, PT ;  /* 0x0000001d14007c0c */ /* 0x000fe2000bf06270 */
[----:B------:R-:W1:Y:S01]  /*11ec50*/  LDCU UR29, c[0x0][0x3b8] ;  /* 0x00007700ff1d77ac */ /* 0x000e620008000800 */
[----:B------:R-:W2:Y:S04]  /*11ec60*/  LDL.LU R20, [R1+0x1280] ;  /* 0x0012800001147983 */ /* 0x000ea80000300800 */
[----:B------:R-:W2:Y:S04]  /*11ec70*/  LDL.LU R21, [R1+0x1288] ;  /* 0x0012880001157983 */ /* 0x000ea80000300800 */
[----:B------:R-:W2:Y:S04]  /*11ec80*/  LDL.LU R22, [R1+0x260] ;  /* 0x0002600001167983 */ /* 0x000ea80000300800 */
[----:B------:R-:W2:Y:S01]  /*11ec90*/  LDL.LU R23, [R1+0x268] ;  /* 0x0002680001177983 */ /* 0x000ea20000300800 */
[----:B----4-:R-:W-:Y:S01]  /*11eca0*/  ISETP.LT.AND P3, PT, R149, UR40, !P0 ;  /* 0x0000002895007c0c */ /* 0x010fe2000c761270 */
[----:B------:R-:W4:Y:S01]  /*11ecb0*/  LDCU UR40, c[0x0][0x3b8] ;  /* 0x00007700ff2877ac */ /* 0x000f220008000800 */
[----:B------:R-:W-:-:S02]  /*11ecc0*/  ISETP.LT.AND P2, PT, R151, UR71, !P0 ;  /* 0x0000004797007c0c */ /* 0x000fc4000c741270 */
[----:B------:R-:W-:Y:S02]  /*11ecd0*/  LOP3.LUT R4, R4, 0xfffffff7, RZ, 0xc0, !PT ;  /* 0xfffffff704047812 */ /* 0x000fe400078ec0ff */
[----:B------:R-:W-:Y:S01]  /*11ece0*/  ISETP.LT.AND P1, PT, R148, UR70, !P0 ;  /* 0x0000004694007c0c */ /* 0x000fe2000c721270 */
[----:B------:R-:W-:Y:S01]  /*11ecf0*/  STL.64 [R1+0xe10], R24 ;  /* 0x000e101801007387 */ /* 0x000fe20000100a00 */
[----:B------:R-:W-:Y:S01]  /*11ed00*/  IADD3 R196, PT, PT, R197, UR42, RZ ;  /* 0x0000002ac5c47c10 */ /* 0x000fe2000fffe0ff */
[----:B------:R-:W1:Y:S04]  /*11ed10*/  LDCU UR71, c[0x0][0x3b8] ;  /* 0x00007700ff4777ac */ /* 0x000e680008000800 */
[----:B------:R-:W-:Y:S01]  /*11ed20*/  @P3 LOP3.LUT R4, R4, 0x8, RZ, 0xfc, !PT ;  /* 0x0000000804043812 */ /* 0x000fe200078efcff */
[----:B------:R-:W1:Y:S03]  /*11ed30*/  LDCU UR70, c[0x0][0x3b8] ;  /* 0x00007700ff4677ac */ /* 0x000e660008000800 */
[----:B------:R-:W-:-:S04]  /*11ed40*/  LOP3.LUT R4, R4, 0xffffffbf, RZ, 0xc0, !PT ;  /* 0xffffffbf04047812 */ /* 0x000fc800078ec0ff */
[----:B------:R-:W-:Y:S02]  /*11ed50*/  @P2 LOP3.LUT R4, R4, 0x40, RZ, 0xfc, !PT ;  /* 0x0000004004042812 */ /* 0x000fe400078efcff */
[----:B------:R-:W-:Y:S01]  /*11ed60*/  ISETP.LT.AND P3, PT, R150, UR69, !P0 ;  /* 0x0000004596007c0c */ /* 0x000fe2000c761270 */
[----:B------:R-:W-:Y:S01]  /*11ed70*/  STL.64 [R1+0xe18], R26 ;  /* 0x000e181a01007387 */ /* 0x000fe20000100a00 */
[----:B------:R-:W-:-:S03]  /*11ed80*/  LOP3.LUT R4, R4, 0xffffffdf, RZ, 0xc0, !PT ;  /* 0xffffffdf04047812 */ /* 0x000fc600078ec0ff */
[----:B--2---:R2:W-:Y:S01]  /*11ed90*/  STSM.16.M88.4 [R0], R20 ;  /* 0x0000001400007844 */ /* 0x0045e20000000200 */
[----:B------:R-:W-:Y:S01]  /*11eda0*/  @P1 LOP3.LUT R4, R4, 0x20, RZ, 0xfc, !PT ;  /* 0x0000002004041812 */ /* 0x000fe200078efcff */
[----:B------:R-:W-:Y:S01]  /*11edb0*/  NOP ;  /* 0x0000000000007918 */ /* 0x000fe20000000000 */
[----:B------:R-:W-:Y:S01]  /*11edc0*/  ISETP.LT.AND P2, PT, R147, UR68, !P0 ;  /* 0x0000004493007c0c */ /* 0x000fe2000c741270 */
[----:B------:R-:W3:Y:S01]  /*11edd0*/  LDS.128 R24, [R0] ;  /* 0x0000000000187984 */ /* 0x000ee20000000c00 */
[----:B------:R-:W-:Y:S01]  /*11ede0*/  LOP3.LUT R4, R4, 0xffffffef, RZ, 0xc0, !PT ;  /* 0xffffffef04047812 */ /* 0x000fe200078ec0ff */
[----:B-1----:R-:W-:Y:S01]  /*11edf0*/  VIADD R123, R196, UR48 ;  /* 0x00000030c47b7c36 */ /* 0x002fe20008000000 */
[----:B------:R-:W-:Y:S01]  /*11ee00*/  ISETP.LT.AND P1, PT, R146, UR67, !P0 ;  /* 0x0000004392007c0c */ /* 0x000fe2000c721270 */
[----:B------:R-:W1:Y:S01]  /*11ee10*/  LDCU UR67, c[0x0][0x3b8] ;  /* 0x00007700ff4377ac */ /* 0x000e620008000800 */
[----:B------:R-:W-:Y:S01]  /*11ee20*/  @P3 LOP3.LUT R4, R4, 0x10, RZ, 0xfc, !PT ;  /* 0x0000001004043812 */ /* 0x000fe200078efcff */
[----:B--2---:R-:W-:Y:S01]  /*11ee30*/  VIADD R20, R135, 0x19 ;  /* 0x0000001987147836 */ /* 0x004fe20000000000 */
[----:B------:R-:W2:Y:S02]  /*11ee40*/  LDCU UR68, c[0x0][0x3b8] ;  /* 0x00007700ff4477ac */ /* 0x000ea40008000800 */
[----:B------:R-:W-:Y:S01]  /*11ee50*/  LOP3.LUT R4, R4, 0xfffffffb, RZ, 0xc0, !PT ;  /* 0xfffffffb04047812 */ /* 0x000fe200078ec0ff */
[----:B------:R-:W1:Y:S03]  /*11ee60*/  LDCU UR69, c[0x0][0x3b8] ;  /* 0x00007700ff4577ac */ /* 0x000e660008000800 */
[----:B------:R-:W-:-:S02]  /*11ee70*/  @P2 LOP3.LUT R4, R4, 0x4, RZ, 0xfc, !PT ;  /* 0x0000000404042812 */ /* 0x000fc400078efcff */
[----:B------:R-:W-:Y:S01]  /*11ee80*/  ISETP.LT.AND P2, PT, R145, UR60, !P0 ;  /* 0x0000003c91007c0c */ /* 0x000fe2000c741270 */
[----:B------:R-:W-:Y:S01]  /*11ee90*/  NOP ;  /* 0x0000000000007918 */ /* 0x000fe20000000000 */
[----:B------:R-:W-:Y:S01]  /*11eea0*/  ISETP.LT.AND P3, PT, R144, UR66, !P0 ;  /* 0x0000004290007c0c */ /* 0x000fe2000c761270 */
[----:B------:R-:W-:Y:S01]  /*11eeb0*/  VIADD R122, R123, UR49 ;  /* 0x000000317b7a7c36 */ /* 0x000fe20008000000 */
[----:B------:R-:W-:Y:S01]  /*11eec0*/  LOP3.LUT R4, R4, 0xfffffffd, RZ, 0xc0, !PT ;  /* 0xfffffffd04047812 */ /* 0x000fe200078ec0ff */
[----:B------:R-:W1:Y:S03]  /*11eed0*/  LDCU UR66, c[0x0][0x3b8] ;  /* 0x00007700ff4277ac */ /* 0x000e660008000800 */
[----:B------:R-:W-:Y:S01]  /*11eee0*/  @P1 LOP3.LUT R4, R4, 0x2, RZ, 0xfc, !PT ;  /* 0x0000000204041812 */ /* 0x000fe200078efcff */
[----:B------:R-:W1:Y:S01]  /*11eef0*/  LDCU UR60, c[0x0][0x3b8] ;  /* 0x00007700ff3c77ac */ /* 0x000e620008000800 */
[----:B------:R-:W-:-:S02]  /*11ef00*/  ISETP.LT.AND P1, PT, R143, UR59, !P0 ;  /* 0x0000003b8f007c0c */ /* 0x000fc4000c721270 */
[----:B------:R-:W-:Y:S01]  /*11ef10*/  LOP3.LUT R4, R4, 0xfffffffe, RZ, 0xc0, !PT ;  /* 0xfffffffe04047812 */ /* 0x000fe200078ec0ff */
[----:B------:R-:W1:Y:S01]  /*11ef20*/  LDCU UR59, c[0x0][0x3b8] ;  /* 0x00007700ff3b77ac */ /* 0x000e620008000800 */
[----:B------:R-:W-:Y:S02]  /*11ef30*/  @P2 LOP3.LUT R5, R5, 0x80000000, RZ, 0xfc, !PT ;  /* 0x8000000005052812 */ /* 0x000fe400078efcff */
[----:B------:R-:W-:Y:S01]  /*11ef40*/  @P3 LOP3.LUT R4, R4, 0x1, RZ, 0xfc, !PT ;  /* 0x0000000104043812 */ /* 0x000fe200078efcff */
[----:B------:R-:W1:Y:S01]  /*11ef50*/  LDCU UR48, c[0x0][0x398] ;  /* 0x00007300ff3077ac */ /* 0x000e620008000800 */
[----:B------:R-:W-:Y:S02]  /*11ef60*/  ISETP.LT.AND P3, PT, R142, UR58, !P0 ;  /* 0x0000003a8e007c0c */ /* 0x000fe4000c761270 */
[----:B------:R-:W-:Y:S01]  /*11ef70*/  LOP3.LUT R5, R5, 0xbfffffff, RZ, 0xc0, !PT ;  /* 0xbfffffff05057812 */ /* 0x000fe200078ec0ff */
[----:B------:R-:W1:Y:S03]  /*11ef80*/  LDCU UR58, c[0x0][0x3b8] ;  /* 0x00007700ff3a77ac */ /* 0x000e660008000800 */
[----:B------:R-:W-:Y:S01]  /*11ef90*/  @P1 LOP3.LUT R5, R5, 0x40000000, RZ, 0xfc, !PT ;  /* 0x4000000005051812 */ /* 0x000fe200078efcff */
[----:B------:R-:W1:Y:S01]  /*11efa0*/  LDCU UR49, c[0x0][0x398] ;  /* 0x00007300ff3177ac */ /* 0x000e620008000800 */
[----:B------:R-:W-:-:S02]  /*11efb0*/  ISETP.LT.AND P2, PT, R141, UR8, !P0 ;  /* 0x000000088d007c0c */ /* 0x000fc4000c741270 */
[----:B------:R-:W-:-:S04]  /*11efc0*/  LOP3.LUT R5, R5, 0xdfffffff, RZ, 0xc0, !PT ;  /* 0xdfffffff05057812 */ /* 0x000fc800078ec0ff */
        /* <DEDUP_REMOVED lines=19> */
[----:B------:R-:W-:-:S04]  /*11f100*/  @P1 LOP3.LUT R5, R5, 0x1000000, RZ, 0xfc, !PT ;  /* 0x0100000005051812 */ /* 0x000fc800078efcff */
[----:B------:R-:W-:-:S04]  /*11f110*/  LOP3.LUT R5, R5, 0xff7fffff, RZ, 0xc0, !PT ;  /* 0xff7fffff05057812 */ /* 0x000fc800078ec0ff */
[----:B------:R-:W-:Y:S02]  /*11f120*/  @P0 LOP3.LUT R5, R5, 0x800000, RZ, 0xfc, !PT ;  /* 0x0080000005050812 */ /* 0x000fe400078efcff */
[----:B------:R-:W-:Y:S01]  /*11f130*/  ISETP.GE.AND P0, PT, R20, UR41, PT ;  /* 0x0000002914007c0c */ /* 0x000fe2000bf06270 */
[----:B------:R-:W2:Y:S01]  /*11f140*/  LDCU UR41, c[0x0][0x3b8] ;  /* 0x00007700ff2977ac */ /* 0x000ea20008000800 */
[----:B------:R-:W2:Y:S04]  /*11f150*/  LDL.LU R20, [R1+0x11f0] ;  /* 0x0011f00001147983 */ /* 0x000ea80000300800 */
[----:B------:R-:W2:Y:S04]  /*11f160*/  LDL.LU R21, [R1+0x11f8] ;  /* 0x0011f80001157983 */ /* 0x000ea80000300800 */
[----:B------:R-:W2:Y:S04]  /*11f170*/  LDL.LU R22, [R1+0x6f0] ;  /* 0x0006f00001167983 */ /* 0x000ea80000300800 */
[----:B------:R-:W2:Y:S01]  /*11f180*/  LDL.LU R23, [R1+0x6f8] ;  /* 0x0006f80001177983 */ /* 0x000ea20000300800 */
[----:B-1----:R-:W-:Y:S01]  /*11f190*/  ISETP.LT.AND P2, PT, R149, UR6, !P0 ;  /* 0x0000000695007c0c */ /* 0x002fe2000c741270 */
[----:B------:R-:W1:Y:S01]  /*11f1a0*/  LDCU UR6, c[0x0][0x398] ;  /* 0x00007300ff0677ac */ /* 0x000e620008000800 */
[----:B------:R-:W-:-:S02]  /*11f1b0*/  ISETP.LT.AND P1, PT, R151, UR77, !P0 ;  /* 0x0000004d97007c0c */ /* 0x000fc4000c721270 */
[----:B------:R-:W-:Y:S01]  /*11f1c0*/  LOP3.LUT R5, R5, 0xfff7ffff, RZ, 0xc0, !PT ;  /* 0xfff7ffff05057812 */ /* 0x000fe200078ec0ff */
[----:B------:R-:W1:Y:S08]  /*11f1d0*/  LDCU UR77, c[0x0][0x398] ;  /* 0x00007300ff4d77ac */ /* 0x000e700008000800 */
        /* <DEDUP_REMOVED lines=8> */
[----:B------:R-:W-:Y:S01]  /*11f260*/  ISETP.LT.AND P2, PT, R147, UR76, !P0 ;  /* 0x0000004c93007c0c */ /* 0x000fe2000c741270 */
[----:B------:R-:W3:Y:S06]  /*11f270*/  LDCU UR76, c[0x0][0x398] ;  /* 0x00007300ff4c77ac */ /* 0x000eec0008000800 */
[----:B------:R-:W-:-:S04]  /*11f280*/  @P1 LOP3.LUT R5, R5, 0x200000, RZ, 0xfc, !PT ;  /* 0x0020000005051812 */ /* 0x000fc800078efcff */
[----:B------:R-:W-:-:S04]  /*11f290*/  LOP3.LUT R5, R5, 0xffefffff, RZ, 0xc0, !PT ;  /* 0xffefffff05057812 */ /* 0x000fc800078ec0ff */
[----:B------:R-:W-:Y:S02]  /*11f2a0*/  @P3 LOP3.LUT R5, R5, 0x100000, RZ, 0xfc, !PT ;  /* 0x0010000005053812 */ /* 0x000fe400078efcff */
[----:B-1----:R-:W-:Y:S01]  /*11f2b0*/  ISETP.LT.AND P1, PT, R146, UR77, !P0 ;  /* 0x0000004d92007c0c */ /* 0x002fe2000c721270 */
[----:B------:R-:W1:Y:S01]  /*11f2c0*/  LDCU UR77, c[0x0][0x398] ;  /* 0x00007300ff4d77ac */ /* 0x000e620008000800 */
[----:B------:R-:W-:-:S04]  /*11f2d0*/  LOP3.LUT R5, R5, 0xfffbffff, RZ, 0xc0, !PT ;  /* 0xfffbffff05057812 */ /* 0x000fc800078ec0ff */
[----:B------:R-:W-:Y:S02]  /*11f2e0*/  @P2 LOP3.LUT R5, R5, 0x40000, RZ, 0xfc, !PT ;  /* 0x0004000005052812 */ /* 0x000fe400078efcff */
[----:B------:R-:W-:Y:S01]  /*11f2f0*/  ISETP.LT.AND P3, PT, R144, UR73, !P0 ;  /* 0x0000004990007c0c */ /* 0x000fe2000c761270 */
[----:B---3--:R-:W-:Y:S01]  /*11f300*/  STL.64 [R1+0xd90], R24 ;  /* 0x000d901801007387 */ /* 0x008fe20000100a00 */
[----:B------:R-:W-:Y:S01]  /*11f310*/  LOP3.LUT R5, R5, 0xfffdffff, RZ, 0xc0, !PT ;  /* 0xfffdffff05057812 */ /* 0x000fe200078ec0ff */
[----:B------:R-:W3:Y:S03]  /*11f320*/  LDCU UR73, c[0x0][0x3b8] ;  /* 0x00007700ff4977ac */ /* 0x000ee60008000800 */
[----:B------:R-:W-:Y:S02]  /*11f330*/  @P1 LOP3.LUT R5, R5, 0x20000, RZ, 0xfc, !PT ;  /* 0x0002000005051812 */ /* 0x000fe400078efcff */
[----:B------:R-:W-:Y:S01]  /*11f340*/  ISETP.LT.AND P2, PT, R145, UR74, !P0 ;  /* 0x0000004a91007c0c */ /* 0x000fe2000c741270 */
[----:B------:R-:W-:Y:S01]  /*11f350*/  STL.64 [R1+0xd98], R26 ;  /* 0x000d981a01007387 */ /* 0x000fe20000100a00 */
[----:B------:R-:W-:Y:S01]  /*11f360*/  LOP3.LUT R5, R5, 0xfffeffff, RZ, 0xc0, !PT ;  /* 0xfffeffff05057812 */ /* 0x000fe200078ec0ff */
[----:B------:R-:W2:Y:S03]  /*11f370*/  LDCU UR74, c[0x0][0x3b8] ;  /* 0x00007700ff4a77ac */ /* 0x000ea60008000800 */
[----:B------:R-:W-:-:S02]  /*11f380*/  @P3 LOP3.LUT R5, R5, 0x10000, RZ, 0xfc, !PT ;  /* 0x0001000005053812 */ /* 0x000fc400078efcff */
[----:B------:R-:W-:Y:S01]  /*11f390*/  ISETP.LT.AND P1, PT, R143, UR76, !P0 ;  /* 0x0000004c8f007c0c */ /* 0x000fe2000c721270 */
[----:B------:R-:W2:Y:S01]  /*11f3a0*/  LDCU UR76, c[0x0][0x398] ;  /* 0x00007300ff4c77ac */ /* 0x000ea20008000800 */
[----:B------:R-:W-:-:S04]  /*11f3b0*/  LOP3.LUT R5, R5, 0xffff7fff, RZ, 0xc0, !PT ;  /* 0xffff7fff05057812 */ /* 0x000fc800078ec0ff */
[----:B------:R-:W-:Y:S02]  /*11f3c0*/  @P2 LOP3.LUT R5, R5, 0x8000, RZ, 0xfc, !PT ;  /* 0x0000800005052812 */ /* 0x000fe400078efcff */
[----:B-1----:R-:W-:Y:S01]  /*11f3d0*/  ISETP.LT.AND P3, PT, R142, UR77, !P0 ;  /* 0x0000004d8e007c0c */ /* 0x002fe2000c761270 */
        /* <DEDUP_REMOVED lines=33> */
[----:B--2---:R-:W-:-:S05]  /*11f5f0*/  VIADD R20, R135, 0x18 ;  /* 0x0000001887147836 */ /* 0x004fca0000000000 */
[----:B------:R-:W-:Y:S01]  /*11f600*/  ISETP.GE.AND P0, PT, R20, UR7, PT ;  /* 0x0000000714007c0c */ /* 0x000fe2000bf06270 */
[----:B------:R-:W2:Y:S01]  /*11f610*/  LDCU UR7, c[0x0][0x398] ;  /* 0x00007300ff0777ac */ /* 0x000ea20008000800 */
[----:B------:R-:W4:Y:S04]  /*11f620*/  LDL.LU R20, [R1+0x1120] ;  /* 0x0011200001147983 */ /* 0x000f280000300800 */
[----:B------:R-:W4:Y:S04]  /*11f630*/  LDL.LU R21, [R1+0x1128] ;  /* 0x0011280001157983 */ /* 0x000f280000300800 */
[----:B------:R-:W4:Y:S04]  /*11f640*/  LDL.LU R22, [R1+0x380] ;  /* 0x0003800001167983 */ /* 0x000f280000300800 */
[----:B------:R-:W4:Y:S01]  /*11f650*/  LDL.LU R23, [R1+0x388] ;  /* 0x0003880001177983 */ /* 0x000f220000300800 */
[----:B------:R-:W-:Y:S01]  /*11f660*/  ISETP.LT.AND P2, PT, R149, UR8, !P0 ;  /* 0x0000000895007c0c */ /* 0x000fe2000c741270 */
[----:B------:R-:W-:Y:S01]  /*11f670*/  NOP ;  /* 0x0000000000007918 */ /* 0x000fe20000000000 */
[----:B------:R-:W-:Y:S01]  /*11f680*/  ISETP.LT.AND P1, PT, R151, UR76, !P0 ;  /* 0x0000004c97007c0c */ /* 0x000fe2000c721270 */
[----:B------:R-:W2:Y:S01]  /*11f690*/  LDCU UR76, c[0x0][0x398] ;  /* 0x00007300ff4c77ac */ /* 0x000ea20008000800 */
[----:B-1----:R-:W-:Y:S01]  /*11f6a0*/  ISETP.LT.AND P3, PT, R150, UR4, !P0 ;  /* 0x0000000496007c0c */ /* 0x002fe2000c761270 */
[----:B------:R-:W1:Y:S08]  /*11f6b0*/  LDCU UR4, c[0x0][0x398] ;  /* 0x00007300ff0477ac */ /* 0x000e700008000800 */
[----:B------:R-:W-:Y:S01]  /*11f6c0*/  @P2 LOP3.LUT R5, R5, 0x8, RZ, 0xfc, !PT ;  /* 0x0000000805052812 */ /* 0x000fe200078efcff */
[----:B---3--:R-:W-:Y:S01]  /*11f6d0*/  STL.64 [R1+0xe00], R24 ;  /* 0x000e001801007387 */ /* 0x008fe20000100a00 */
[----:B------:R-:W-:Y:S01]  /*11f6e0*/  IADD3 R41, PT, PT, R122, UR54, RZ ;  /* 0x000000367a297c10 */ /* 0x000fe2000fffe0ff */
[----:B------:R-:W3:Y:S01]  /*11f6f0*/  LDCU UR8, c[0x0][0x3b8] ;  /* 0x00007700ff0877ac */ /* 0x000ee20008000800 */
[----:B------:R-:W-:-:S02]  /*11f700*/  LOP3.LUT R5, R5, 0xffffffbf, RZ, 0xc0, !PT ;  /* 0xffffffbf05057812 */ /* 0x000fc400078ec0ff */
[----:B------:R-:W-:Y:S01]  /*11f710*/  ISETP.LT.AND P2, PT, R147, UR6, !P0 ;  /* 0x0000000693007c0c */ /* 0x000fe2000c741270 */
[----:B------:R-:W1:Y:S01]  /*11f720*/  LDCU UR6, c[0x0][0x398] ;  /* 0x00007300ff0677ac */ /* 0x000e620008000800 */
[----:B------:R-:W-:Y:S02]  /*11f730*/  @P1 LOP3.LUT R5, R5, 0x40, RZ, 0xfc, !PT ;  /* 0x0000004005051812 */ /* 0x000fe400078efcff */
[----:B--2---:R-:W-:Y:S01]  /*11f740*/  ISETP.LT.AND P1, PT, R148, UR7, !P0 ;  /* 0x0000000794007c0c */ /* 0x004fe2000c721270 */
[----:B------:R-:W2:Y:S01]  /*11f750*/  LDCU UR7, c[0x0][0x398] ;  /* 0x00007300ff0777ac */ /* 0x000ea20008000800 */
[----:B------:R-:W-:Y:S01]  /*11f760*/  LOP3.LUT R5, R5, 0xffffffdf, RZ, 0xc0, !PT ;  /* 0xffffffdf05057812 */ /* 0x000fe200078ec0ff */
[----:B------:R-:W-:Y:S01]  /*11f770*/  STL.64 [R1+0xe08], R26 ;  /* 0x000e081a01007387 */ /* 0x000fe20000100a00 */
[----:B------:R-:W1:Y:S09]  /*11f780*/  LDCU UR54, c[0x0][0x398] ;  /* 0x00007300ff3677ac */ /* 0x000e720008000800 */
[----:B------:R-:W-:-:S04]  /*11f790*/  @P1 LOP3.LUT R5, R5, 0x20, RZ, 0xfc, !PT ;  /* 0x0000002005051812 */ /* 0x000fc800078efcff */
[----:B------:R-:W-:-:S04]  /*11f7a0*/  LOP3.LUT R5, R5, 0xffffffef, RZ, 0xc0, !PT ;  /* 0xffffffef05057812 */ /* 0x000fc800078ec0ff */
[----:B------:R-:W-:Y:S02]  /*11f7b0*/  @P3 LOP3.LUT R5, R5, 0x10, RZ, 0xfc, !PT ;  /* 0x0000001005053812 */ /* 0x000fe400078efcff */
[----:B------:R-:W-:Y:S01]  /*11f7c0*/  ISETP.LT.AND P1, PT, R146, UR76, !P0 ;  /* 0x0000004c92007c0c */ /* 0x000fe2000c721270 */
[----:B------:R-:W3:Y:S01]  /*11f7d0*/  LDCU UR76, c[0x0][0x398] ;  /* 0x00007300ff4c77ac */ /* 0x000ee20008000800 */
[----:B------:R-:W-:-:S04]  /*11f7e0*/  LOP3.LUT R5, R5, 0xfffffffb, RZ, 0xc0, !PT ;  /* 0xfffffffb05057812 */ /* 0x000fc800078ec0ff */
[----:B------:R-:W-:Y:S02]  /*11f7f0*/  @P2 LOP3.LUT R5, R5, 0x4, RZ, 0xfc, !PT ;  /* 0x0000000405052812 */ /* 0x000fe400078efcff */
[----:B-1----:R-:W-:Y:S02]  /*11f800*/  ISETP.LT.AND P2, PT, R145, UR4, !P0 ;  /* 0x0000000491007c0c */ /* 0x002fe4000c741270 */
[----:B--2---:R-:W-:Y:S01]  /*11f810*/  ISETP.LT.AND P3, PT, R144, UR7, !P0 ;  /* 0x0000000790007c0c */ /* 0x004fe2000c761270 */
[----:B------:R-:W1:Y:S01]  /*11f820*/  LDCU UR7, c[0x0][0x398] ;  /* 0x00007300ff0777ac */ /* 0x000e620008000800 */
[----:B------:R-:W-:-:S04]  /*11f830*/  LOP3.LUT R5, R5, 0xfffffffd, RZ, 0xc0, !PT ;  /* 0xfffffffd05057812 */ /* 0x000fc800078ec0ff */
[----:B------:R-:W-:Y:S02]  /*11f840*/  @P1 LOP3.LUT R5, R5, 0x2, RZ, 0xfc, !PT ;  /* 0x0000000205051812 */ /* 0x000fe400078efcff */
[----:B------:R-:W-:Y:S01]  /*11f850*/  ISETP.LT.AND P1, PT, R143, UR6, !P0 ;  /* 0x000000068f007c0c */ /* 0x000fe2000c721270 */
[----:B------:R-:W2:Y:S01]  /*11f860*/  LDCU UR6, c[0x0][0x398] ;  /* 0x00007300ff0677ac */ /* 0x000ea20008000800 */
[----:B------:R-:W-:Y:S02]  /*11f870*/  LOP3.LUT R5, R5, 0xfffffffe, RZ, 0xc0, !PT ;  /* 0xfffffffe05057812 */ /* 0x000fe400078ec0ff */
[----:B------:R-:W-:Y:S02]  /*11f880*/  @P2 LOP3.LUT R6, R6, 0x80000000, RZ, 0xfc, !PT ;  /* 0x8000000006062812 */ /* 0x000fe400078efcff */
[----:B------:R-:W-:Y:S02]  /*11f890*/  @P3 LOP3.LUT R5, R5, 0x1, RZ, 0xfc, !PT ;  /* 0x0000000105053812 */ /* 0x000fe400078efcff */
[----:B---3--:R-:W-:Y:S01]  /*11f8a0*/  ISETP.LT.AND P3, PT, R142, UR76, !P0 ;  /* 0x0000004c8e007c0c */ /* 0x008fe2000c761270 */
[----:B----4-:R3:W-:Y:S01]  /*11f8b0*/  STSM.16.M88.4 [R0], R20 ;  /* 0x0000001400007844 */ /* 0x0107e20000000200 */
[----:B------:R-:W-:Y:S01]  /*11f8c0*/  LOP3.LUT R6, R6, 0xbfffffff, RZ, 0xc0, !PT ;  /* 0xbfffffff06067812 */ /* 0x000fe200078ec0ff */
[----:B------:R-:W-:-:S03]  /*11f8d0*/  NOP ;  /* 0x0000000000007918 */ /* 0x000fc60000000000 */
[----:B------:R-:W-:Y:S01]  /*11f8e0*/  @P1 LOP3.LUT R6, R6, 0x40000000, RZ, 0xfc, !PT ;  /* 0x4000000006061812 */ /* 0x000fe200078efcff */
[----:B------:R-:W4:Y:S01]  /*11f8f0*/  LDS.128 R24, [R0] ;  /* 0x0000000000187984 */ /* 0x000f220000000c00 */
[----:B------:R-:W-:Y:S01]  /*11f900*/  ISETP.LT.AND P2, PT, R141, UR22, !P0 ;  /* 0x000000168d007c0c */ /* 0x000fe2000c741270 */
[----:B------:R-:W-:Y:S01]  /*11f910*/  VIADD R40, R41, UR56 ;  /* 0x0000003829287c36 */ /* 0x000fe20008000000 */
[----:B------:R-:W-:Y:S01]  /*11f920*/  LOP3.LUT R6, R6, 0xdfffffff, RZ, 0xc0, !PT ;  /* 0xdfffffff06067812 */ /* 0x000fe200078ec0ff */
[----:B------:R-:W1:Y:S03]  /*11f930*/  LDCU UR22, c[0x0][0x3b8] ;  /* 0x00007700ff1677ac */ /* 0x000e660008000800 */
[----:B------:R-:W-:Y:S01]  /*11f940*/  @P3 LOP3.LUT R6, R6, 0x20000000, RZ, 0xfc, !PT ;  /* 0x2000000006063812 */ /* 0x000fe200078efcff */
[----:B------:R-:W1:Y:S01]  /*11f950*/  LDCU UR76, c[0x0][0x3b8] ;  /* 0x00007700ff4c77ac */ /* 0x000e620008000800 */
[----:B------:R-:W-:-:S02]  /*11f960*/  ISETP.LT.AND P1, PT, R140, UR20, !P0 ;  /* 0x000000148c007c0c */ /* 0x000fc4000c721270 */
[----:B------:R-:W-:Y:S02]  /*11f970*/  LOP3.LUT R6, R6, 0xefffffff, RZ, 0xc0, !PT ;  /* 0xefffffff06067812 */ /* 0x000fe400078ec0ff */
[----:B---3--:R-:W-:Y:S01]  /*11f980*/  IADD3 R20, PT, PT, R135, 0x17, RZ ;  /* 0x0000001787147810 */ /* 0x008fe20007ffe0ff */
[----:B------:R-:W-:Y:S01]  /*11f990*/  IMAD.MOV.U32 R22, RZ, RZ, R88 ;  /* 0x000000ffff167224 */ /* 0x000fe200078e0058 */
[----:B------:R-:W-:Y:S01]  /*11f9a0*/  @P2 LOP3.LUT R6, R6, 0x10000000, RZ, 0xfc, !PT ;  /* 0x1000000006062812 */ /* 0x000fe200078efcff */
[----:B------:R-:W-:Y:S01]  /*11f9b0*/  IMAD.MOV.U32 R23, RZ, RZ, R90 ;  /* 0x000000ffff177224 */ /* 0x000fe200078e005a */
[----:B------:R-:W-:Y:S01]  /*11f9c0*/  ISETP.LT.AND P3, PT, R139, UR5, !P0 ;  /* 0x000000058b007c0c */ /* 0x000fe2000c761270 */
[----:B------:R-:W3:Y:S01]  /*11f9d0*/  LDCU.64 UR4, c[0x0][0x398] ;  /* 0x00007300ff0477ac */ /* 0x000ee20008000a00 */
[----:B------:R-:W-:Y:S01]  /*11f9e0*/  LOP3.LUT R6, R6, 0xf7ffffff, RZ, 0xc0, !PT ;  /* 0xf7ffffff06067812 */ /* 0x000fe200078ec0ff */
[----:B------:R-:W-:-:S03]  /*11f9f0*/  NOP ;  /* 0x0000000000007918 */ /* 0x000fc60000000000 */
[----:B------:R-:W-:Y:S01]  /*11fa00*/  @P1 LOP3.LUT R6, R6, 0x8000000, RZ, 0xfc, !PT ;  /* 0x0800000006061812 */ /* 0x000fe200078efcff */
[----:B------:R-:W-:Y:S01]  /*11fa10*/  VIADD R39, R40, UR45 ;  /* 0x0000002d28277c36 */ /* 0x000fe20008000000 */
[----:B------:R-:W-:Y:S01]  /*11fa20*/  ISETP.LT.AND P2, PT, R138, UR19, !P0 ;  /* 0x000000138a007c0c */ /* 0x000fe2000c741270 */
[----:B------:R-:W1:Y:S01]  /*11fa30*/  LDCU UR19, c[0x0][0x3b8] ;  /* 0x00007700ff1377ac */ /* 0x000e620008000800 */
[----:B------:R-:W-:Y:S02]  /*11fa40*/  LOP3.LUT R6, R6, 0xfbffffff, RZ, 0xc0, !PT ;  /* 0xfbffffff06067812 */ /* 0x000fe400078ec0ff */
[----:B------:R-:W-:Y:S01]  /*11fa50*/  ISETP.LT.AND P1, PT, R137, UR21, !P0 ;  /* 0x0000001589007c0c */ /* 0x000fe2000c721270 */
[----:B------:R-:W1:Y:S01]  /*11fa60*/  LDCU UR20, c[0x0][0x3b8] ;  /* 0x00007700ff1477ac */ /* 0x000e620008000800 */
[----:B------:R-:W-:Y:S02]  /*11fa70*/  @P3 LOP3.LUT R6, R6, 0x4000000, RZ, 0xfc, !PT ;  /* 0x0400000006063812 */ /* 0x000fe400078efcff */
[----:B------:R-:W-:Y:S01]  /*11fa80*/  IADD3 R38, PT, PT, R39, UR40, RZ ;  /* 0x0000002827267c10 */ /* 0x000fe2000fffe0ff */
[----:B------:R-:W1:Y:S01]  /*11fa90*/  LDCU UR21, c[0x0][0x3b8] ;  /* 0x00007700ff1577ac */ /* 0x000e620008000800 */
[----:B------:R-:W-:-:S02]  /*11faa0*/  LOP3.LUT R6, R6, 0xfdffffff, RZ, 0xc0, !PT ;  /* 0xfdffffff06067812 */ /* 0x000fc400078ec0ff */
[----:B------:R-:W-:Y:S01]  /*11fab0*/  ISETP.LT.AND P0, PT, R136, UR14, !P0 ;  /* 0x0000000e88007c0c */ /* 0x000fe2000c701270 */
[----:B------:R-:W-:Y:S01]  /*11fac0*/  VIADD R37, R38, UR29 ;  /* 0x0000001d26257c36 */ /* 0x000fe20008000000 */
[----:B------:R-:W-:Y:S01]  /*11fad0*/  @P2 LOP3.LUT R6, R6, 0x2000000, RZ, 0xfc, !PT ;  /* 0x0200000006062812 */ /* 0x000fe200078efcff */
[----:B------:R-:W1:Y:S03]  /*11fae0*/  LDCU UR14, c[0x0][0x3b8] ;  /* 0x00007700ff0e77ac */ /* 0x000e660008000800 */
[----:B------:R-:W-:Y:S01]  /*11faf0*/  LOP3.LUT R6, R6, 0xfeffffff, RZ, 0xc0, !PT ;  /* 0xfeffffff06067812 */ /* 0x000fe200078ec0ff */
[----:B------:R-:W1:Y:S03]  /*11fb00*/  LDCU UR40, c[0x0][0x398] ;  /* 0x00007300ff2877ac */ /* 0x000e660008000800 */
[----:B------:R-:W-:Y:S01]  /*11fb10*/  @P1 LOP3.LUT R6, R6, 0x1000000, RZ, 0xfc, !PT ;  /* 0x0100000006061812 */ /* 0x000fe200078efcff */
[----:B------:R-:W1:Y:S03]  /*11fb20*/  LDCU UR56, c[0x0][0x398] ;  /* 0x00007300ff3877ac */ /* 0x000e660008000800 */
[----:B------:R-:W-:Y:S01]  /*11fb30*/  LOP3.LUT R6, R6, 0xff7fffff, RZ, 0xc0, !PT ;  /* 0xff7fffff06067812 */ /* 0x000fe200078ec0ff */
[----:B------:R-:W1:Y:S03]  /*11fb40*/  LDCU UR29, c[0x0][0x398] ;  /* 0x00007300ff1d77ac */ /* 0x000e660008000800 */
[----:B------:R-:W-:Y:S01]  /*11fb50*/  @P0 LOP3.LUT R6, R6, 0x800000, RZ, 0xfc, !PT ;  /* 0x0080000006060812 */ /* 0x000fe200078efcff */
[----:B------:R-:W1:Y:S01]  /*11fb60*/  LDCU UR45, c[0x0][0x398] ;  /* 0x00007300ff2d77ac */ /* 0x000e620008000800 */
[----:B------:R-:W-:-:S02]  /*11fb70*/  ISETP.GE.AND P0, PT, R20, UR9, PT ;  /* 0x0000000914007c0c */ /* 0x000fc4000bf06270 */
[----:B------:R-:W4:Y:S01]  /*11fb80*/  LDL.LU R20, [R1+0x1180] ;  /* 0x0011800001147983 */ /* 0x000f220000300800 */
[----:B------:R-:W-:Y:S01]  /*11fb90*/  LOP3.LUT R6, R6, 0xfff7ffff, RZ, 0xc0, !PT ;  /* 0xfff7ffff06067812 */ /* 0x000fe200078ec0ff */
[----:B------:R-:W1:Y:S02]  /*11fba0*/  LDCU UR9, c[0x0][0x398] ;  /* 0x00007300ff0977ac */ /* 0x000e640008000800 */
[----:B------:R-:W4:Y:S01]  /*11fbb0*/  LDL.LU R21, [R1+0x1188] ;  /* 0x0011880001157983 */ /* 0x000f220000300800 */
[----:B---3--:R-:W-:Y:S01]  /*11fbc0*/  ISETP.LT.AND P2, PT, R149, UR4, !P0 ;  /* 0x0000000495007c0c */ /* 0x008fe2000c741270 */
[----:B------:R-:W3:Y:S01]  /*11fbd0*/  LDCU UR4, c[0x0][0x398] ;  /* 0x00007300ff0477ac */ /* 0x000ee20008000800 */
[----:B--2---:R-:W-:Y:S01]  /*11fbe0*/  ISETP.LT.AND P1, PT, R151, UR6, !P0 ;  /* 0x0000000697007c0c */ /* 0x004fe2000c721270 */
[----:B------:R-:W2:Y:S10]  /*11fbf0*/  LDCU UR6, c[0x0][0x398] ;  /* 0x00007300ff0677ac */ /* 0x000eb40008000800 */
[----:B------:R-:W-:-:S04]  /*11fc00*/  @P2 LOP3.LUT R6, R6, 0x80000, RZ, 0xfc, !PT ;  /* 0x0008000006062812 */ /* 0x000fc800078efcff */
[----:B------:R-:W-:-:S04]  /*11fc10*/  LOP3.LUT R6, R6, 0xffbfffff, RZ, 0xc0, !PT ;  /* 0xffbfffff06067812 */ /* 0x000fc800078ec0ff */
[----:B------:R-:W-:Y:S02]  /*11fc20*/  @P1 LOP3.LUT R6, R6, 0x400000, RZ, 0xfc, !PT ;  /* 0x0040000006061812 */ /* 0x000fe400078efcff */
[----:B---3--:R-:W-:Y:S01]  /*11fc30*/  ISETP.LT.AND P1, PT, R148, UR4, !P0 ;  /* 0x0000000494007c0c */ /* 0x008fe2000c721270 */
[----:B------:R-:W3:Y:S01]  /*11fc40*/  LDCU UR4, c[0x0][0x398] ;  /* 0x00007300ff0477ac */ /* 0x000ee20008000800 */
[----:B-1----:R-:W-:Y:S02]  /*11fc50*/  ISETP.LT.AND P3, PT, R150, UR9, !P0 ;  /* 0x0000000996007c0c */ /* 0x002fe4000c761270 */
[----:B------:R-:W-:Y:S01]  /*11fc60*/  LOP3.LUT R6, R6, 0xffdfffff, RZ, 0xc0, !PT ;  /* 0xffdfffff06067812 */ /* 0x000fe200078ec0ff */
[----:B------:R-:W1:Y:S01]  /*11fc70*/  LDCU UR9, c[0x0][0x398] ;  /* 0x00007300ff0977ac */ /* 0x000e620008000800 */
[----:B------:R-:W-:Y:S01]  /*11fc80*/  ISETP.LT.AND P2, PT, R147, UR7, !P0 ;  /* 0x0000000793007c0c */ /* 0x000fe2000c741270 */
[----:B------:R-:W1:Y:S06]  /*11fc90*/  LDCU UR7, c[0x0][0x398] ;  /* 0x00007300ff0777ac */ /* 0x000e6c0008000800 */
[----:B------:R-:W-:-:S04]  /*11fca0*/  @P1 LOP3.LUT R6, R6, 0x200000, RZ, 0xfc, !PT ;  /* 0x0020000006061812 */ /* 0x000fc800078efcff */
[----:B------:R-:W-:-:S04]  /*11fcb0*/  LOP3.LUT R6, R6, 0xffefffff, RZ, 0xc0, !PT ;  /* 0xffefffff06067812 */ /* 0x000fc800078ec0ff */
[----:B------:R-:W-:Y:S02]  /*11fcc0*/  @P3 LOP3.LUT R6, R6, 0x100000, RZ, 0xfc, !PT ;  /* 0x0010000006063812 */ /* 0x000fe400078efcff */
[----:B--2---:R-:W-:Y:S01]  /*11fcd0*/  ISETP.LT.AND P1, PT, R146, UR6, !P0 ;  /* 0x0000000692007c0c */ /* 0x004fe2000c721270 */
[----:B------:R-:W2:Y:S01]  /*11fce0*/  LDCU UR6, c[0x0][0x398] ;  /* 0x00007300ff0677ac */ /* 0x000ea20008000800 */
[----:B------:R-:W-:-:S04]  /*11fcf0*/  LOP3.LUT R6, R6, 0xfffbffff, RZ, 0xc0, !PT ;  /* 0xfffbffff06067812 */ /* 0x000fc800078ec0ff */
[----:B------:R-:W-:Y:S02]  /*11fd00*/  @P2 LOP3.LUT R6, R6, 0x40000, RZ, 0xfc, !PT ;  /* 0x0004000006062812 */ /* 0x000fe400078efcff */
[----:B---3--:R-:W-:Y:S01]  /*11fd10*/  ISETP.LT.AND P3, PT, R144, UR4, !P0 ;  /* 0x0000000490007c0c */ /* 0x008fe2000c761270 */
[----:B----4-:R-:W-:Y:S01]  /*11fd20*/  STL.64 [R1+0xd80], R24 ;  /* 0x000d801801007387 */ /* 0x010fe20000100a00 */
[----:B------:R-:W-:Y:S01]  /*11fd30*/  LOP3.LUT R6, R6, 0xfffdffff, RZ, 0xc0, !PT ;  /* 0xfffdffff06067812 */ /* 0x000fe200078ec0ff */
[----:B------:R-:W-:Y:S01]  /*11fd40*/  VIADD R36, R37, UR58 ;  /* 0x0000003a25247c36 */ /* 0x000fe20008000000 */
[----:B-1----:R-:W-:Y:S01]  /*11fd50*/  ISETP.LT.AND P2, PT, R145, UR9, !P0 ;  /* 0x0000000991007c0c */ /* 0x002fe2000c741270 */
[----:B------:R-:W-:Y:S01]  /*11fd60*/  STL.64 [R1+0xd88], R26 ;  /* 0x000d881a01007387 */ /* 0x000fe20000100a00 */
[----:B------:R-:W-:Y:S01]  /*11fd70*/  @P1 LOP3.LUT R6, R6, 0x20000, RZ, 0xfc, !PT ;  /* 0x0002000006061812 */ /* 0x000fe200078efcff */
[----:B------:R-:W1:Y:S03]  /*11fd80*/  LDCU UR9, c[0x0][0x3b8] ;  /* 0x00007700ff0977ac */ /* 0x000e660008000800 */
[----:B------:R-:W-:Y:S01]  /*11fd90*/  LOP3.LUT R6, R6, 0xfffeffff, RZ, 0xc0, !PT ;  /* 0xfffeffff06067812 */ /* 0x000fe200078ec0ff */
[----:B------:R-:W3:Y:S03]  /*11fda0*/  LDCU UR4, c[0x0][0x398] ;  /* 0x00007300ff0477ac */ /* 0x000ee60008000800 */
[----:B------:R-:W-:Y:S01]  /*11fdb0*/  @P3 LOP3.LUT R6, R6, 0x10000, RZ, 0xfc, !PT ;  /* 0x0001000006063812 */ /* 0x000fe200078efcff */
[----:B------:R-:W4:Y:S01]  /*11fdc0*/  LDCU UR58, c[0x0][0x398] ;  /* 0x00007300ff3a77ac */ /* 0x000f220008000800 */
[----:B------:R-:W-:-:S02]  /*11fdd0*/  ISETP.LT.AND P1, PT, R143, UR7, !P0 ;  /* 0x000000078f007c0c */ /* 0x000fc4000c721270 */
[----:B------:R-:W-:-:S04]  /*11fde0*/  LOP3.LUT R6, R6, 0xffff7fff, RZ, 0xc0, !PT ;  /* 0xffff7fff06067812 */ /* 0x000fc800078ec0ff */
[----:B------:R-:W-:Y:S02]  /*11fdf0*/  @P2 LOP3.LUT R6, R6, 0x8000, RZ, 0xfc, !PT ;  /* 0x0000800006062812 */ /* 0x000fe400078efcff */
[----:B--2---:R-:W-:Y:S01]  /*11fe00*/  ISETP.LT.AND P3, PT, R142, UR6, !P0 ;  /* 0x000000068e007c0c */ /* 0x004fe2000c761270 */
[----:B------:R-:W2:Y:S01]  /*11fe10*/  LDCU.64 UR6, c[0x0][0x398] ;  /* 0x00007300ff0677ac */ /* 0x000ea20008000a00 */
        /* <DEDUP_REMOVED lines=28> */
[----:B------:R1:W-:Y:S01]  /*11ffe0*/  STSM.16.M88.4 [R0], R20 ;  /* 0x0000001400007844 */ /* 0x0003e20000000200 */
[----:B------:R-:W-:-:S03]  /*11fff0*/  NOP ;  /* 0x0000000000007918 */ /* 0x000fc60000000000 */
[----:B------:R-:W2:Y:S01]  /*120000*/  LDS.128 R24, [R0] ;  /* 0x0000000000187984 */ /* 0x000ea20000000c00 */
[----:B-1----:R-:W-:-:S04]  /*120010*/  IADD3 R20, PT, PT, R135, 0x16, RZ ;  /* 0x0000001687147810 */ /* 0x002fc80007ffe0ff */
[----:B------:R-:W-:Y:S01]  /*120020*/  ISETP.GE.AND P0, PT, R20, UR5, PT ;  /* 0x0000000514007c0c */ /* 0x000fe2000bf06270 */
[----:B------:R-:W1:Y:S01]  /*120030*/  LDCU UR5, c[0x0][0x398] ;  /* 0x00007300ff0577ac */ /* 0x000e620008000800 */
[----:B------:R-:W3:Y:S04]  /*120040*/  LDL.LU R20, [R1+0x1734] ;  /* 0x0017340001147983 */ /* 0x000ee80000300800 */
        /* <DEDUP_REMOVED lines=44> */
[----:B---3--:R3:W-:Y:S04]  /*120310*/  STL.64 [R1+0xc90], R44 ;  /* 0x000c902c01007387 */ /* 0x0087e80000100a00 */
[----:B------:R1:W-:Y:S04]  /*120320*/  STL.64 [R1+0xc98], R46 ;  /* 0x000c982e01007387 */ /* 0x0003e80000100a00 */
[----:B---3--:R-:W3:Y:S04]  /*120330*/  LDL.LU R44, [R1+0x15a4] ;  /* 0x0015a400012c7983 */ /* 0x008ee80000300800 */
[----:B------:R-:W3:Y:S04]  /*120340*/  LDL.LU R45, [R1+0x15ac] ;  /* 0x0015ac00012d7983 */ /* 0x000ee80000300800 */
[----:B-1----:R-:W3:Y:S04]  /*120350*/  LDL.LU R46, [R1+0x514] ;  /* 0x00051400012e7983 */ /* 0x002ee80000300800 */
[----:B------:R-:W3:Y:S04]  /*120360*/  LDL.LU R47, [R1+0x51c] ;  /* 0x00051c00012f7983 */ /* 0x000ee80000300800 */
[----:B--2---:R-:W-:Y:S01]  /*120370*/  STSM.16.M88.4 [R0], R20 ;  /* 0x0000001400007844 */ /* 0x004fe20000000200 */
[----:B------:R-:W-:-:S03]  /*120380*/  NOP ;  /* 0x0000000000007918 */ /* 0x000fc60000000000 */
[----:B------:R-:W1:Y:S01]  /*120390*/  LDS.128 R64, [R0] ;  /* 0x0000000000407984 */ /* 0x000e620000000c00 */
[----:B------:R-:W-:-:S03]  /*1203a0*/  NOP ;  /* 0x0000000000007918 */ /* 0x000fc60000000000 */
[----:B---3--:R2:W-:Y:S04]  /*1203b0*/  STSM.16.M88.4 [R0], R44 ;  /* 0x0000002c00007844 */ /* 0x0085e80000000200 */
[----:B-1----:R-:W-:Y:S04]  /*1203c0*/  STL.64 [R1+0xbd0], R64 ;  /* 0x000bd04001007387 */ /* 0x002fe80000100a00 */
[----:B------:R-:W-:Y:S01]  /*1203d0*/  STL.64 [R1+0xbd8], R66 ;  /* 0x000bd84201007387 */ /* 0x000fe20000100a00 */
[----:B------:R-:W-:-:S03]  /*1203e0*/  NOP ;  /* 0x0000000000007918 */ /* 0x000fc60000000000 */
[----:B------:R-:W1:Y:S04]  /*1203f0*/  LDS.128 R64, [R0] ;  /* 0x0000000000407984 */ /* 0x000e680000000c00 */
[----:B--2---:R-:W2:Y:S04]  /*120400*/  LDL.LU R44, [R1+0x1494] ;  /* 0x00149400012c7983 */ /* 0x004ea80000300800 */
[----:B------:R-:W2:Y:S04]  /*120410*/  LDL.LU R45, [R1+0x149c] ;  /* 0x00149c00012d7983 */ /* 0x000ea80000300800 */
[----:B------:R-:W2:Y:S04]  /*120420*/  LDL.LU R46, [R1+0x4f4] ;  /* 0x0004f400012e7983 */ /* 0x000ea80000300800 */
[----:B------:R-:W2:Y:S01]  /*120430*/  LDL.LU R47, [R1+0x4fc] ;  /* 0x0004fc00012f7983 */ /* 0x000ea20000300800 */
[----:B------:R-:W-:-:S03]  /*120440*/  NOP ;  /* 0x0000000000007918 */ /* 0x000fc60000000000 */
[----:B-1----:R1:W-:Y:S04]  /*120450*/  STL.64 [R1+0xb60], R64 ;  /* 0x000b604001007387 */ /* 0x0023e80000100a00 */
[----:B------:R3:W-:Y:S04]  /*120460*/  STL.64 [R1+0xb68], R66 ;  /* 0x000b684201007387 */ /* 0x0007e80000100a00 */
[----:B-1----:R-:W4:Y:S04]  /*120470*/  LDL.LU R64, [R1+0x1434] ;  /* 0x0014340001407983 */ /* 0x002f280000300800 */
[----:B------:R-:W4:Y:S04]  /*120480*/  LDL.LU R65, [R1+0x143c] ;  /* 0x00143c0001417983 */ /* 0x000f280000300800 */
[----:B---3--:R-:W4:Y:S04]  /*120490*/  LDL.LU R66, [R1+0x604] ;  /* 0x0006040001427983 */ /* 0x008f280000300800 */
[----:B------:R-:W4:Y:S04]  /*1204a0*/  LDL.LU R67, [R1+0x60c] ;  /* 0x00060c0001437983 */ /* 0x000f280000300800 */
[----:B--2---:R-:W-:Y:S01]  /*1204b0*/  STSM.16.M88.4 [R0], R44 ;  /* 0x0000002c00007844 */ /* 0x004fe20000000200 */
[----:B------:R-:W-:-:S03]  /*1204c0*/  NOP ;  /* 0x0000000000007918 */ /* 0x000fc60000000000 */
[----:B------:R-:W1:Y:S01]  /*1204d0*/  LDS.128 R92, [R0] ;  /* 0x00000000005c7984 */ /* 0x000e620000000c00 */
[----:B------:R-:W-:-:S03]  /*1204e0*/  NOP ;  /* 0x0000000000007918 */ /* 0x000fc60000000000 */
[----:B-1----:R-:W-:Y:S04]  /*1204f0*/  STL.64 [R1+0x9b0], R92 ;  /* 0x0009b05c01007387 */ /* 0x002fe80000100a00 */
[----:B----4-:R1:W-:Y:S04]  /*120500*/  STSM.16.M88.4 [R0], R64 ;  /* 0x0000004000007844 */ /* 0x0103e80000000200 */
[----:B------:R-:W-:Y:S01]  /*120510*/  STL.64 [R1+0x9b8], R94 ;  /* 0x0009b85e01007387 */ /* 0x000fe20000100a00 */
        /* <DEDUP_REMOVED lines=49> */
[----:B------:R-:W2:Y:S04]  /*120830*/  LDL.LU R104, [R1+0x11f4] ;  /* 0x0011f40001687983 */ /* 0x000ea80000300800 */
[----:B------:R-:W2:Y:S04]  /*120840*/  LDL.LU R105, [R1+0x11fc] ;  /* 0x0011fc0001697983 */ /* 0x000ea80000300800 */
[----:B------:R-:W2:Y:S04]  /*120850*/  LDL.LU R106, [R1+0x6f4] ;  /* 0x0006f400016a7983 */ /* 0x000ea80000300800 */
[----:B------:R-:W2:Y:S04]  /*120860*/  LDL.LU R107, [R1+0x6fc] ;  /* 0x0006fc00016b7983 */ /* 0x000ea80000300800 */
[----:B---3--:R-:W-:Y:S01]  /*120870*/  STSM.16.M88.4 [R0], R64 ;  /* 0x0000004000007844 */ /* 0x008fe20000000200 */
[----:B------:R-:W-:-:S03]  /*120880*/  NOP ;  /* 0x0000000000007918 */ /* 0x000fc60000000000 */
[----:B------:R-:W1:Y:S01]  /*120890*/  LDS.128 R64, [R0] ;  /* 0x0000000000407984 */ /* 0x000e620000000c00 */
        /* <DEDUP_REMOVED lines=12> */
[----:B------:R-:W-:Y:S04]  /*120960*/  STL.64 [R1+0x608], R110 ;  /* 0x0006086e01007387 */ /* 0x000fe80000100a00 */
[----:B------:R-:W2:Y:S04]  /*120970*/  LDL.LU R112, [R1+0x1184] ;  /* 0x0011840001707983 */ /* 0x000ea80000300800 */
[----:B------:R-:W2:Y:S04]  /*120980*/  LDL.LU R113, [R1+0x118c] ;  /* 0x00118c0001717983 */ /* 0x000ea80000300800 */
[----:B----4-:R-:W-:Y:S01]  /*120990*/  STSM.16.M88.4 [R0], R64 ;  /* 0x0000004000007844 */ /* 0x010fe20000000200 */
        /* <DEDUP_REMOVED lines=15> */
[----:B----4-:R1:W-:Y:S01]  /*120a90*/  STSM.16.M88.4 [R0], R64 ;  /* 0x0000004000007844 */ /* 0x0103e20000000200 */
[----:B------:R-:W-:-:S03]  /*120aa0*/  NOP ;  /* 0x0000000000007918 */ /* 0x000fc60000000000 */
[----:B------:R-:W2:Y:S04]  /*120ab0*/  LDS.128 R88, [R0] ;  /* 0x0000000000587984 */ /* 0x000ea80000000c00 */
[----:B-1----:R-:W3:Y:S04]  /*120ac0*/  LDL.LU R64, [R1+0x1740] ;  /* 0x0017400001407983 */ /* 0x002ee80000300800 */
[----:B------:R-:W3:Y:S04]  /*120ad0*/  LDL.LU R65, [R1+0x1748] ;  /* 0x0017480001417983 */ /* 0x000ee80000300800 */
[----:B------:R-:W3:Y:S04]  /*120ae0*/  LDL.LU R66, [R1+0x1070] ;  /* 0x0010700001427983 */ /* 0x000ee80000300800 */
[----:B------:R-:W3:Y:S01]  /*120af0*/  LDL.LU R67, [R1+0x1078] ;  /* 0x0010780001437983 */ /* 0x000ee20000300800 */
[----:B------:R-:W-:-:S03]  /*120b00*/  NOP ;  /* 0x0000000000007918 */ /* 0x000fc60000000000 */
[----:B--2---:R1:W-:Y:S04]  /*120b10*/  STL.64 [R1+0xf40], R88 ;  /* 0x000f405801007387 */ /* 0x0043e80000100a00 */
[----:B------:R2:W-:Y:S04]  /*120b20*/  STL.64 [R1+0xf48], R90 ;  /* 0x000f485a01007387 */ /* 0x0005e80000100a00 */
[----:B-1----:R-:W4:Y:S04]  /*120b30*/  LDL.LU R88, [R1+0x1750] ;  /* 0x0017500001587983 */ /* 0x002f280000300800 */
[----:B------:R-:W4:Y:S04]  /*120b40*/  LDL.LU R89, [R1+0x1758] ;  /* 0x0017580001597983 */ /* 0x000f280000300800 */
[----:B--2---:R-:W4:Y:S04]  /*120b50*/  LDL.LU R90, [R1+0x1080] ;  /* 0x00108000015a7983 */ /* 0x004f280000300800 */
        /* <DEDUP_REMOVED lines=57> */
[----:B------:R-:W-:Y:S01]  /*120ef0*/  IADD3 R27, PT, PT, R36, UR66, RZ ;  /* 0x00000042241b7c10 */ /* 0x000fe2000fffe0ff */
[----:B------:R-:W1:Y:S04]  /*120f00*/  LDCU UR66, c[0x0][0x398] ;  /* 0x00007300ff4277ac */ /* 0x000e680008000800 */
[----:B------:R-:W-:Y:S01]  /*120f10*/  VIADD R26, R27, UR60 ;  /* 0x0000003c1b1a7c36 */ /* 0x000fe20008000000 */
[----:B------:R-:W-:Y:S01]  /*120f20*/  ISETP.LT.AND P3, PT, R149, UR6, !P0 ;  /* 0x0000000695007c0c */ /* 0x000fe2000c761270 */
[----:B------:R-:W2:Y:S02]  /*120f30*/  LDCU UR60, c[0x0][0x398] ;  /* 0x00007300ff3c77ac */ /* 0x000ea40008000800 */
[----:B------:R-:W-:Y:S01]  /*120f40*/  VIADD R25, R26, UR67 ;  /* 0x000000431a197c36 */ /* 0x000fe20008000000 */
[----:B------:R-:W-:Y:S01]  /*120f50*/  ISETP.LT.AND P2, PT, R151, UR26, !P0 ;  /* 0x0000001a97007c0c */ /* 0x000fe2000c741270 */
[----:B------:R-:W4:Y:S03]  /*120f60*/  LDCU UR6, c[0x0][0x398] ;  /* 0x00007300ff0677ac */ /* 0x000f260008000800 */
[----:B------:R-:W-:Y:S01]  /*120f70*/  IADD3 R24, PT, PT, R25, UR10, RZ ;  /* 0x0000000a19187c10 */ /* 0x000fe2000fffe0ff */
[----:B------:R-:W1:Y:S04]  /*120f80*/  LDCU UR26, c[0x0][0x398] ;  /* 0x00007300ff1a77ac */ /* 0x000e680008000800 */
[----:B------:R-:W-:Y:S01]  /*120f90*/  VIADD R23, R24, UR61 ;  /* 0x0000003d18177c36 */ /* 0x000fe20008000000 */
[----:B------:R-:W-:Y:S01]  /*120fa0*/  LOP3.LUT R6, R6, 0xfffffff7, RZ, 0xc0, !PT ;  /* 0xfffffff706067812 */ /* 0x000fe200078ec0ff */
[----:B------:R-:W1:Y:S02]  /*120fb0*/  LDCU UR61, c[0x0][0x398] ;  /* 0x00007300ff3d77ac */ /* 0x000e640008000800 */
[----:B------:R-:W-:Y:S01]  /*120fc0*/  VIADD R22, R23, UR62 ;  /* 0x0000003e17167c36 */ /* 0x000fe20008000000 */
[----:B------:R-:W-:Y:S01]  /*120fd0*/  @P3 LOP3.LUT R6, R6, 0x8, RZ, 0xfc, !PT ;  /* 0x0000000806063812 */ /* 0x000fe200078efcff */
[----:B------:R-:W1:Y:S03]  /*120fe0*/  LDCU UR62, c[0x0][0x398] ;  /* 0x00007300ff3e77ac */ /* 0x000e660008000800 */
[----:B------:R-:W-:Y:S01]  /*120ff0*/  IADD3 R21, PT, PT, R22, UR63, RZ ;  /* 0x0000003f16157c10 */ /* 0x000fe2000fffe0ff */
[----:B------:R-:W1:Y:S04]  /*121000*/  LDCU UR67, c[0x0][0x398] ;  /* 0x00007300ff4377ac */ /* 0x000e680008000800 */
[----:B------:R-:W-:Y:S01]  /*121010*/  VIADD R20, R21, UR64 ;  /* 0x0000004015147c36 */ /* 0x000fe20008000000 */
[----:B------:R-:W-:Y:S01]  /*121020*/  ISETP.LT.AND P1, PT, R148, UR24, !P0 ;  /* 0x0000001894007c0c */ /* 0x000fe2000c721270 */
[----:B------:R-:W1:Y:S02]  /*121030*/  LDCU UR24, c[0x0][0x3b8] ;  /* 0x00007700ff1877ac */ /* 0x000e640008000800 */
[----:B------:R-:W-:Y:S01]  /*121040*/  VIADD R42, R20, UR65 ;  /* 0x00000041142a7c36 */ /* 0x000fe20008000000 */
[----:B------:R-:W-:Y:S01]  /*121050*/  LOP3.LUT R6, R6, 0xffffffbf, RZ, 0xc0, !PT ;  /* 0xffffffbf06067812 */ /* 0x000fe200078ec0ff */
[----:B------:R-:W1:Y:S03]  /*121060*/  LDCU UR10, c[0x0][0x398] ;  /* 0x00007300ff0a77ac */ /* 0x000e660008000800 */
[----:B------:R-:W-:Y:S01]  /*121070*/  IADD3 R44, PT, PT, R42, UR11, RZ ;  /* 0x0000000b2a2c7c10 */ /* 0x000fe2000fffe0ff */
[----:B------:R-:W1:Y:S04]  /*121080*/  LDCU UR11, c[0x0][0x398] ;  /* 0x00007300ff0b77ac */ /* 0x000e680008000800 */
[----:B------:R-:W-:Y:S01]  /*121090*/  VIADD R43, R44, UR59 ;  /* 0x0000003b2c2b7c36 */ /* 0x000fe20008000000 */
[----:B------:R-:W-:Y:S01]  /*1210a0*/  @P2 LOP3.LUT R6, R6, 0x40, RZ, 0xfc, !PT ;  /* 0x0000004006062812 */ /* 0x000fe200078efcff */
[----:B------:R-:W1:Y:S02]  /*1210b0*/  LDCU UR59, c[0x0][0x398] ;  /* 0x00007300ff3b77ac */ /* 0x000e640008000800 */
[----:B------:R-:W-:Y:S01]  /*1210c0*/  VIADD R47, R43, UR68 ;  /* 0x000000442b2f7c36 */ /* 0x000fe20008000000 */
[----:B------:R-:W-:Y:S01]  /*1210d0*/  ISETP.LT.AND P3, PT, R150, UR23, !P0 ;  /* 0x0000001796007c0c */ /* 0x000fe2000c761270 */
[----:B------:R-:W1:Y:S03]  /*1210e0*/  LDCU UR68, c[0x0][0x398] ;  /* 0x00007300ff4477ac */ /* 0x000e660008000800 */
[----:B------:R-:W-:Y:S01]  /*1210f0*/  IADD3 R46, PT, PT, R47, UR13, RZ ;  /* 0x0000000d2f2e7c10 */ /* 0x000fe2000fffe0ff */
[----:B------:R-:W1:Y:S01]  /*121100*/  LDCU UR13, c[0x0][0x398] ;  /* 0x00007300ff0d77ac */ /* 0x000e620008000800 */
[----:B------:R-:W-:-:S03]  /*121110*/  LOP3.LUT R6, R6, 0xffffffdf, RZ, 0xc0, !PT ;  /* 0xffffffdf06067812 */ /* 0x000fc600078ec0ff */
[----:B------:R-:W-:Y:S01]  /*121120*/  VIADD R45, R46, UR69 ;  /* 0x000000452e2d7c36 */ /* 0x000fe20008000000 */
[----:B---3--:R3:W-:Y:S03]  /*121130*/  STSM.16.M88.4 [R0], R64 ;  /* 0x0000004000007844 */ /* 0x0087e60000000200 */
[----:B------:R-:W-:Y:S01]  /*121140*/  VIADD R86, R45, UR16 ;  /* 0x000000102d567c36 */ /* 0x000fe20008000000 */
[----:B------:R-:W-:Y:S01]  /*121150*/  @P1 LOP3.LUT R6, R6, 0x20, RZ, 0xfc, !PT ;  /* 0x0000002006061812 */ /* 0x000fe200078efcff */
[----:B------:R-:W-:Y:S01]  /*121160*/  NOP ;  /* 0x0000000000007918 */ /* 0x000fe20000000000 */
[----:B------:R-:W-:Y:S01]  /*121170*/  ISETP.LT.AND P2, PT, R147, UR15, !P0 ;  /* 0x0000000f93007c0c */ /* 0x000fe2000c741270 */
[----:B------:R-:W1:Y:S01]  /*121180*/  LDS.128 R88, [R0] ;  /* 0x0000000000587984 */ /* 0x000e620000000c00 */
[----:B------:R-:W-:Y:S01]  /*121190*/  LOP3.LUT R8, R8, 0x7fffffff, RZ, 0xc0, !PT ;  /* 0x7fffffff08087812 */ /* 0x000fe200078ec0ff */
[----:B------:R-:W1:Y:S02]  /*1211a0*/  LDCU UR15, c[0x0][0x398] ;  /* 0x00007300ff0f77ac */ /* 0x000e640008000800 */
[----:B---3--:R-:W3:Y:S01]  /*1211b0*/  LDL.LU R64, [R1+0x14e0] ;  /* 0x0014e00001407983 */ /* 0x008ee20000300800 */
[----:B------:R-:W1:Y:S03]  /*1211c0*/  LDCU UR69, c[0x0][0x398] ;  /* 0x00007300ff4577ac */ /* 0x000e660008000800 */
[----:B------:R-:W3:Y:S01]  /*1211d0*/  LDL.LU R65, [R1+0x14e8] ;  /* 0x0014e80001417983 */ /* 0x000ee20000300800 */
[----:B------:R-:W1:Y:S03]  /*1211e0*/  LDCU UR16, c[0x0][0x398] ;  /* 0x00007300ff1077ac */ /* 0x000e660008000800 */
[----:B------:R-:W3:Y:S01]  /*1211f0*/  LDL.LU R66, [R1+0x740] ;  /* 0x0007400001427983 */ /* 0x000ee20000300800 */
[----:B------:R-:W-:Y:S01]  /*121200*/  LOP3.LUT R9, R9, 0x7fffffff, RZ, 0xc0, !PT ;  /* 0x7fffffff09097812 */ /* 0x000fe200078ec0ff */
[----:B------:R-:W1:Y:S02]  /*121210*/  LDCU UR23, c[0x0][0x398] ;  /* 0x00007300ff1777ac */ /* 0x000e640008000800 */
[----:B------:R-:W3:Y:S01]  /*121220*/  LDL.LU R67, [R1+0x748] ;  /* 0x0007480001437983 */ /* 0x000ee20000300800 */
[----:B------:R-:W-:Y:S01]  /*121230*/  IADD3 R49, PT, PT, R86, UR12, RZ ;  /* 0x0000000c56317c10 */ /* 0x000fe2000fffe0ff */
[----:B------:R-:W-:Y:S01]  /*121240*/  NOP ;  /* 0x0000000000007918 */ /* 0x000fe20000000000 */
[----:B------:R-:W-:-:S03]  /*121250*/  LOP3.LUT R6, R6, 0xffffffef, RZ, 0xc0, !PT ;  /* 0xffffffef06067812 */ /* 0x000fc600078ec0ff */
[----:B------:R-:W-:Y:S01]  /*121260*/  VIADD R48, R49, UR17 ;  /* 0x0000001131307c36 */ /* 0x000fe20008000000 */
[----:B------:R-:W-:Y:S01]  /*121270*/  ISETP.LT.AND P1, PT, R146, UR30, !P0 ;  /* 0x0000001e92007c0c */ /* 0x000fe2000c721270 */
[----:B------:R-:W2:Y:S01]  /*121280*/  LDCU UR30, c[0x0][0x398] ;  /* 0x00007300ff1e77ac */ /* 0x000ea20008000800 */
[----:B------:R-:W-:Y:S01]  /*121290*/  @P3 LOP3.LUT R6, R6, 0x10, RZ, 0xfc, !PT ;  /* 0x0000001006063812 */ /* 0x000fe200078efcff */
[----:B------:R-:W-:Y:S01]  /*1212a0*/  VIADD R93, R48, UR71 ;  /* 0x00000047305d7c36 */ /* 0x000fe20008000000 */
[----:B------:R-:W-:Y:S01]  /*1212b0*/  ISETP.LT.AND P3, PT, R144, UR27, !P0 ;  /* 0x0000001b90007c0c */ /* 0x000fe2000c761270 */
[----:B------:R-:W2:Y:S01]  /*1212c0*/  LDCU UR27, c[0x0][0x398] ;  /* 0x00007300ff1b77ac */ /* 0x000ea20008000800 */
[----:B------:R-:W-:Y:S02]  /*1212d0*/  LOP3.LUT R6, R6, 0xfffffffb, RZ, 0xc0, !PT ;  /* 0xfffffffb06067812 */ /* 0x000fe400078ec0ff */
[----:B------:R-:W-:Y:S01]  /*1212e0*/  IADD3 R92, PT, PT, R93, UR18, RZ ;  /* 0x000000125d5c7c10 */ /* 0x000fe2000fffe0ff */
[----:B------:R-:W2:Y:S01]  /*1212f0*/  LDCU UR71, c[0x0][0x398] ;  /* 0x00007300ff4777ac */ /* 0x000ea20008000800 */
[----:B------:R-:W-:-:S02]  /*121300*/  @P2 LOP3.LUT R6, R6, 0x4, RZ, 0xfc, !PT ;  /* 0x0000000406062812 */ /* 0x000fc400078efcff */
[----:B------:R-:W-:Y:S01]  /*121310*/  ISETP.LT.AND P2, PT, R145, UR31, !P0 ;  /* 0x0000001f91007c0c */ /* 0x000fe2000c741270 */
[----:B------:R-:W-:Y:S01]  /*121320*/  VIADD R87, R92, UR70 ;  /* 0x000000465c577c36 */ /* 0x000fe20008000000 */
[----:B------:R-:W-:Y:S01]  /*121330*/  LOP3.LUT R6, R6, 0xfffffffd, RZ, 0xc0, !PT ;  /* 0xfffffffd06067812 */ /* 0x000fe200078ec0ff */
[----:B-1----:R-:W-:Y:S01]  /*121340*/  STL.64 [R1+0xed0], R88 ;  /* 0x000ed05801007387 */ /* 0x002fe20000100a00 */
[----:B------:R-:W1:Y:S01]  /*121350*/  LDCU UR31, c[0x0][0x398] ;  /* 0x00007300ff1f77ac */ /* 0x000e620008000800 */
[----:B------:R-:W-:Y:S01]  /*121360*/  VIADD R95, R87, UR41 ;  /* 0x00000029575f7c36 */ /* 0x000fe20008000000 */
[----:B------:R-:W-:Y:S02]  /*121370*/  @P1 LOP3.LUT R6, R6, 0x2, RZ, 0xfc, !PT ;  /* 0x0000000206061812 */ /* 0x000fe400078efcff */
[----:B------:R-:W-:Y:S01]  /*121380*/  ISETP.LT.AND P1, PT, R143, UR32, !P0 ;  /* 0x000000208f007c0c */ /* 0x000fe2000c721270 */
[----:B------:R-:W1:Y:S01]  /*121390*/  LDCU UR12, c[0x0][0x398] ;  /* 0x00007300ff0c77ac */ /* 0x000e620008000800 */
[----:B------:R-:W-:-:S02]  /*1213a0*/  LOP3.LUT R6, R6, 0xfffffffe, RZ, 0xc0, !PT ;  /* 0xfffffffe06067812 */ /* 0x000fc400078ec0ff */
[----:B------:R-:W-:Y:S01]  /*1213b0*/  IADD3 R94, PT, PT, R95, UR72, RZ ;  /* 0x000000485f5e7c10 */ /* 0x000fe2000fffe0ff */
[----:B------:R-:W1:Y:S01]  /*1213c0*/  LDCU UR17, c[0x0][0x398] ;  /* 0x00007300ff1177ac */ /* 0x000e620008000800 */
[----:B------:R-:W-:Y:S02]  /*1213d0*/  @P2 LOP3.LUT R7, R7, 0x80000000, RZ, 0xfc, !PT ;  /* 0x8000000007072812 */ /* 0x000fe400078efcff */
[----:B------:R-:W-:Y:S01]  /*1213e0*/  @P3 LOP3.LUT R6, R6, 0x1, RZ, 0xfc, !PT ;  /* 0x0000000106063812 */ /* 0x000fe200078efcff */
[----:B------:R-:W-:Y:S01]  /*1213f0*/  STL.64 [R1+0xed8], R90 ;  /* 0x000ed85a01007387 */ /* 0x000fe20000100a00 */
[----:B------:R-:W-:Y:S01]  /*121400*/  ISETP.LT.AND P3, PT, R142, UR33, !P0 ;  /* 0x000000218e007c0c */ /* 0x000fe2000c761270 */
[----:B------:R-:W-:Y:S01]  /*121410*/  VIADD R96, R94, UR73 ;  /* 0x000000495e607c36 */ /* 0x000fe20008000000 */
[----:B------:R-:W-:Y:S01]  /*121420*/  LOP3.LUT R7, R7, 0xbfffffff, RZ, 0xc0, !PT ;  /* 0xbfffffff07077812 */ /* 0x000fe200078ec0ff */
[----:B------:R-:W1:Y:S02]  /*121430*/  LDCU UR32, c[0x0][0x398] ;  /* 0x00007300ff2077ac */ /* 0x000e640008000800 */
[----:B------:R-:W-:Y:S01]  /*121440*/  VIADD R97, R96, UR74 ;  /* 0x0000004a60617c36 */ /* 0x000fe20008000000 */
[----:B------:R-:W-:Y:S01]  /*121450*/  @P1 LOP3.LUT R7, R7, 0x40000000, RZ, 0xfc, !PT ;  /* 0x4000000007071812 */ /* 0x000fe200078efcff */
[----:B------:R-:W1:Y:S01]  /*121460*/  LDCU UR33, c[0x0][0x398] ;  /* 0x00007300ff2177ac */ /* 0x000e620008000800 */
[----:B------:R-:W-:-:S02]  /*121470*/  ISETP.LT.AND P2, PT, R141, UR55, !P0 ;  /* 0x000000378d007c0c */ /* 0x000fc4000c741270 */
[----:B------:R-:W-:Y:S01]  /*121480*/  LOP3.LUT R7, R7, 0xdfffffff, RZ, 0xc0, !PT ;  /* 0xdfffffff07077812 */ /* 0x000fe200078ec0ff */
[----:B------:R-:W1:Y:S01]  /*121490*/  LDCU UR55, c[0x0][0x398] ;  /* 0x00007300ff3777ac */ /* 0x000e620008000800 */
[----:B------:R-:W-:Y:S02]  /*1214a0*/  IADD3 R98, PT, PT, R97, UR75, RZ ;  /* 0x0000004b61627c10 */ /* 0x000fe4000fffe0ff */
[----:B------:R-:W-:Y:S01]  /*1214b0*/  @P3 LOP3.LUT R7, R7, 0x20000000, RZ, 0xfc, !PT ;  /* 0x2000000007073812 */ /* 0x000fe200078efcff */
[----:B------:R-:W1:Y:S01]  /*1214c0*/  LDCU UR41, c[0x0][0x398] ;  /* 0x00007300ff2977ac */ /* 0x000e620008000800 */
        /* <DEDUP_REMOVED lines=12> */
[----:B------:R-:W1:Y:S02]  /*121590*/  LDCU UR72, c[0x0][0x398] ;  /* 0x00007300ff4877ac */ /* 0x000e640008000800 */
[----:B------:R-:W-:Y:S01]  /*1215a0*/  VIADD R102, R101, UR8 ;  /* 0x0000000865667c36 */ /* 0x000fe20008000000 */
[----:B------:R-:W-:Y:S01]  /*1215b0*/  ISETP.LT.AND P2, PT, R138, UR57, !P0 ;  /* 0x000000398a007c0c */ /* 0x000fe2000c741270 */
[----:B------:R-:W1:Y:S01]  /*1215c0*/  LDCU UR57, c[0x0][0x398] ;  /* 0x00007300ff3977ac */ /* 0x000e620008000800 */
[----:B------:R-:W-:Y:S01]  /*1215d0*/  LOP3.LUT R7, R7, 0xfbffffff, RZ, 0xc0, !PT ;  /* 0xfbffffff07077812 */ /* 0x000fe200078ec0ff */
[----:B------:R-:W-:Y:S01]  /*1215e0*/  VIADD R104, R102, UR19 ;  /* 0x0000001366687c36 */ /* 0x000fe20008000000 */
[----:B------:R-:W-:Y:S01]  /*1215f0*/  ISETP.LT.AND P1, PT, R137, UR47, !P0 ;  /* 0x0000002f89007c0c */ /* 0x000fe2000c721270 */
[----:B------:R-:W1:Y:S01]  /*121600*/  LDCU UR47, c[0x0][0x398] ;  /* 0x00007300ff2f77ac */ /* 0x000e620008000800 */
[----:B------:R-:W-:-:S02]  /*121610*/  @P3 LOP3.LUT R7, R7, 0x4000000, RZ, 0xfc, !PT ;  /* 0x0400000007073812 */ /* 0x000fc400078efcff */
[----:B------:R-:W-:Y:S01]  /*121620*/  IADD3 R103, PT, PT, R104, UR20, RZ ;  /* 0x0000001468677c10 */ /* 0x000fe2000fffe0ff */
[----:B------:R-:W1:Y:S01]  /*121630*/  LDCU UR9, c[0x0][0x398] ;  /* 0x00007300ff0977ac */ /* 0x000e620008000800 */
[----:B------:R-:W-:-:S03]  /*121640*/  LOP3.LUT R7, R7, 0xfdffffff, RZ, 0xc0, !PT ;  /* 0xfdffffff07077812 */ /* 0x000fc600078ec0ff */
[----:B------:R-:W-:Y:S01]  /*121650*/  VIADD R105, R103, UR21 ;  /* 0x0000001567697c36 */ /* 0x000fe20008000000 */
[----:B------:R-:W-:Y:S01]  /*121660*/  @P2 LOP3.LUT R7, R7, 0x2000000, RZ, 0xfc, !PT ;  /* 0x0200000007072812 */ /* 0x000fe200078efcff */
[----:B------:R-:W1:Y:S01]  /*121670*/  LDCU UR8, c[0x0][0x398] ;  /* 0x00007300ff0877ac */ /* 0x000e620008000800 */
[----:B------:R-:W-:Y:S01]  /*121680*/  ISETP.LT.AND P0, PT, R136, UR46, !P0 ;  /* 0x0000002e88007c0c */ /* 0x000fe2000c701270 */
[----:B------:R-:W-:Y:S01]  /*121690*/  VIADD R106, R105, UR22 ;  /* 0x00000016696a7c36 */ /* 0x000fe20008000000 */
[----:B------:R-:W-:Y:S01]  /*1216a0*/  LOP3.LUT R7, R7, 0xfeffffff, RZ, 0xc0, !PT ;  /* 0xfeffffff07077812 */ /* 0x000fe200078ec0ff */
[----:B------:R-:W1:Y:S03]  /*1216b0*/  LDCU UR46, c[0x0][0x398] ;  /* 0x00007300ff2e77ac */ /* 0x000e660008000800 */
[----:B------:R-:W-:Y:S01]  /*1216c0*/  @P1 LOP3.LUT R7, R7, 0x1000000, RZ, 0xfc, !PT ;  /* 0x0100000007071812 */ /* 0x000fe200078efcff */
[----:B------:R-:W1:Y:S01]  /*1216d0*/  LDCU UR18, c[0x0][0x398] ;  /* 0x00007300ff1277ac */ /* 0x000e620008000800 */
[----:B------:R-:W-:-:S02]  /*1216e0*/  IADD3 R107, PT, PT, R106, UR76, RZ ;  /* 0x0000004c6a6b7c10 */ /* 0x000fc4000fffe0ff */
[----:B------:R-:W-:Y:S01]  /*1216f0*/  LOP3.LUT R7, R7, 0xff7fffff, RZ, 0xc0, !PT ;  /* 0xff7fffff07077812 */ /* 0x000fe200078ec0ff */
[----:B------:R-:W1:Y:S01]  /*121700*/  LDCU UR19, c[0x0][0x398] ;  /* 0x00007300ff1377ac */ /* 0x000e620008000800 */
[----:B------:R-:W-:Y:S01]  /*121710*/  IADD3 R108, PT, PT, R107, UR24, RZ ;  /* 0x000000186b6c7c10 */ /* 0x000fe2000fffe0ff */
[----:B------:R-:W1:Y:S01]  /*121720*/  LDCU UR24, c[0x0][0x3b8] ;  /* 0x00007700ff1877ac */ /* 0x000e620008000800 */
[----:B------:R-:W-:Y:S01]  /*121730*/  @P0 LOP3.LUT R7, R7, 0x800000, RZ, 0xfc, !PT ;  /* 0x0080000007070812 */ /* 0x000fe200078efcff */
[----:B------:R-:W2:Y:S01]  /*121740*/  LDCU UR20, c[0x0][0x398] ;  /* 0x00007300ff1477ac */ /* 0x000ea20008000800 */
[----:B------:R-:W2:Y:S01]  /*121750*/  LDCU UR21, c[0x0][0x398] ;  /* 0x00007300ff1577ac */ /* 0x000ea20008000800 */
[----:B------:R-:W2:Y:S01]  /*121760*/  LDCU UR22, c[0x0][0x398] ;  /* 0x00007300ff1677ac */ /* 0x000ea20008000800 */
[----:B------:R-:W2:Y:S01]  /*121770*/  LDCU UR77, c[0x0][0x398] ;  /* 0x00007300ff4d77ac */ /* 0x000ea20008000800 */
[----:B-1----:R-:W-:Y:S01]  /*121780*/  VIADD R109, R108, UR24 ;  /* 0x000000186c6d7c36 */ /* 0x002fe20008000000 */
[----:B------:R-:W1:Y:S01]  /*121790*/  LDCU UR24, c[0x0][0x3b8] ;  /* 0x00007700ff1877ac */ /* 0x000e620008000800 */
[----:B------:R-:W2:Y:S01]  /*1217a0*/  LDCU UR76, c[0x0][0x398] ;  /* 0x00007300ff4c77ac */ /* 0x000ea20008000800 */
[----:B------:R-:W2:Y:S01]  /*1217b0*/  LDCU UR75, c[0x0][0x398] ;  /* 0x00007300ff4b77ac */ /* 0x000ea20008000800 */
[----:B------:R-:W2:Y:S01]  /*1217c0*/  LDCU UR74, c[0x0][0x398] ;  /* 0x00007300ff4a77ac */ /* 0x000ea20008000800 */
[----:B------:R-:W2:Y:S01]  /*1217d0*/  LDCU UR73, c[0x0][0x398] ;  /* 0x00007300ff4977ac */ /* 0x000ea20008000800 */
[----:B-1----:R-:W-:Y:S01]  /*1217e0*/  VIADD R110, R109, UR24 ;  /* 0x000000186d6e7c36 */ /* 0x002fe20008000000 */
[----:B------:R-:W1:Y:S01]  /*1217f0*/  LDCU UR24, c[0x0][0x3b8] ;  /* 0x00007700ff1877ac */ /* 0x000e620008000800 */
[----:B------:R-:W-:Y:S01]  /*121800*/  LOP3.LUT R10, R10, 0x7fffffff, RZ, 0xc0, !PT ;  /* 0x7fffffff0a0a7812 */ /* 0x000fe200078ec0ff */
[----:B------:R-:W2:Y:S01]  /*121810*/  LDCU UR63, c[0x0][0x398] ;  /* 0x00007300ff3f77ac */ /* 0x000ea20008000800 */
[----:B------:R-:W2:Y:S01]  /*121820*/  LDCU UR64, c[0x0][0x398] ;  /* 0x00007300ff4077ac */ /* 0x000ea20008000800 */
[----:B------:R-:W2:Y:S01]  /*121830*/  LDCU UR65, c[0x0][0x398] ;  /* 0x00007300ff4177ac */ /* 0x000ea20008000800 */
[----:B------:R-:W2:Y:S01]  /*121840*/  LDCU UR14, c[0x0][0x398] ;  /* 0x00007300ff0e77ac */ /* 0x000ea20008000800 */
[----:B-1----:R-:W-:Y:S01]  /*121850*/  IADD3 R111, PT, PT, R110, UR24, RZ ;  /* 0x000000186e6f7c10 */ /* 0x002fe2000fffe0ff */
[----:B------:R-:W1:Y:S04]  /*121860*/  LDCU UR24, c[0x0][0x3b8] ;  /* 0x00007700ff1877ac */ /* 0x000e680008000800 */
[----:B-1----:R-:W-:Y:S01]  /*121870*/  VIADD R112, R111, UR24 ;  /* 0x000000186f707c36 */ /* 0x002fe20008000000 */
[----:B------:R-:W1:Y:S03]  /*121880*/  LDCU UR24, c[0x0][0x3b8] ;  /* 0x00007700ff1877ac */ /* 0x000e660008000800 */
[----:B-1----:R-:W-:Y:S01]  /*121890*/  VIADD R113, R112, UR24 ;  /* 0x0000001870717c36 */ /* 0x002fe20008000000 */
[----:B------:R-:W1:Y:S01]  /*1218a0*/  LDCU UR24, c[0x0][0x3b8] ;  /* 0x00007700ff1877ac */ /* 0x000e620008000800 */
[----:B---3--:R3:W-:Y:S03]  /*1218b0*/  STSM.16.M88.4 [R0], R64 ;  /* 0x0000004000007844 */ /* 0x0087e60000000200 */
[----:B-1----:R-:W-:Y:S01]  /*1218c0*/  IADD3 R117, PT, PT, R113, UR24, RZ ;  /* 0x0000001871757c10 */ /* 0x002fe2000fffe0ff */
[----:B------:R-:W1:Y:S01]  /*1218d0*/  LDCU UR24, c[0x0][0x3b8] ;  /* 0x00007700ff1877ac */ /* 0x000e620008000800 */
[----:B------:R-:W-:Y:S01]  /*1218e0*/  LOP3.LUT R7, R7, 0xfff7ffff, RZ, 0xc0, !PT ;  /* 0xfff7ffff07077812 */ /* 0x000fe200078ec0ff */
[----:B------:R-:W-:Y:S01]  /*1218f0*/  NOP ;  /* 0x0000000000007918 */ /* 0x000fe20000000000 */
[----:B------:R-:W2:Y:S01]  /*121900*/  LDS.128 R88, [R0] ;  /* 0x0000000000587984 */ /* 0x000ea20000000c00 */
[----:B---3--:R-:W-:-:S05]  /*121910*/  VIADD R64, R135, 0x15 ;  /* 0x0000001587407836 */ /* 0x008fca0000000000 */
[----:B------:R-:W-:Y:S02]  /*121920*/  ISETP.GE.AND P0, PT, R64, UR7, PT ;  /* 0x0000000740007c0c */ /* 0x000fe4000bf06270 */
[----:B------:R-:W3:Y:S04]  /*121930*/  LDL.LU R64, [R1+0x1420] ;  /* 0x0014200001407983 */ /* 0x000ee80000300800 */
[----:B------:R-:W3:Y:S04]  /*121940*/  LDL.LU R65, [R1+0x1428] ;  /* 0x0014280001417983 */ /* 0x000ee80000300800 */
[----:B------:R-:W3:Y:S04]  /*121950*/  LDL.LU R66, [R1+0x870] ;  /* 0x0008700001427983 */ /* 0x000ee80000300800 */
[----:B------:R-:W3:Y:S01]  /*121960*/  LDL.LU R67, [R1+0x878] ;  /* 0x0008780001437983 */ /* 0x000ee20000300800 */
[----:B-1----:R-:W-:Y:S01]  /*121970*/  VIADD R116, R117, UR24 ;  /* 0x0000001875747c36 */ /* 0x002fe20008000000 */
[----:B------:R-:W-:Y:S01]  /*121980*/  ISETP.LT.AND P1, PT, R151, UR66, !P0 ;  /* 0x0000004297007c0c */ /* 0x000fe2000c721270 */
[----:B------:R-:W1:Y:S01]  /*121990*/  LDCU UR66, c[0x0][0x398] ;  /* 0x00007300ff4277ac */ /* 0x000e620008000800 */
[----:B------:R-:W-:Y:S01]  /*1219a0*/  NOP ;  /* 0x0000000000007918 */ /* 0x000fe20000000000 */
[----:B------:R-:W-:Y:S01]  /*1219b0*/  VIADD R115, R116, UR43 ;  /* 0x0000002b74737c36 */ /* 0x000fe20008000000 */
[----:B------:R-:W1:Y:S01]  /*1219c0*/  LDCU UR43, c[0x0][0x3b8] ;  /* 0x00007700ff2b77ac */ /* 0x000e620008000800 */
[----:B------:R-:W-:Y:S01]  /*1219d0*/  ISETP.LT.AND P3, PT, R150, UR61, !P0 ;  /* 0x0000003d96007c0c */ /* 0x000fe2000c761270 */
[----:B--2---:R-:W-:Y:S01]  /*1219e0*/  STL.64 [R1+0xec0], R88 ;  /* 0x000ec05801007387 */ /* 0x004fe20000100a00 */
[----:B------:R-:W2:Y:S01]  /*1219f0*/  LDCU UR24, c[0x0][0x398] ;  /* 0x00007300ff1877ac */ /* 0x000ea20008000800 */
[----:B-1----:R-:W-:Y:S01]  /*121a00*/  IADD3 R114, PT, PT, R115, UR43, RZ ;  /* 0x0000002b73727c10 */ /* 0x002fe2000fffe0ff */
[----:B------:R-:W1:Y:S01]  /*121a10*/  LDCU.64 UR42, c[0x0][0x398] ;  /* 0x00007300ff2a77ac */ /* 0x000e620008000a00 */
[----:B------:R-:W2:Y:S01]  /*121a20*/  LDCU UR61, c[0x0][0x398] ;  /* 0x00007300ff3d77ac */ /* 0x000ea20008000800 */
[----:B-1----:R-:W-:-:S13]  /*121a30*/  ISETP.LT.AND P2, PT, R149, UR42, !P0 ;  /* 0x0000002a95007c0c */ /* 0x002fda000c741270 */
[----:B------:R-:W-:-:S04]  /*121a40*/  @P2 LOP3.LUT R7, R7, 0x80000, RZ, 0xfc, !PT ;  /* 0x0008000007072812 */ /* 0x000fc800078efcff */
[----:B------:R-:W-:-:S04]  /*121a50*/  LOP3.LUT R7, R7, 0xffbfffff, RZ, 0xc0, !PT ;  /* 0xffbfffff07077812 */ /* 0x000fc800078ec0ff */
[----:B------:R-:W-:Y:S02]  /*121a60*/  @P1 LOP3.LUT R7, R7, 0x400000, RZ, 0xfc, !PT ;  /* 0x0040000007071812 */ /* 0x000fe400078efcff */
[----:B------:R-:W-:Y:S01]  /*121a70*/  ISETP.LT.AND P1, PT, R148, UR62, !P0 ;  /* 0x0000003e94007c0c */ /* 0x000fe2000c721270 */
[----:B------:R-:W-:Y:S01]  /*121a80*/  STL.64 [R1+0xec8], R90 ;  /* 0x000ec85a01007387 */ /* 0x000fe20000100a00 */
[----:B------:R-:W-:Y:S01]  /*121a90*/  LOP3.LUT R7, R7, 0xffdfffff, RZ, 0xc0, !PT ;  /* 0xffdfffff07077812 */ /* 0x000fe200078ec0ff */
[----:B------:R-:W1:Y:S01]  /*121aa0*/  LDCU UR62, c[0x0][0x398] ;  /* 0x00007300ff3e77ac */ /* 0x000e620008000800 */
[----:B------:R-:W-:Y:S01]  /*121ab0*/  ISETP.LT.AND P2, PT, R147, UR60, !P0 ;  /* 0x0000003c93007c0c */ /* 0x000fe2000c741270 */
[----:B------:R-:W1:Y:S08]  /*121ac0*/  LDCU UR60, c[0x0][0x398] ;  /* 0x00007300ff3c77ac */ /* 0x000e700008000800 */
[----:B------:R-:W-:-:S04]  /*121ad0*/  @P1 LOP3.LUT R7, R7, 0x200000, RZ, 0xfc, !PT ;  /* 0x0020000007071812 */ /* 0x000fc800078efcff */
        /* <DEDUP_REMOVED lines=13> */
[----:B----4-:R-:W-:Y:S01]  /*121bb0*/  ISETP.LT.AND P1, PT, R143, UR6, !P0 ;  /* 0x000000068f007c0c */ /* 0x010fe2000c721270 */
[----:B------:R-:W4:Y:S01]  /*121bc0*/  LDCU.64 UR6, c[0x0][0x398] ;  /* 0x00007300ff0677ac */ /* 0x000f220008000a00 */
        /* <DEDUP_REMOVED lines=38> */
[----:B------:R-:W3:Y:S01]  /*121e30*/  LDCU.64 UR42, c[0x0][0x398] ;  /* 0x00007300ff2a77ac */ /* 0x000ee20008000a00 */
[----:B------:R-:W2:Y:S04]  /*121e40*/  LDL.LU R64, [R1+0x13b0] ;  /* 0x0013b00001407983 */ /* 0x000ea80000300800 */
[----:B------:R-:W2:Y:S04]  /*121e50*/  LDL.LU R65, [R1+0x13b8] ;  /* 0x0013b80001417983 */ /* 0x000ea80000300800 */
[----:B------:R-:W2:Y:S04]  /*121e60*/  LDL.LU R66, [R1+0x9d0] ;  /* 0x0009d00001427983 */ /* 0x000ea80000300800 */
[----:B------:R-:W2:Y:S01]  /*121e70*/  LDL.LU R67, [R1+0x9d8] ;  /* 0x0009d80001437983 */ /* 0x000ea20000300800 */
[----:B----4-:R-:W-:Y:S01]  /*121e80*/  ISETP.LT.AND P3, PT, R149, UR6, !P0 ;  /* 0x0000000695007c0c */ /* 0x010fe2000c761270 */
[----:B------:R-:W-:Y:S01]  /*121e90*/  NOP ;  /* 0x0000000000007918 */ /* 0x000fe20000000000 */
[----:B------:R-:W-:Y:S01]  /*121ea0*/  ISETP.LT.AND P2, PT, R151, UR32, !P0 ;  /* 0x0000002097007c0c */ /* 0x000fe2000c741270 */
[----:B------:R-:W4:Y:S01]  /*121eb0*/  LDCU UR32, c[0x0][0x398] ;  /* 0x00007300ff2077ac */ /* 0x000f220008000800 */
[----:B------:R-:W-:Y:S01]  /*121ec0*/  ISETP.LT.AND P1, PT, R148, UR38, !P0 ;  /* 0x0000002694007c0c */ /* 0x000fe2000c721270 */
[----:B-1----:R-:W-:Y:S08]  /*121ed0*/  STL.64 [R1+0xeb0], R88 ;  /* 0x000eb05801007387 */ /* 0x002ff00000100a00 */
[----:B------:R-:W-:Y:S01]  /*121ee0*/  @P3 LOP3.LUT R7, R7, 0x8, RZ, 0xfc, !PT ;  /* 0x0000000807073812 */ /* 0x000fe200078efcff */
[----:B------:R-:W1:Y:S03]  /*121ef0*/  LDCU UR38, c[0x0][0x398] ;  /* 0x00007300ff2677ac */ /* 0x000e660008000800 */
        /* <DEDUP_REMOVED lines=60> */
[----:B--2---:R-:W-:-:S04]  /*1222c0*/  IADD3 R64, PT, PT, R135, 0x13, RZ ;  /* 0x0000001387407810 */ /* 0x004fc80007ffe0ff */
[----:B------:R-:W-:Y:S01]  /*1222d0*/  ISETP.GE.AND P0, PT, R64, UR7, PT ;  /* 0x0000000740007c0c */ /* 0x000fe2000bf06270 */
[----:B------:R-:W2:Y:S01]  /*1222e0*/  LDCU.64 UR6, c[0x0][0x398] ;  /* 0x00007300ff0677ac */ /* 0x000ea20008000a00 */
        /* <DEDUP_REMOVED lines=8> */
[----:B------:R-:W-:-:S02]  /*122370*/  ISETP.LT.AND P1, PT, R148, UR33, !P0 ;  /* 0x0000002194007c0c */ /* 0x000fc4000c721270 */
[----:B------:R-:W-:Y:S01]  /*122380*/  LOP3.LUT R12, R12, 0x7fffffff, RZ, 0xc0, !PT ;  /* 0x7fffffff0c0c7812 */ /* 0x000fe200078ec0ff */
[----:B------:R-:W2:Y:S06]  /*122390*/  LDCU UR4, c[0x0][0x398] ;  /* 0x00007300ff0477ac */ /* 0x000eac0008000800 */
[----:B------:R-:W-:Y:S01]  /*1223a0*/  @P3 LOP3.LUT R8, R8, 0x80000, RZ, 0xfc, !PT ;  /* 0x0008000008083812 */ /* 0x000fe200078efcff */
[----:B-1----:R-:W-:Y:S01]  /*1223b0*/  STL.64 [R1+0xea0], R88 ;  /* 0x000ea05801007387 */ /* 0x002fe20000100a00 */
[----:B------:R-:W1:Y:S02]  /*1223c0*/  LDCU UR33, c[0x0][0x398] ;  /* 0x00007300ff2177ac */ /* 0x000e640008000800 */
        /* <DEDUP_REMOVED lines=75> */
[----:B------:R-:W1:Y:S03]  /*122880*/  LDCU UR8, c[0x0][0x398] ;  /* 0x00007300ff0877ac */ /* 0x000e660008000800 */
[----:B------:R-:W-:Y:S01]  /*122890*/  LOP3.LUT R8, R8, 0xffffffbf, RZ, 0xc0, !PT ;  /* 0xffffffbf08087812 */ /* 0x000fe200078ec0ff */
[----:B------:R-:W1:Y:S03]  /*1228a0*/  LDCU UR9, c[0x0][0x398] ;  /* 0x00007300ff0977ac */ /* 0x000e660008000800 */
[----:B------:R-:W-:-:S02]  /*1228b0*/  @P2 LOP3.LUT R8, R8, 0x40, RZ, 0xfc, !PT ;  /* 0x0000004008082812 */ /* 0x000fc400078efcff */
        /* <DEDUP_REMOVED lines=65> */
[----:B---3--:R-:W-:Y:S01]  /*122cd0*/  ISETP.LT.AND P3, PT, R149, UR42, !P0 ;  /* 0x0000002a95007c0c */ /* 0x008fe2000c761270 */
[----:B------:R-:W-:Y:S01]  /*122ce0*/  NOP ;  /* 0x0000000000007918 */ /* 0x000fe20000000000 */
[----:B------:R-:W-:Y:S01]  /*122cf0*/  ISETP.LT.AND P2, PT, R151, UR29, !P0 ;  /* 0x0000001d97007c0c */ /* 0x000fe2000c741270 */
[----:B------:R-:W3:Y:S01]  /*122d00*/  LDCU UR29, c[0x0][0x398] ;  /* 0x00007300ff1d77ac */ /* 0x000ee20008000800 */
[----:B------:R-:W-:Y:S01]  /*122d10*/  ISETP.LT.AND P1, PT, R148, UR28, !P0 ;  /* 0x0000001c94007c0c */ /* 0x000fe2000c721270 */
[----:B------:R-:W1:Y:S08]  /*122d20*/  LDCU UR28, c[0x0][0x398] ;  /* 0x00007300ff1c77ac */ /* 0x000e700008000800 */
[----:B------:R-:W-:-:S04]  /*122d30*/  @P3 LOP3.LUT R9, R9, 0x80000, RZ, 0xfc, !PT ;  /* 0x0008000009093812 */ /* 0x000fc800078efcff */
        /* <DEDUP_REMOVED lines=19> */
[----:B------:R-:W-:Y:S01]  /*122e70*/  STL.64 [R1+0xe80], R88 ;  /* 0x000e805801007387 */ /* 0x000fe20000100a00 */
[----:B------:R-:W-:Y:S01]  /*122e80*/  LOP3.LUT R9, R9, 0xfffeffff, RZ, 0xc0, !PT ;  /* 0xfffeffff09097812 */ /* 0x000fe200078ec0ff */
[----:B------:R-:W1:Y:S03]  /*122e90*/  LDCU UR68, c[0x0][0x398] ;  /* 0x00007300ff4477ac */ /* 0x000e660008000800 */
[----:B------:R-:W-:Y:S02]  /*122ea0*/  @P1 LOP3.LUT R9, R9, 0x10000, RZ, 0xfc, !PT ;  /* 0x0001000009091812 */ /* 0x000fe400078efcff */
[----:B------:R-:W-:-:S02]  /*122eb0*/  ISETP.LT.AND P1, PT, R143, UR67, !P0 ;  /* 0x000000438f007c0c */ /* 0x000fc4000c721270 */
[----:B---3--:R-:W-:Y:S01]  /*122ec0*/  ISETP.LT.AND P3, PT, R142, UR29, !P0 ;  /* 0x0000001d8e007c0c */ /* 0x008fe2000c761270 */
[----:B------:R-:W-:Y:S01]  /*122ed0*/  STL.64 [R1+0xe88], R90 ;  /* 0x000e885a01007387 */ /* 0x000fe20000100a00 */
[----:B------:R-:W-:Y:S01]  /*122ee0*/  LOP3.LUT R9, R9, 0xffff7fff, RZ, 0xc0, !PT ;  /* 0xffff7fff09097812 */ /* 0x000fe200078ec0ff */
[----:B------:R-:W3:Y:S03]  /*122ef0*/  LDCU UR67, c[0x0][0x398] ;  /* 0x00007300ff4377ac */ /* 0x000ee60008000800 */
[----:B------:R-:W-:-:S04]  /*122f00*/  @P2 LOP3.LUT R9, R9, 0x8000, RZ, 0xfc, !PT ;  /* 0x0000800009092812 */ /* 0x000fc800078efcff */
[----:B------:R-:W-:-:S04]  /*122f10*/  LOP3.LUT R9, R9, 0xffffbfff, RZ, 0xc0, !PT ;  /* 0xffffbfff09097812 */ /* 0x000fc800078ec0ff */
[----:B------:R-:W-:Y:S02]  /*122f20*/  @P1 LOP3.LUT R9, R9, 0x4000, RZ, 0xfc, !PT ;  /* 0x0000400009091812 */ /* 0x000fe400078efcff */
[----:B-1----:R-:W-:Y:S01]  /*122f30*/  ISETP.LT.AND P2, PT, R141, UR28, !P0 ;  /* 0x0000001c8d007c0c */ /* 0x002fe2000c741270 */
        /* <DEDUP_REMOVED lines=31> */
[----:B------:R-:W2:Y:S01]  /*123130*/  LDCU.64 UR42, c[0x0][0x398] ;  /* 0x00007300ff2a77ac */ /* 0x000ea20008000a00 */
        /* <DEDUP_REMOVED lines=8> */
[----:B------:R-:W-:Y:S01]  /*1231c0*/  ISETP.LT.AND P2, PT, R148, UR68, !P0 ;  /* 0x0000004494007c0c */ /* 0x000fe2000c741270 */
[----:B------:R-:W1:Y:S08]  /*1231d0*/  LDCU UR68, c[0x0][0x398] ;  /* 0x00007300ff4477ac */ /* 0x000e700008000800 */
[----:B------:R-:W-:-:S04]  /*1231e0*/  @P1 LOP3.LUT R9, R9, 0x8, RZ, 0xfc, !PT ;  /* 0x0000000809091812 */ /* 0x000fc800078efcff */
[----:B------:R-:W-:-:S04]  /*1231f0*/  LOP3.LUT R9, R9, 0xffffffbf, RZ, 0xc0, !PT ;  /* 0xffffffbf09097812 */ /* 0x000fc800078ec0ff */
[----:B------:R-:W-:Y:S02]  /*123200*/  @P3 LOP3.LUT R9, R9, 0x40, RZ, 0xfc, !PT ;  /* 0x0000004009093812 */ /* 0x000fe400078efcff */
[----:B---3--:R-:W-:Y:S01]  /*123210*/  ISETP.LT.AND P1, PT, R150, UR67, !P0 ;  /* 0x0000004396007c0c */ /* 0x008fe2000c721270 */
[----:B------:R-:W3:Y:S01]  /*123220*/  LDCU UR67, c[0x0][0x398] ;  /* 0x00007300ff4377ac */ /* 0x000ee20008000800 */
[----:B------:R-:W-:-:S04]  /*123230*/  LOP3.LUT R9, R9, 0xffffffdf, RZ, 0xc0, !PT ;  /* 0xffffffdf09097812 */ /* 0x000fc800078ec0ff */
[----:B------:R-:W-:-:S04]  /*123240*/  @P2 LOP3.LUT R9, R9, 0x20, RZ, 0xfc, !PT ;  /* 0x0000002009092812 */ /* 0x000fc800078efcff */
[----:B------:R-:W-:-:S04]  /*123250*/  LOP3.LUT R9, R9, 0xffffffef, RZ, 0xc0, !PT ;  /* 0xffffffef09097812 */ /* 0x000fc800078ec0ff */
[----:B------:R-:W-:Y:S02]  /*123260*/  @P1 LOP3.LUT R9, R9, 0x10, RZ, 0xfc, !PT ;  /* 0x0000001009091812 */ /* 0x000fe400078efcff */
[----:B------:R-:W-:Y:S01]  /*123270*/  ISETP.LT.AND P1, PT, R147, UR70, !P0 ;  /* 0x0000004693007c0c */ /* 0x000fe2000c721270 */
[----:B------:R-:W4:Y:S01]  /*123280*/  LDCU UR70, c[0x0][0x398] ;  /* 0x00007300ff4677ac */ /* 0x000f220008000800 */
[----:B------:R-:W-:Y:S02]  /*123290*/  LOP3.LUT R9, R9, 0xfffffffb, RZ, 0xc0, !PT ;  /* 0xfffffffb09097812 */ /* 0x000fe400078ec0ff */
[----:B-1----:R-:W-:Y:S01]  /*1232a0*/  ISETP.LT.AND P3, PT, R146, UR69, !P0 ;  /* 0x0000004592007c0c */ /* 0x002fe2000c761270 */
[----:B------:R-:W1:Y:S08]  /*1232b0*/  LDCU UR69, c[0x0][0x398] ;  /* 0x00007300ff4577ac */ /* 0x000e700008000800 */
[----:B------:R-:W-:-:S02]  /*1232c0*/  @P1 LOP3.LUT R9, R9, 0x4, RZ, 0xfc, !PT ;  /* 0x0000000409091812 */ /* 0x000fc400078efcff */
[----:B---3--:R-:W-:Y:S01]  /*1232d0*/  ISETP.LT.AND P1, PT, R145, UR67, !P0 ;  /* 0x0000004391007c0c */ /* 0x008fe2000c721270 */
[----:B------:R-:W3:Y:S01]  /*1232e0*/  LDCU UR67, c[0x0][0x398] ;  /* 0x00007300ff4377ac */ /* 0x000ee20008000800 */
[----:B------:R-:W-:Y:S01]  /*1232f0*/  ISETP.LT.AND P2, PT, R144, UR68, !P0 ;  /* 0x0000004490007c0c */ /* 0x000fe2000c741270 */
[----:B------:R-:W3:Y:S01]  /*123300*/  LDCU UR68, c[0x0][0x398] ;  /* 0x00007300ff4477ac */ /* 0x000ee20008000800 */
[----:B------:R-:W-:-:S09]  /*123310*/  LOP3.LUT R9, R9, 0xfffffffd, RZ, 0xc0, !PT ;  /* 0xfffffffd09097812 */ /* 0x000fd200078ec0ff */
[----:B------:R-:W-:Y:S02]  /*123320*/  @P1 LOP3.LUT R10, R10, 0x80000000, RZ, 0xfc, !PT ;  /* 0x800000000a0a1812 */ /* 0x000fe400078efcff */
[----:B----4-:R-:W-:Y:S01]  /*123330*/  ISETP.LT.AND P1, PT, R143, UR70, !P0 ;  /* 0x000000468f007c0c */ /* 0x010fe2000c721270 */
[----:B------:R-:W4:Y:S01]  /*123340*/  LDCU UR70, c[0x0][0x398] ;  /* 0x00007300ff4677ac */ /* 0x000f220008000800 */
[----:B------:R-:W-:Y:S02]  /*123350*/  @P3 LOP3.LUT R9, R9, 0x2, RZ, 0xfc, !PT ;  /* 0x0000000209093812 */ /* 0x000fe400078efcff */
[----:B-1----:R-:W-:Y:S01]  /*123360*/  ISETP.LT.AND P3, PT, R142, UR69, !P0 ;  /* 0x000000458e007c0c */ /* 0x002fe2000c761270 */
[----:B------:R-:W1:Y:S01]  /*123370*/  LDCU UR69, c[0x0][0x398] ;  /* 0x00007300ff4577ac */ /* 0x000e620008000800 */
[----:B------:R-:W-:Y:S02]  /*123380*/  LOP3.LUT R10, R10, 0xbfffffff, RZ, 0xc0, !PT ;  /* 0xbfffffff0a0a7812 */ /* 0x000fe400078ec0ff */
[----:B------:R-:W-:-:S05]  /*123390*/  LOP3.LUT R9, R9, 0xfffffffe, RZ, 0xc0, !PT ;  /* 0xfffffffe09097812 */ /* 0x000fca00078ec0ff */
[----:B------:R-:W-:Y:S02]  /*1233a0*/  @P1 LOP3.LUT R10, R10, 0x40000000, RZ, 0xfc, !PT ;  /* 0x400000000a0a1812 */ /* 0x000fe400078efcff */
[----:B------:R-:W-:Y:S02]  /*1233b0*/  @P2 LOP3.LUT R9, R9, 0x1, RZ, 0xfc, !PT ;  /* 0x0000000109092812 */ /* 0x000fe400078efcff */
[----:B---3--:R-:W-:Y:S01]  /*1233c0*/  ISETP.LT.AND P2, PT, R141, UR68, !P0 ;  /* 0x000000448d007c0c */ /* 0x008fe2000c741270 */
[----:B------:R-:W3:Y:S01]  /*1233d0*/  LDCU UR68, c[0x0][0x398] ;  /* 0x00007300ff4477ac */ /* 0x000ee20008000800 */
[----:B------:R-:W-:-:S04]  /*1233e0*/  LOP3.LUT R10, R10, 0xdfffffff, RZ, 0xc0, !PT ;  /* 0xdfffffff0a0a7812 */ /* 0x000fc800078ec0ff */
[----:B------:R-:W-:Y:S02]  /*1233f0*/  @P3 LOP3.LUT R10, R10, 0x20000000, RZ, 0xfc, !PT ;  /* 0x200000000a0a3812 */ /* 0x000fe400078efcff */
[----:B------:R-:W-:Y:S01]  /*123400*/  ISETP.LT.AND P1, PT, R140, UR67, !P0 ;  /* 0x000000438c007c0c */ /* 0x000fe2000c721270 */
[----:B------:R-:W2:Y:S01]  /*123410*/  LDCU UR67, c[0x0][0x398] ;  /* 0x00007300ff4377ac */ /* 0x000ea20008000800 */
[----:B------:R-:W-:-:S04]  /*123420*/  LOP3.LUT R10, R10, 0xefffffff, RZ, 0xc0, !PT ;  /* 0xefffffff0a0a7812 */ /* 0x000fc800078ec0ff */
[----:B------:R-:W-:Y:S02]  /*123430*/  @P2 LOP3.LUT R10, R10, 0x10000000, RZ, 0xfc, !PT ;  /* 0x100000000a0a2812 */ /* 0x000fe400078efcff */
[----:B----4-:R-:W-:Y:S02]  /*123440*/  ISETP.LT.AND P3, PT, R139, UR70, !P0 ;  /* 0x000000468b007c0c */ /* 0x010fe4000c761270 */
[----:B------:R-:W-:Y:S01]  /*123450*/  LOP3.LUT R13, R13, 0x7fffffff, RZ, 0xc0, !PT ;  /* 0x7fffffff0d0d7812 */ /* 0x000fe200078ec0ff */
[----:B------:R-:W-:Y:S01]  /*123460*/  STL.64 [R1+0xe70], R88 ;  /* 0x000e705801007387 */ /* 0x000fe20000100a00 */
[----:B------:R-:W-:Y:S01]  /*123470*/  LOP3.LUT R10, R10, 0xf7ffffff, RZ, 0xc0, !PT ;  /* 0xf7ffffff0a0a7812 */ /* 0x000fe200078ec0ff */
[----:B------:R-:W4:Y:S03]  /*123480*/  LDCU UR70, c[0x0][0x398] ;  /* 0x00007300ff4677ac */ /* 0x000f260008000800 */
[----:B------:R-:W-:-:S02]  /*123490*/  @P1 LOP3.LUT R10, R10, 0x8000000, RZ, 0xfc, !PT ;  /* 0x080000000a0a1812 */ /* 0x000fc400078efcff */
[----:B-1----:R-:W-:Y:S01]  /*1234a0*/  ISETP.LT.AND P2, PT, R138, UR69, !P0 ;  /* 0x000000458a007c0c */ /* 0x002fe2000c741270 */
[----:B--2---:R1:W-:Y:S01]  /*1234b0*/  STSM.16.M88.4 [R0], R64 ;  /* 0x0000004000007844 */ /* 0x0043e20000000200 */
[----:B------:R-:W-:Y:S01]  /*1234c0*/  LOP3.LUT R10, R10, 0xfbffffff, RZ, 0xc0, !PT ;  /* 0xfbffffff0a0a7812 */ /* 0x000fe200078ec0ff */
[----:B------:R-:W2:Y:S03]  /*1234d0*/  LDCU UR69, c[0x0][0x398] ;  /* 0x00007300ff4577ac */ /* 0x000ea60008000800 */
[----:B------:R-:W-:Y:S02]  /*1234e0*/  @P3 LOP3.LUT R10, R10, 0x4000000, RZ, 0xfc, !PT ;  /* 0x040000000a0a3812 */ /* 0x000fe400078efcff */
[----:B---3--:R-:W-:Y:S01]  /*1234f0*/  ISETP.LT.AND P1, PT, R137, UR68, !P0 ;  /* 0x0000004489007c0c */ /* 0x008fe2000c721270 */
[----:B------:R-:W-:Y:S01]  /*123500*/  STL.64 [R1+0xe78], R90 ;  /* 0x000e785a01007387 */ /* 0x000fe20000100a00 */
[----:B------:R-:W-:Y:S01]  /*123510*/  LOP3.LUT R10, R10, 0xfdffffff, RZ, 0xc0, !PT ;  /* 0xfdffffff0a0a7812 */ /* 0x000fe200078ec0ff */
[----:B------:R-:W-:-:S03]  /*123520*/  NOP ;  /* 0x0000000000007918 */ /* 0x000fc60000000000 */
[----:B------:R-:W-:Y:S01]  /*123530*/  @P2 LOP3.LUT R10, R10, 0x2000000, RZ, 0xfc, !PT ;  /* 0x020000000a0a2812 */ /* 0x000fe200078efcff */
[----:B-1----:R-:W-:Y:S01]  /*123540*/  VIADD R64, R135, 0xf ;  /* 0x0000000f87407836 */ /* 0x002fe20000000000 */
[----:B------:R-:W-:Y:S01]  /*123550*/  ISETP.LT.AND P0, PT, R136, UR67, !P0 ;  /* 0x0000004388007c0c */ /* 0x000fe2000c701270 */
[----:B------:R-:W1:Y:S01]  /*123560*/  LDCU UR67, c[0x0][0x398] ;  /* 0x00007300ff4377ac */ /* 0x000e620008000800 */
[----:B------:R-:W-:Y:S01]  /*123570*/  LOP3.LUT R10, R10, 0xfeffffff, RZ, 0xc0, !PT ;  /* 0xfeffffff0a0a7812 */ /* 0x000fe200078ec0ff */
[----:B------:R-:W-:Y:S01]  /*123580*/  IMAD.MOV.U32 R66, RZ, RZ, R28 ;  /* 0x000000ffff427224 */ /* 0x000fe200078e001c */
[----:B------:R-:W-:Y:S01]  /*123590*/  LOP3.LUT R14, R14, 0x7fffffff, RZ, 0xc0, !PT ;  /* 0x7fffffff0e0e7812 */ /* 0x000fe200078ec0ff */
[----:B------:R-:W3:Y:S01]  /*1235a0*/  LDS.128 R88, [R0] ;  /* 0x0000000000587984 */ /* 0x000ee20000000c00 */
[----:B------:R-:W-:Y:S01]  /*1235b0*/  @P1 LOP3.LUT R10, R10, 0x1000000, RZ, 0xfc, !PT ;  /* 0x010000000a0a1812 */ /* 0x000fe200078efcff */
[----:B------:R-:W2:Y:S03]  /*1235c0*/  LDCU UR68, c[0x0][0x398] ;  /* 0x00007300ff4477ac */ /* 0x000ea60008000800 */
[----:B------:R-:W-:-:S04]  /*1235d0*/  LOP3.LUT R10, R10, 0xff7fffff, RZ, 0xc0, !PT ;  /* 0xff7fffff0a0a7812 */ /* 0x000fc800078ec0ff */
[----:B------:R-:W-:Y:S02]  /*1235e0*/  @P0 LOP3.LUT R10, R10, 0x800000, RZ, 0xfc, !PT ;  /* 0x008000000a0a0812 */ /* 0x000fe400078efcff */
[----:B------:R-:W-:Y:S01]  /*1235f0*/  ISETP.GE.AND P0, PT, R64, UR29, PT ;  /* 0x0000001d40007c0c */ /* 0x000fe2000bf06270 */
[----:B------:R-:W2:Y:S01]  /*123600*/  LDCU.64 UR28, c[0x0][0x398] ;  /* 0x00007300ff1c77ac */ /* 0x000ea20008000a00 */
[----:B------:R-:W-:Y:S01]  /*123610*/  LOP3.LUT R10, R10, 0xfff7ffff, RZ, 0xc0, !PT ;  /* 0xfff7ffff0a0a7812 */ /* 0x000fe200078ec0ff */
[----:B------:R-:W-:Y:S01]  /*123620*/  VIADD R28, R135, 0xe ;  /* 0x0000000e871c7836 */ /* 0x000fe20000000000 */
[----:B------:R-:W-:Y:S01]  /*123630*/  ISETP.LT.AND P3, PT, R149, UR42, !P0 ;  /* 0x0000002a95007c0c */ /* 0x000fe2000c761270 */
[----:B------:R-:W2:Y:S01]  /*123640*/  LDCU UR42, c[0x0][0x398] ;  /* 0x00007300ff2a77ac */ /* 0x000ea20008000800 */
[----:B-1----:R-:W-:Y:S01]  /*123650*/  ISETP.LT.AND P2, PT, R151, UR67, !P0 ;  /* 0x0000004397007c0c */ /* 0x002fe2000c741270 */
[----:B------:R-:W4:Y:S01]  /*123660*/  LDL.LU R64, [R1+0x11c0] ;  /* 0x0011c00001407983 */ /* 0x000f220000300800 */
[----:B------:R-:W-:Y:S01]  /*123670*/  ISETP.LT.AND P1, PT, R148, UR53, !P0 ;  /* 0x0000003594007c0c */ /* 0x000fe2000c721270 */
[----:B------:R-:W1:Y:S02]  /*123680*/  LDCU UR67, c[0x0][0x398] ;  /* 0x00007300ff4377ac */ /* 0x000e640008000800 */
[----:B------:R-:W4:Y:S01]  /*123690*/  LDL.LU R65, [R1+0x11c8] ;  /* 0x0011c80001417983 */ /* 0x000f220000300800 */
[----:B------:R-:W-:Y:S01]  /*1236a0*/  MOV R67, R30 ;  /* 0x0000001e00437202 */ /* 0x000fe20000000f00 */
[----:B------:R-:W-:-:S04]  /*1236b0*/  NOP ;  /* 0x0000000000007918 */ /* 0x000fc80000000000 */
[----:B------:R-:W-:Y:S01]  /*1236c0*/  @P3 LOP3.LUT R10, R10, 0x80000, RZ, 0xfc, !PT ;  /* 0x000800000a0a3812 */ /* 0x000fe200078efcff */
[----:B------:R-:W1:Y:S03]  /*1236d0*/  LDCU UR53, c[0x0][0x398] ;  /* 0x00007300ff3577ac */ /* 0x000e660008000800 */
        /* <DEDUP_REMOVED lines=10> */
[----:B------:R-:W1:Y:S03]  /*123780*/  LDCU UR55, c[0x0][0x398] ;  /* 0x00007300ff3777ac */ /* 0x000e660008000800 */
        /* <DEDUP_REMOVED lines=47> */
[----:B------:R-:W-:Y:S02]  /*123a80*/  ISETP.GE.AND P0, PT, R28, UR43, PT ;  /* 0x0000002b1c007c0c */ /* 0x000fe4000bf06270 */
[----:B------:R-:W-:Y:S01]  /*123a90*/  LOP3.LUT R10, R10, 0xfffffff7, RZ, 0xc0, !PT ;  /* 0xfffffff70a0a7812 */ /* 0x000fe200078ec0ff */
[----:B------:R-:W-:Y:S01]  /*123aa0*/  VIADD R28, R135, 0xd ;  /* 0x0000000d871c7836 */ /* 0x000fe20000000000 */
[----:B--2---:R-:W-:Y:S01]  /*123ab0*/  ISETP.LT.AND P3, PT, R149, UR28, !P0 ;  /* 0x0000001c95007c0c */ /* 0x004fe2000c761270 */
[----:B------:R-:W2:Y:S01]  /*123ac0*/  LDCU UR28, c[0x0][0x398] ;  /* 0x00007300ff1c77ac */ /* 0x000ea20008000800 */
[----:B-1----:R-:W-:Y:S02]  /*123ad0*/  ISETP.LT.AND P2, PT, R151, UR67, !P0 ;  /* 0x0000004397007c0c */ /* 0x002fe4000c741270 */
[----:B------:R-:W-:Y:S01]  /*123ae0*/  ISETP.LT.AND P1, PT, R148, UR14, !P0 ;  /* 0x0000000e94007c0c */ /* 0x000fe2000c721270 */
[----:B------:R-:W1:Y:S01]  /*123af0*/  LDCU UR43, c[0x0][0x398] ;  /* 0x00007300ff2b77ac */ /* 0x000e620008000800 */
[----:B------:R-:W1:Y:S07]  /*123b00*/  LDCU UR67, c[0x0][0x398] ;  /* 0x00007300ff4377ac */ /* 0x000e6e0008000800 */
[----:B------:R-:W-:-:S04]  /*123b10*/  @P3 LOP3.LUT R10, R10, 0x8, RZ, 0xfc, !PT ;  /* 0x000000080a0a3812 */ /* 0x000fc800078efcff */
        /* <DEDUP_REMOVED lines=56> */
[----:B------:R-:W2:Y:S03]  /*123ea0*/  LDCU UR29, c[0x0][0x398] ;  /* 0x00007300ff1d77ac */ /* 0x000ea60008000800 */
[----:B-1----:R-:W-:Y:S01]  /*123eb0*/  ISETP.LT.AND P3, PT, R149, UR14, !P0 ;  /* 0x0000000e95007c0c */ /* 0x002fe2000c761270 */
[----:B------:R-:W1:Y:S01]  /*123ec0*/  LDCU UR14, c[0x0][0x398] ;  /* 0x00007300ff0e77ac */ /* 0x000e620008000800 */
[----:B------:R-:W-:Y:S02]  /*123ed0*/  ISETP.LT.AND P2, PT, R151, UR42, !P0 ;  /* 0x0000002a97007c0c */ /* 0x000fe4000c741270 */
[----:B------:R-:W-:Y:S01]  /*123ee0*/  LOP3.LUT R12, R12, 0xfff7ffff, RZ, 0xc0, !PT ;  /* 0xfff7ffff0c0c7812 */ /* 0x000fe200078ec0ff */
[----:B------:R-:W1:Y:S01]  /*123ef0*/  LDCU UR42, c[0x0][0x398] ;  /* 0x00007300ff2a77ac */ /* 0x000e620008000800 */
[----:B------:R-:W-:-:S07]  /*123f00*/  ISETP.LT.AND P1, PT, R148, UR4, !P0 ;  /* 0x0000000494007c0c */ /* 0x000fce000c721270 */
        /* <DEDUP_REMOVED lines=24> */
[----:B----4-:R4:W-:Y:S01]  /*124090*/  STSM.16.M88.4 [R0], R64 ;  /* 0x0000004000007844 */ /* 0x0109e20000000200 */
[----:B------:R-:W-:Y:S01]  /*1240a0*/  LOP3.LUT R12, R12, 0xffff7fff, RZ, 0xc0, !PT ;  /* 0xffff7fff0c0c7812 */ /* 0x000fe200078ec0ff */
[----:B------:R-:W1:Y:S01]  /*1240b0*/  LDCU UR26, c[0x0][0x398] ;  /* 0x00007300ff1a77ac */ /* 0x000e620008000800 */
[----:B------:R-:W-:Y:S01]  /*1240c0*/  ISETP.LT.AND P3, PT, R142, UR27, !P0 ;  /* 0x0000001b8e007c0c */ /* 0x000fe2000c761270 */
[----:B------:R-:W-:Y:S01]  /*1240d0*/  NOP ;  /* 0x0000000000007918 */ /* 0x000fe20000000000 */
[----:B------:R-:W-:Y:S01]  /*1240e0*/  @P2 LOP3.LUT R12, R12, 0x8000, RZ, 0xfc, !PT ;  /* 0x000080000c0c2812 */ /* 0x000fe200078efcff */
[----:B------:R-:W1:Y:S01]  /*1240f0*/  LDS.128 R88, [R0] ;  /* 0x0000000000587984 */ /* 0x000e620000000c00 */
[----:B------:R-:W-:Y:S01]  /*124100*/  IADD3 R28, PT, PT, R135, 0xc, RZ ;  /* 0x0000000c871c7810 */ /* 0x000fe20007ffe0ff */
[----:B------:R-:W1:Y:S01]  /*124110*/  LDCU UR27, c[0x0][0x398] ;  /* 0x00007300ff1b77ac */ /* 0x000e620008000800 */
[----:B------:R-:W-:Y:S01]  /*124120*/  LOP3.LUT R12, R12, 0xffffbfff, RZ, 0xc0, !PT ;  /* 0xffffbfff0c0c7812 */ /* 0x000fe200078ec0ff */
[----:B----4-:R-:W4:Y:S03]  /*124130*/  LDL.LU R64, [R1+0x1784] ;  /* 0x0017840001407983 */ /* 0x010f260000300800 */
[----:B------:R-:W-:-:S02]  /*124140*/  @P1 LOP3.LUT R12, R12, 0x4000, RZ, 0xfc, !PT ;  /* 0x000040000c0c1812 */ /* 0x000fc400078efcff */
[----:B------:R-:W-:Y:S01]  /*124150*/  ISETP.LT.AND P2, PT, R141, UR30, !P0 ;  /* 0x0000001e8d007c0c */ /* 0x000fe2000c741270 */
[----:B------:R-:W4:Y:S01]  /*124160*/  LDL.LU R65, [R1+0x178c] ;  /* 0x00178c0001417983 */ /* 0x000f220000300800 */
[----:B------:R-:W-:Y:S01]  /*124170*/  LOP3.LUT R12, R12, 0xffffdfff, RZ, 0xc0, !PT ;  /* 0xffffdfff0c0c7812 */ /* 0x000fe200078ec0ff */
[----:B------:R-:W1:Y:S01]  /*124180*/  LDCU UR30, c[0x0][0x398] ;  /* 0x00007300ff1e77ac */ /* 0x000e620008000800 */
[----:B------:R-:W-:Y:S01]  /*124190*/  ISETP.LT.AND P1, PT, R140, UR31, !P0 ;  /* 0x0000001f8c007c0c */ /* 0x000fe2000c721270 */
[----:B------:R-:W4:Y:S01]  /*1241a0*/  LDL.LU R66, [R1+0x1154] ;  /* 0x0011540001427983 */ /* 0x000f220000300800 */
[----:B------:R-:W-:Y:S01]  /*1241b0*/  @P3 LOP3.LUT R12, R12, 0x2000, RZ, 0xfc, !PT ;  /* 0x000020000c0c3812 */ /* 0x000fe200078efcff */
[----:B------:R-:W1:Y:S02]  /*1241c0*/  LDCU UR31, c[0x0][0x398] ;  /* 0x00007300ff1f77ac */ /* 0x000e640008000800 */
[----:B------:R-:W4:Y:S01]  /*1241d0*/  LDL.LU R67, [R1+0x115c] ;  /* 0x00115c0001437983 */ /* 0x000f220000300800 */
[----:B------:R-:W-:Y:S01]  /*1241e0*/  LOP3.LUT R12, R12, 0xffffefff, RZ, 0xc0, !PT ;  /* 0xffffefff0c0c7812 */ /* 0x000fe200078ec0ff */
[----:B------:R-:W-:-:S03]  /*1241f0*/  NOP ;  /* 0x0000000000007918 */ /* 0x000fc60000000000 */
        /* <DEDUP_REMOVED lines=21> */
[----:B-1----:R-:W-:Y:S01]  /*124350*/  ISETP.LT.AND P3, PT, R149, UR4, !P0 ;  /* 0x0000000495007c0c */ /* 0x002fe2000c761270 */
[----:B------:R-:W1:Y:S01]  /*124360*/  LDCU UR15, c[0x0][0x398] ;  /* 0x00007300ff0f77ac */ /* 0x000e620008000800 */
[----:B------:R-:W-:Y:S02]  /*124370*/  ISETP.LT.AND P2, PT, R151, UR42, !P0 ;  /* 0x0000002a97007c0c */ /* 0x000fe4000c741270 */
[----:B------:R-:W-:Y:S01]  /*124380*/  ISETP.LT.AND P1, PT, R148, UR6, !P0 ;  /* 0x0000000694007c0c */ /* 0x000fe2000c721270 */
[----:B------:R-:W1:Y:S01]  /*124390*/  LDCU UR42, c[0x0][0x398] ;  /* 0x00007300ff2a77ac */ /* 0x000e620008000800 */
[----:B------:R-:W-:Y:S01]  /*1243a0*/  LOP3.LUT R15, R15, 0x7fffffff, RZ, 0xc0, !PT ;  /* 0x7fffffff0f0f7812 */ /* 0x000fe200078ec0ff */
[----:B------:R-:W-:Y:S01]  /*1243b0*/  STL.64 [R1+0x6f0], R88 ;  /* 0x0006f05801007387 */ /* 0x000fe20000100a00 */
[----:B------:R-:W1:Y:S05]  /*1243c0*/  LDCU UR4, c[0x0][0x398] ;  /* 0x00007300ff0477ac */ /* 0x000e6a0008000800 */
        /* <DEDUP_REMOVED lines=62> */
[----:B--2---:R-:W-:Y:S02]  /*1247b0*/  ISETP.LT.AND P3, PT, R151, UR28, !P0 ;  /* 0x0000001c97007c0c */ /* 0x004fe4000c761270 */
[----:B------:R-:W-:Y:S01]  /*1247c0*/  ISETP.LT.AND P2, PT, R148, UR43, !P0 ;  /* 0x0000002b94007c0c */ /* 0x000fe2000c741270 */
[----:B------:R-:W2:Y:S01]  /*1247d0*/  LDCU UR28, c[0x0][0x398] ;  /* 0x00007300ff1c77ac */ /* 0x000ea20008000800 */
[----:B------:R-:W1:Y:S07]  /*1247e0*/  LDCU UR43, c[0x0][0x398] ;  /* 0x00007300ff2b77ac */ /* 0x000e6e0008000800 */
[----:B------:R-:W-:Y:S01]  /*1247f0*/  @P1 LOP3.LUT R13, R13, 0x80000, RZ, 0xfc, !PT ;  /* 0x000800000d0d1812 */ /* 0x000fe200078efcff */
[----:B------:R-:W1:Y:S03]  /*124800*/  LDCU UR16, c[0x0][0x398] ;  /* 0x00007300ff1077ac */ /* 0x000e660008000800 */
        /* <DEDUP_REMOVED lines=8> */
[----:B------:R-:W-:Y:S01]  /*124890*/  ISETP.LT.AND P1, PT, R147, UR29, !P0 ;  /* 0x0000001d93007c0c */ /* 0x000fe2000c721270 */
[----:B------:R-:W3:Y:S01]  /*1248a0*/  LDCU UR29, c[0x0][0x398] ;  /* 0x00007300ff1d77ac */ /* 0x000ee20008000800 */
[----:B--2---:R-:W-:Y:S02]  /*1248b0*/  ISETP.LT.AND P3, PT, R146, UR28, !P0 ;  /* 0x0000001c92007c0c */ /* 0x004fe4000c761270 */
[----:B------:R-:W-:Y:S01]  /*1248c0*/  LOP3.LUT R13, R13, 0xfffbffff, RZ, 0xc0, !PT ;  /* 0xfffbffff0d0d7812 */ /* 0x000fe200078ec0ff */
[----:B------:R-:W2:Y:S01]  /*1248d0*/  LDCU UR28, c[0x0][0x398] ;  /* 0x00007300ff1c77ac */ /* 0x000ea20008000800 */
[----:B-1----:R-:W-:Y:S01]  /*1248e0*/  ISETP.LT.AND P2, PT, R144, UR43, !P0 ;  /* 0x0000002b90007c0c */ /* 0x002fe2000c741270 */
[----:B------:R-:W1:Y:S06]  /*1248f0*/  LDCU UR43, c[0x0][0x398] ;  /* 0x00007300ff2b77ac */ /* 0x000e6c0008000800 */
[----:B------:R-:W-:-:S04]  /*124900*/  @P1 LOP3.LUT R13, R13, 0x40000, RZ, 0xfc, !PT ;  /* 0x000400000d0d1812 */ /* 0x000fc800078efcff */
        /* <DEDUP_REMOVED lines=8> */
[----:B---3--:R-:W-:Y:S01]  /*124990*/  ISETP.LT.AND P1, PT, R143, UR29, !P0 ;  /* 0x0000001d8f007c0c */ /* 0x008fe2000c721270 */
        /* <DEDUP_REMOVED lines=12> */
[----:B------:R-:W-:Y:S02]  /*124a60*/  @P2 LOP3.LUT R13, R13, 0x1000, RZ, 0xfc, !PT ;  /* 0x000010000d0d2812 */ /* 0x000fe400078efcff */
[----:B---3--:R-:W-:Y:S01]  /*124a70*/  ISETP.LT.AND P3, PT, R139, UR29, !P0 ;  /* 0x0000001d8b007c0c */ /* 0x008fe2000c761270 */
[----:B------:R-:W3:Y:S01]  /*124a80*/  LDCU UR29, c[0x0][0x398] ;  /* 0x00007300ff1d77ac */ /* 0x000ee20008000800 */
[----:B------:R-:W-:-:S04]  /*124a90*/  LOP3.LUT R13, R13, 0xfffff7ff, RZ, 0xc0, !PT ;  /* 0xfffff7ff0d0d7812 */ /* 0x000fc800078ec0ff */
[----:B------:R-:W-:Y:S02]  /*124aa0*/  @P1 LOP3.LUT R13, R13, 0x800, RZ, 0xfc, !PT ;  /* 0x000008000d0d1812 */ /* 0x000fe400078efcff */
[----:B--2---:R-:W-:Y:S01]  /*124ab0*/  ISETP.LT.AND P2, PT, R138, UR28, !P0 ;  /* 0x0000001c8a007c0c */ /* 0x004fe2000c741270 */
[----:B----4-:R2:W-:Y:S01]  /*124ac0*/  STSM.16.M88.4 [R0], R64 ;  /* 0x0000004000007844 */ /* 0x0105e20000000200 */
[----:B------:R-:W-:Y:S01]  /*124ad0*/  LOP3.LUT R13, R13, 0xfffffbff, RZ, 0xc0, !PT ;  /* 0xfffffbff0d0d7812 */ /* 0x000fe200078ec0ff */
[----:B------:R-:W4:Y:S01]  /*124ae0*/  LDCU UR28, c[0x0][0x398] ;  /* 0x00007300ff1c77ac */ /* 0x000f220008000800 */
[----:B-1----:R-:W-:Y:S01]  /*124af0*/  ISETP.LT.AND P1, PT, R137, UR43, !P0 ;  /* 0x0000002b89007c0c */ /* 0x002fe2000c721270 */
[----:B------:R-:W-:Y:S01]  /*124b00*/  NOP ;  /* 0x0000000000007918 */ /* 0x000fe20000000000 */
[----:B------:R-:W-:Y:S01]  /*124b10*/  @P3 LOP3.LUT R13, R13, 0x400, RZ, 0xfc, !PT ;  /* 0x000004000d0d3812 */ /* 0x000fe200078efcff */
[----:B------:R-:W1:Y:S03]  /*124b20*/  LDS.128 R88, [R0] ;  /* 0x0000000000587984 */ /* 0x000e660000000c00 */
[----:B------:R-:W-:-:S02]  /*124b30*/  LOP3.LUT R13, R13, 0xfffffdff, RZ, 0xc0, !PT ;  /* 0xfffffdff0d0d7812 */ /* 0x000fc400078ec0ff */
[----:B------:R-:W-:Y:S01]  /*124b40*/  ISETP.LT.AND P0, PT, R136, UR42, !P0 ;  /* 0x0000002a88007c0c */ /* 0x000fe2000c701270 */
[----:B------:R-:W3:Y:S01]  /*124b50*/  LDCU.64 UR42, c[0x0][0x398] ;  /* 0x00007300ff2a77ac */ /* 0x000ee20008000a00 */
[----:B------:R-:W-:Y:S01]  /*124b60*/  @P2 LOP3.LUT R13, R13, 0x200, RZ, 0xfc, !PT ;  /* 0x000002000d0d2812 */ /* 0x000fe200078efcff */
[----:B--2---:R-:W2:Y:S03]  /*124b70*/  LDL.LU R64, [R1+0x1744] ;  /* 0x0017440001407983 */ /* 0x004ea60000300800 */
[----:B------:R-:W-:Y:S01]  /*124b80*/  LOP3.LUT R13, R13, 0xfffffeff, RZ, 0xc0, !PT ;  /* 0xfffffeff0d0d7812 */ /* 0x000fe200078ec0ff */
[----:B------:R-:W2:Y:S03]  /*124b90*/  LDL.LU R65, [R1+0x174c] ;  /* 0x00174c0001417983 */ /* 0x000ea60000300800 */
[----:B------:R-:W-:Y:S01]  /*124ba0*/  @P1 LOP3.LUT R13, R13, 0x100, RZ, 0xfc, !PT ;  /* 0x000001000d0d1812 */ /* 0x000fe200078efcff */
[----:B------:R-:W2:Y:S03]  /*124bb0*/  LDL.LU R66, [R1+0x1074] ;  /* 0x0010740001427983 */ /* 0x000ea60000300800 */
[----:B------:R-:W-:Y:S01]  /*124bc0*/  LOP3.LUT R13, R13, 0xffffff7f, RZ, 0xc0, !PT ;  /* 0xffffff7f0d0d7812 */ /* 0x000fe200078ec0ff */
[----:B------:R-:W2:Y:S01]  /*124bd0*/  LDL.LU R67, [R1+0x107c] ;  /* 0x00107c0001437983 */ /* 0x000ea20000300800 */
[----:B------:R-:W-:Y:S01]  /*124be0*/  LOP3.LUT R16, R16, 0x7fffffff, RZ, 0xc0, !PT ;  /* 0x7fffffff10107812 */ /* 0x000fe200078ec0ff */
[----:B------:R-:W-:Y:S01]  /*124bf0*/  NOP ;  /* 0x0000000000007918 */ /* 0x000fe20000000000 */
[----:B------:R-:W-:-:S02]  /*124c00*/  @P0 LOP3.LUT R13, R13, 0x80, RZ, 0xfc, !PT ;  /* 0x000000800d0d0812 */ /* 0x000fc400078efcff */
[----:B------:R-:W-:Y:S01]  /*124c10*/  ISETP.GE.AND P0, PT, R28, UR17, PT ;  /* 0x000000111c007c0c */ /* 0x000fe2000bf06270 */
[----:B------:R-:W1:Y:S03]  /*124c20*/  LDCU UR17, c[0x0][0x398] ;  /* 0x00007300ff1177ac */ /* 0x000e660008000800 */
[----:B---3--:R-:W-:Y:S01]  /*124c30*/  ISETP.LT.AND P2, PT, R149, UR42, !P0 ;  /* 0x0000002a95007c0c */ /* 0x008fe2000c741270 */
[----:B------:R-:W3:Y:S01]  /*124c40*/  LDCU UR42, c[0x0][0x398] ;  /* 0x00007300ff2a77ac */ /* 0x000ee20008000800 */
[----:B------:R-:W-:Y:S02]  /*124c50*/  ISETP.LT.AND P1, PT, R151, UR22, !P0 ;  /* 0x0000001697007c0c */ /* 0x000fe4000c721270 */
        /* <DEDUP_REMOVED lines=18> */
[----:B------:R-:W-:-:S04]  /*124d80*/  @P2 LOP3.LUT R13, R13, 0x4, RZ, 0xfc, !PT ;  /* 0x000000040d0d2812 */ /* 0x000fc800078efcff */
[----:B------:R-:W-:Y:S02]  /*124d90*/  LOP3.LUT R13, R13, 0xfffffffd, RZ, 0xc0, !PT ;  /* 0xfffffffd0d0d7812 */ /* 0x000fe400078ec0ff */
[----:B------:R-:W-:Y:S01]  /*124da0*/  ISETP.LT.AND P3, PT, R145, UR24, !P0 ;  /* 0x0000001891007c0c */ /* 0x000fe2000c761270 */
[----:B------:R-:W1:Y:S01]  /*124db0*/  LDCU UR24, c[0x0][0x398] ;  /* 0x00007300ff1877ac */ /* 0x000e620008000800 */
[----:B------:R-:W-:Y:S02]  /*124dc0*/  @P1 LOP3.LUT R13, R13, 0x2, RZ, 0xfc, !PT ;  /* 0x000000020d0d1812 */ /* 0x000fe400078efcff */
[----:B------:R-:W-:Y:S01]  /*124dd0*/  ISETP.LT.AND P1, PT, R144, UR25, !P0 ;  /* 0x0000001990007c0c */ /* 0x000fe2000c721270 */
[----:B------:R-:W4:Y:S01]  /*124de0*/  LDCU UR25, c[0x0][0x398] ;  /* 0x00007300ff1977ac */ /* 0x000f220008000800 */
[----:B---3--:R-:W-:Y:S02]  /*124df0*/  ISETP.LT.AND P2, PT, R143, UR23, !P0 ;  /* 0x000000178f007c0c */ /* 0x008fe4000c741270 */
[----:B------:R-:W-:Y:S01]  /*124e00*/  LOP3.LUT R13, R13, 0xfffffffe, RZ, 0xc0, !PT ;  /* 0xfffffffe0d0d7812 */ /* 0x000fe200078ec0ff */
[----:B------:R-:W3:Y:S04]  /*124e10*/  LDCU UR23, c[0x0][0x398] ;  /* 0x00007300ff1777ac */ /* 0x000ee80008000800 */
[----:B------:R-:W-:-:S04]  /*124e20*/  @P3 LOP3.LUT R14, R14, 0x80000000, RZ, 0xfc, !PT ;  /* 0x800000000e0e3812 */ /* 0x000fc800078efcff */
[----:B------:R-:W-:Y:S02]  /*124e30*/  @P1 LOP3.LUT R13, R13, 0x1, RZ, 0xfc, !PT ;  /* 0x000000010d0d1812 */ /* 0x000fe400078efcff */
[----:B-1----:R-:W-:Y:S01]  /*124e40*/  ISETP.LT.AND P1, PT, R142, UR22, !P0 ;  /* 0x000000168e007c0c */ /* 0x002fe2000c721270 */
[----:B------:R-:W1:Y:S01]  /*124e50*/  LDCU UR22, c[0x0][0x398] ;  /* 0x00007300ff1677ac */ /* 0x000e620008000800 */
[----:B------:R-:W-:-:S04]  /*124e60*/  LOP3.LUT R14, R14, 0xbfffffff, RZ, 0xc0, !PT ;  /* 0xbfffffff0e0e7812 */ /* 0x000fc800078ec0ff */
[----:B------:R-:W-:Y:S02]  /*124e70*/  @P2 LOP3.LUT R14, R14, 0x40000000, RZ, 0xfc, !PT ;  /* 0x400000000e0e2812 */ /* 0x000fe400078efcff */
[----:B----4-:R-:W-:Y:S01]  /*124e80*/  ISETP.LT.AND P2, PT, R141, UR25, !P0 ;  /* 0x000000198d007c0c */ /* 0x010fe2000c741270 */
[----:B------:R-:W-:Y:S01]  /*124e90*/  STL.64 [R1+0x380], R88 ;  /* 0x0003805801007387 */ /* 0x000fe20000100a00 */
[----:B------:R-:W-:Y:S01]  /*124ea0*/  LOP3.LUT R14, R14, 0xdfffffff, RZ, 0xc0, !PT ;  /* 0xdfffffff0e0e7812 */ /* 0x000fe200078ec0ff */
[----:B------:R-:W4:Y:S03]  /*124eb0*/  LDCU UR25, c[0x0][0x398] ;  /* 0x00007300ff1977ac */ /* 0x000f260008000800 */
[----:B------:R-:W-:Y:S02]  /*124ec0*/  @P1 LOP3.LUT R14, R14, 0x20000000, RZ, 0xfc, !PT ;  /* 0x200000000e0e1812 */ /* 0x000fe400078efcff */
[----:B------:R-:W-:Y:S01]  /*124ed0*/  ISETP.LT.AND P1, PT, R140, UR24, !P0 ;  /* 0x000000188c007c0c */ /* 0x000fe2000c721270 */
[----:B------:R-:W2:Y:S01]  /*124ee0*/  LDCU UR24, c[0x0][0x398] ;  /* 0x00007300ff1877ac */ /* 0x000ea20008000800 */
[----:B------:R-:W-:-:S04]  /*124ef0*/  LOP3.LUT R14, R14, 0xefffffff, RZ, 0xc0, !PT ;  /* 0xefffffff0e0e7812 */ /* 0x000fc800078ec0ff */
[----:B------:R-:W-:Y:S02]  /*124f00*/  @P2 LOP3.LUT R14, R14, 0x10000000, RZ, 0xfc, !PT ;  /* 0x100000000e0e2812 */ /* 0x000fe400078efcff */
[----:B---3--:R-:W-:Y:S01]  /*124f10*/  ISETP.LT.AND P3, PT, R139, UR23, !P0 ;  /* 0x000000178b007c0c */ /* 0x008fe2000c761270 */
[----:B------:R-:W3:Y:S01]  /*124f20*/  LDCU UR23, c[0x0][0x398] ;  /* 0x00007300ff1777ac */ /* 0x000ee20008000800 */
        /* <DEDUP_REMOVED lines=14> */
[----:B------:R-:W-:Y:S02]  /*125010*/  IADD3 R28, PT, PT, R135, 0x9, RZ ;  /* 0x00000009871c7810 */ /* 0x000fe40007ffe0ff */
[----:B------:R-:W-:-:S04]  /*125020*/  LOP3.LUT R14, R14, 0xff7fffff, RZ, 0xc0, !PT ;  /* 0xff7fffff0e0e7812 */ /* 0x000fc800078ec0ff */
[----:B------:R-:W-:Y:S02]  /*125030*/  @P0 LOP3.LUT R14, R14, 0x800000, RZ, 0xfc, !PT ;  /* 0x008000000e0e0812 */ /* 0x000fe400078efcff */
[----:B------:R-:W-:-:S04]  /*125040*/  ISETP.GE.AND P0, PT, R28, UR43, PT ;  /* 0x0000002b1c007c0c */ /* 0x000fc8000bf06270 */
[----:B------:R-:W-:Y:S01]  /*125050*/  ISETP.LT.AND P3, PT, R149, UR32, !P0 ;  /* 0x0000002095007c0c */ /* 0x000fe2000c761270 */
[----:B------:R-:W1:Y:S01]  /*125060*/  LDCU UR32, c[0x0][0x398] ;  /* 0x00007300ff2077ac */ /* 0x000e620008000800 */
[----:B------:R-:W-:Y:S02]  /*125070*/  ISETP.LT.AND P2, PT, R151, UR42, !P0 ;  /* 0x0000002a97007c0c */ /* 0x000fe4000c741270 */
[----:B------:R-:W-:Y:S01]  /*125080*/  LOP3.LUT R14, R14, 0xfff7ffff, RZ, 0xc0, !PT ;  /* 0xfff7ffff0e0e7812 */ /* 0x000fe200078ec0ff */
[----:B------:R-:W1:Y:S01]  /*125090*/  LDCU.64 UR42, c[0x0][0x398] ;  /* 0x00007300ff2a77ac */ /* 0x000e620008000a00 */
[----:B------:R-:W-:Y:S01]  /*1250a0*/  ISETP.LT.AND P1, PT, R148, UR77, !P0 ;  /* 0x0000004d94007c0c */ /* 0x000fe2000c721270 */
[----:B------:R-:W-:Y:S01]  /*1250b0*/  VIADD R28, R135, 0x8 ;  /* 0x00000008871c7836 */ /* 0x000fe20000000000 */
[----:B------:R-:W-:Y:S01]  /*1250c0*/  STL.64 [R1+0x388], R90 ;  /* 0x0003885a01007387 */ /* 0x000fe20000100a00 */
[----:B------:R-:W-:Y:S01]  /*1250d0*/  LOP3.LUT R18, R18, 0x7fffffff, RZ, 0xc0, !PT ;  /* 0x7fffffff12127812 */ /* 0x000fe200078ec0ff */
[----:B------:R-:W1:Y:S03]  /*1250e0*/  LDCU UR77, c[0x0][0x398] ;  /* 0x00007300ff4d77ac */ /* 0x000e660008000800 */
[----:B------:R-:W-:-:S04]  /*1250f0*/  @P3 LOP3.LUT R14, R14, 0x80000, RZ, 0xfc, !PT ;  /* 0x000800000e0e3812 */ /* 0x000fc800078efcff */
        /* <DEDUP_REMOVED lines=15> */
[----:B------:R-:W-:Y:S01]  /*1251f0*/  VIADD R30, R135, 0x3 ;  /* 0x00000003871e7836 */ /* 0x000fe20000000000 */
        /* <DEDUP_REMOVED lines=8> */
[C---:B------:R-:W-:Y:S01]  /*125280*/  VIADD R134, R135.reuse, 0x20 ;  /* 0x0000002087867836 */ /* 0x040fe20000000000 */
[----:B------:R-:W-:Y:S01]  /*125290*/  LOP3.LUT R14, R14, 0xffff7fff, RZ, 0xc0, !PT ;  /* 0xffff7fff0e0e7812 */ /* 0x000fe200078ec0ff */
[C---:B------:R-:W-:Y:S01]  /*1252a0*/  VIADD R133, R135.reuse, 0x21 ;  /* 0x0000002187857836 */ /* 0x040fe20000000000 */
[----:B------:R-:W-:Y:S01]  /*1252b0*/  ISETP.LT.AND P3, PT, R142, UR66, !P0 ;  /* 0x000000428e007c0c */ /* 0x000fe2000c761270 */
[C---:B------:R-:W-:Y:S01]  /*1252c0*/  VIADD R132, R135.reuse, 0x22 ;  /* 0x0000002287847836 */ /* 0x040fe20000000000 */
[----:B------:R-:W-:Y:S01]  /*1252d0*/  @P2 LOP3.LUT R14, R14, 0x8000, RZ, 0xfc, !PT ;  /* 0x000080000e0e2812 */ /* 0x000fe200078efcff */
[----:B------:R-:W-:Y:S01]  /*1252e0*/  VIADD R130, R135, 0x24 ;  /* 0x0000002487827836 */ /* 0x000fe20000000000 */
[----:B------:R-:W-:Y:S01]  /*1252f0*/  LOP3.LUT R17, R17, 0x7fffffff, RZ, 0xc0, !PT ;  /* 0x7fffffff11117812 */ /* 0x000fe200078ec0ff */
[C---:B------:R-:W-:Y:S01]  /*125300*/  VIADD R129, R135.reuse, 0x25 ;  /* 0x0000002587817836 */ /* 0x040fe20000000000 */
[----:B------:R-:W-:Y:S01]  /*125310*/  LOP3.LUT R14, R14, 0xffffbfff, RZ, 0xc0, !PT ;  /* 0xffffbfff0e0e7812 */ /* 0x000fe200078ec0ff */
[----:B------:R-:W-:Y:S01]  /*125320*/  VIADD R127, R135, 0x27 ;  /* 0x00000027877f7836 */ /* 0x000fe20000000000 */
[----:B------:R-:W-:Y:S01]  /*125330*/  LOP3.LUT R11, R11, 0xffffefff, RZ, 0xc0, !PT ;  /* 0xffffefff0b0b7812 */ /* 0x000fe200078ec0ff */
[C---:B------:R-:W-:Y:S01]  /*125340*/  VIADD R126, R135.reuse, 0x28 ;  /* 0x00000028877e7836 */ /* 0x040fe20000000000 */
[----:B------:R-:W-:Y:S01]  /*125350*/  @P1 LOP3.LUT R14, R14, 0x4000, RZ, 0xfc, !PT ;  /* 0x000040000e0e1812 */ /* 0x000fe200078efcff */
[----:B------:R-:W-:Y:S01]  /*125360*/  VIADD R124, R135, 0x2a ;  /* 0x0000002a877c7836 */ /* 0x000fe20000000000 */
[----:B------:R-:W-:Y:S01]  /*125370*/  ISETP.LT.AND P2, PT, R141, UR65, !P0 ;  /* 0x000000418d007c0c */ /* 0x000fe2000c741270 */
[----:B------:R-:W1:Y:S01]  /*125380*/  LDCU UR66, c[0x0][0x398] ;  /* 0x00007300ff4277ac */ /* 0x000e620008000800 */
[----:B------:R-:W-:-:S02]  /*125390*/  LOP3.LUT R14, R14, 0xffffdfff, RZ, 0xc0, !PT ;  /* 0xffffdfff0e0e7812 */ /* 0x000fc400078ec0ff */
[----:B------:R-:W-:Y:S01]  /*1253a0*/  IADD3 R131, PT, PT, R135, 0x23, RZ ;  /* 0x0000002387837810 */ /* 0x000fe20007ffe0ff */
[----:B------:R-:W1:Y:S01]  /*1253b0*/  LDCU UR67, c[0x0][0x398] ;  /* 0x00007300ff4377ac */ /* 0x000e620008000800 */
        /* <DEDUP_REMOVED lines=23> */
[----:B------:R-:W-:-:S04]  /*125530*/  ISETP.GE.AND P0, PT, R28, UR33, PT ;  /* 0x000000211c007c0c */ /* 0x000fc8000bf06270 */
[----:B-1----:R-:W-:Y:S02]  /*125540*/  ISETP.LT.AND P3, PT, R149, UR42, !P0 ;  /* 0x0000002a95007c0c */ /* 0x002fe4000c761270 */
[----:B------:R-:W-:Y:S01]  /*125550*/  LOP3.LUT R14, R14, 0xfffffff7, RZ, 0xc0, !PT ;  /* 0xfffffff70e0e7812 */ /* 0x000fe200078ec0ff */
[----:B------:R-:W-:Y:S01]  /*125560*/  VIADD R28, R135, 0x7 ;  /* 0x00000007871c7836 */ /* 0x000fe20000000000 */
[----:B------:R-:W-:Y:S01]  /*125570*/  ISETP.LT.AND P2, PT, R151, UR32, !P0 ;  /* 0x0000002097007c0c */ /* 0x000fe2000c741270 */
[----:B------:R-:W1:Y:S01]  /*125580*/  LDCU.64 UR32, c[0x0][0x398] ;  /* 0x00007300ff2077ac */ /* 0x000e620008000a00 */
[----:B------:R-:W-:Y:S01]  /*125590*/  ISETP.LT.AND P1, PT, R148, UR48, !P0 ;  /* 0x0000003094007c0c */ /* 0x000fe2000c721270 */
[----:B--2---:R2:W-:Y:S01]  /*1255a0*/  STSM.16.M88.4 [R0], R64 ;  /* 0x0000004000007844 */ /* 0x0045e20000000200 */
[----:B------:R-:W-:-:S05]  /*1255b0*/  NOP ;  /* 0x0000000000007918 */ /* 0x000fca0000000000 */
[----:B------:R-:W-:Y:S01]  /*1255c0*/  @P3 LOP3.LUT R14, R14, 0x8, RZ, 0xfc, !PT ;  /* 0x000000080e0e3812 */ /* 0x000fe200078efcff */
[----:B------:R-:W1:Y:S01]  /*1255d0*/  LDCU UR48, c[0x0][0x398] ;  /* 0x00007300ff3077ac */ /* 0x000e620008000800 */
[----:B------:R-:W1:Y:S02]  /*1255e0*/  LDS.128 R88, [R0] ;  /* 0x0000000000587984 */ /* 0x000e640000000c00 */
[----:B------:R-:W-:Y:S01]  /*1255f0*/  LOP3.LUT R14, R14, 0xffffffbf, RZ, 0xc0, !PT ;  /* 0xffffffbf0e0e7812 */ /* 0x000fe200078ec0ff */
[----:B------:R-:W1:Y:S03]  /*125600*/  LDCU UR42, c[0x0][0x398] ;  /* 0x00007300ff2a77ac */ /* 0x000e660008000800 */
[----:B------:R-:W-:Y:S01]  /*125610*/  @P2 LOP3.LUT R14, R14, 0x40, RZ, 0xfc, !PT ;  /* 0x000000400e0e2812 */ /* 0x000fe200078efcff */
[----:B--2---:R-:W2:Y:S01]  /*125620*/  LDL.LU R64, [R1+0x1754] ;  /* 0x0017540001407983 */ /* 0x004ea20000300800 */
[----:B------:R-:W-:Y:S01]  /*125630*/  ISETP.LT.AND P3, PT, R150, UR49, !P0 ;  /* 0x0000003196007c0c */ /* 0x000fe2000c761270 */
[----:B------:R-:W1:Y:S01]  /*125640*/  LDCU UR49, c[0x0][0x398] ;  /* 0x00007300ff3177ac */ /* 0x000e620008000800 */
[----:B------:R-:W-:Y:S01]  /*125650*/  LOP3.LUT R14, R14, 0xffffffdf, RZ, 0xc0, !PT ;  /* 0xffffffdf0e0e7812 */ /* 0x000fe200078ec0ff */
[----:B------:R-:W2:Y:S03]  /*125660*/  LDL.LU R65, [R1+0x175c] ;  /* 0x00175c0001417983 */ /* 0x000ea60000300800 */
[----:B------:R-:W-:Y:S01]  /*125670*/  @P1 LOP3.LUT R14, R14, 0x20, RZ, 0xfc, !PT ;  /* 0x000000200e0e1812 */ /* 0x000fe200078efcff */
[----:B------:R-:W2:Y:S01]  /*125680*/  LDL.LU R66, [R1+0x1084] ;  /* 0x0010840001427983 */ /* 0x000ea20000300800 */
[----:B------:R-:W-:Y:S01]  /*125690*/  ISETP.LT.AND P2, PT, R147, UR50, !P0 ;  /* 0x0000003293007c0c */ /* 0x000fe2000c741270 */
[----:B------:R-:W1:Y:S01]  /*1256a0*/  LDCU UR50, c[0x0][0x398] ;  /* 0x00007300ff3277ac */ /* 0x000e620008000800 */
[----:B------:R-:W-:Y:S01]  /*1256b0*/  LOP3.LUT R14, R14, 0xffffffef, RZ, 0xc0, !PT ;  /* 0xffffffef0e0e7812 */ /* 0x000fe200078ec0ff */
[----:B------:R-:W2:Y:S01]  /*1256c0*/  LDL.LU R67, [R1+0x108c] ;  /* 0x00108c0001437983 */ /* 0x000ea20000300800 */
[----:B------:R-:W-:-:S02]  /*1256d0*/  NOP ;  /* 0x0000000000007918 */ /* 0x000fc40000000000 */
        /* <DEDUP_REMOVED lines=41> */
[----:B------:R-:W-:-:S04]  /*125970*/  @P1 LOP3.LUT R15, R15, 0x1000000, RZ, 0xfc, !PT ;  /* 0x010000000f0f1812 */ /* 0x000fc800078efcff */
[----:B------:R-:W-:-:S04]  /*125980*/  LOP3.LUT R15, R15, 0xff7fffff, RZ, 0xc0, !PT ;  /* 0xff7fffff0f0f7812 */ /* 0x000fc800078ec0ff */
[----:B------:R-:W-:Y:S02]  /*125990*/  @P0 LOP3.LUT R15, R15, 0x800000, RZ, 0xfc, !PT ;  /* 0x008000000f0f0812 */ /* 0x000fe400078efcff */
[----:B------:R-:W-:Y:S01]  /*1259a0*/  ISETP.GE.AND P0, PT, R28, UR43, PT ;  /* 0x0000002b1c007c0c */ /* 0x000fe2000bf06270 */
[----:B------:R-:W2:Y:S03]  /*1259b0*/  LDCU UR43, c[0x0][0x398] ;  /* 0x00007300ff2b77ac */ /* 0x000ea60008000800 */
[----:B-1----:R-:W-:Y:S02]  /*1259c0*/  ISETP.LT.AND P3, PT, R149, UR32, !P0 ;  /* 0x0000002095007c0c */ /* 0x002fe4000c761270 */
[----:B------:R-:W-:Y:S01]  /*1259d0*/  ISETP.LT.AND P2, PT, R151, UR71, !P0 ;  /* 0x0000004797007c0c */ /* 0x000fe2000c741270 */
[----:B------:R-:W1:Y:S01]  /*1259e0*/  LDCU UR71, c[0x0][0x398] ;  /* 0x00007300ff4777ac */ /* 0x000e620008000800 */
[----:B------:R-:W-:-:S02]  /*1259f0*/  LOP3.LUT R15, R15, 0xfff7ffff, RZ, 0xc0, !PT ;  /* 0xfff7ffff0f0f7812 */ /* 0x000fc400078ec0ff */
        /* <DEDUP_REMOVED lines=18> */
[----:B------:R-:W-:Y:S02]  /*125b20*/  ISETP.LT.AND P2, PT, R145, UR37, !P0 ;  /* 0x0000002591007c0c */ /* 0x000fe4000c741270 */
[----:B------:R-:W-:Y:S02]  /*125b30*/  LOP3.LUT R19, R19, 0xff7fffff, RZ, 0xc0, !PT ;  /* 0xff7fffff13137812 */ /* 0x000fe400078ec0ff */
[C---:B------:R-:W-:Y:S02]  /*125b40*/  IADD3 R128, PT, PT, R135.reuse, 0x26, RZ ;  /* 0x0000002687807810 */ /* 0x040fe40007ffe0ff */
[----:B------:R-:W-:Y:S01]  /*125b50*/  IADD3 R125, PT, PT, R135, 0x29, RZ ;  /* 0x00000029877d7810 */ /* 0x000fe20007ffe0ff */
[----:B------:R1:W-:Y:S01]  /*125b60*/  STL.64 [R1+0x260], R88 ;  /* 0x0002605801007387 */ /* 0x0003e20000100a00 */
[----:B------:R-:W-:Y:S01]  /*125b70*/  LOP3.LUT R15, R15, 0xfffeffff, RZ, 0xc0, !PT ;  /* 0xfffeffff0f0f7812 */ /* 0x000fe200078ec0ff */
[----:B------:R-:W1:Y:S03]  /*125b80*/  LDCU UR37, c[0x0][0x398] ;  /* 0x00007300ff2577ac */ /* 0x000e660008000800 */
[----:B------:R-:W-:-:S02]  /*125b90*/  @P3 LOP3.LUT R15, R15, 0x10000, RZ, 0xfc, !PT ;  /* 0x000100000f0f3812 */ /* 0x000fc400078efcff */
        /* <DEDUP_REMOVED lines=29> */
[----:B------:R-:W-:Y:S02]  /*125d70*/  IADD3 R28, PT, PT, R135, 0x6, RZ ;  /* 0x00000006871c7810 */ /* 0x000fe40007ffe0ff */
[----:B------:R-:W-:-:S04]  /*125d80*/  LOP3.LUT R15, R15, 0xffffff7f, RZ, 0xc0, !PT ;  /* 0xffffff7f0f0f7812 */ /* 0x000fc800078ec0ff */
[----:B------:R-:W-:Y:S02]  /*125d90*/  @P0 LOP3.LUT R15, R15, 0x80, RZ, 0xfc, !PT ;  /* 0x000000800f0f0812 */ /* 0x000fe400078efcff */
[----:B------:R-:W-:Y:S01]  /*125da0*/  ISETP.GE.AND P0, PT, R28, UR33, PT ;  /* 0x000000211c007c0c */ /* 0x000fe2000bf06270 */
[----:B------:R-:W2:Y:S03]  /*125db0*/  LDCU.64 UR32, c[0x0][0x398] ;  /* 0x00007300ff2077ac */ /* 0x000ea60008000a00 */
[----:B-1----:R-:W-:Y:S02]  /*125dc0*/  ISETP.LT.AND P3, PT, R149, UR26, !P0 ;  /* 0x0000001a95007c0c */ /* 0x002fe4000c761270 */
[----:B------:R-:W-:Y:S02]  /*125dd0*/  ISETP.LT.AND P2, PT, R151, UR71, !P0 ;  /* 0x0000004797007c0c */ /* 0x000fe4000c741270 */
[----:B------:R-:W-:Y:S01]  /*125de0*/  LOP3.LUT R15, R15, 0xfffffff7, RZ, 0xc0, !PT ;  /* 0xfffffff70f0f7812 */ /* 0x000fe200078ec0ff */
[----:B------:R-:W-:Y:S01]  /*125df0*/  VIADD R28, R135, 0x5 ;  /* 0x00000005871c7836 */ /* 0x000fe20000000000 */
[----:B------:R-:W-:Y:S01]  /*125e00*/  ISETP.LT.AND P1, PT, R148, UR4, !P0 ;  /* 0x0000000494007c0c */ /* 0x000fe2000c721270 */
[----:B------:R-:W1:Y:S01]  /*125e10*/  LDCU UR71, c[0x0][0x398] ;  /* 0x00007300ff4777ac */ /* 0x000e620008000800 */
[----:B------:R-:W1:Y:S05]  /*125e20*/  LDCU UR4, c[0x0][0x398] ;  /* 0x00007300ff0477ac */ /* 0x000e6a0008000800 */
        /* <DEDUP_REMOVED lines=16> */
[----:B--2---:R2:W-:Y:S01]  /*125f30*/  STSM.16.M88.4 [R0], R64 ;  /* 0x0000004000007844 */ /* 0x0045e20000000200 */
[----:B------:R-:W-:Y:S01]  /*125f40*/  ISETP.LT.AND P3, PT, R144, UR8, !P0 ;  /* 0x0000000890007c0c */ /* 0x000fe2000c761270 */
[----:B------:R-:W-:Y:S01]  /*125f50*/  VIADD R89, R135, 0x2d ;  /* 0x0000002d87597836 */ /* 0x000fe20000000000 */
[----:B------:R-:W-:Y:S01]  /*125f60*/  LOP3.LUT R15, R15, 0xfffffffd, RZ, 0xc0, !PT ;  /* 0xfffffffd0f0f7812 */ /* 0x000fe200078ec0ff */
[----:B------:R1:W-:Y:S01]  /*125f70*/  STL.64 [R1+0x268], R90 ;  /* 0x0002685a01007387 */ /* 0x0003e20000100a00 */
[----:B------:R-:W3:Y:S02]  /*125f80*/  LDCU UR8, c[0x0][0x398] ;  /* 0x00007300ff0877ac */ /* 0x000ee40008000800 */
[----:B------:R-:W-:-:S02]  /*125f90*/  @P1 LOP3.LUT R15, R15, 0x2, RZ, 0xfc, !PT ;  /* 0x000000020f0f1812 */ /* 0x000fc400078efcff */
[----:B------:R-:W-:Y:S01]  /*125fa0*/  ISETP.LT.AND P1, PT, R143, UR9, !P0 ;  /* 0x000000098f007c0c */ /* 0x000fe2000c721270 */
[----:B------:R-:W3:Y:S01]  /*125fb0*/  LDCU UR9, c[0x0][0x398] ;  /* 0x00007300ff0977ac */ /* 0x000ee20008000800 */
[----:B------:R-:W-:Y:S02]  /*125fc0*/  LOP3.LUT R15, R15, 0xfffffffe, RZ, 0xc0, !PT ;  /* 0xfffffffe0f0f7812 */ /* 0x000fe400078ec0ff */
[----:B------:R-:W-:Y:S01]  /*125fd0*/  @P2 LOP3.LUT R16, R16, 0x80000000, RZ, 0xfc, !PT ;  /* 0x8000000010102812 */ /* 0x000fe200078efcff */
[----:B------:R-:W3:Y:S01]  /*125fe0*/  LDCU UR14, c[0x0][0x398] ;  /* 0x00007300ff0e77ac */ /* 0x000ee20008000800 */
[----:B------:R-:W-:Y:S02]  /*125ff0*/  @P3 LOP3.LUT R15, R15, 0x1, RZ, 0xfc, !PT ;  /* 0x000000010f0f3812 */ /* 0x000fe400078efcff */
[----:B------:R-:W-:Y:S02]  /*126000*/  ISETP.LT.AND P3, PT, R142, UR10, !P0 ;  /* 0x0000000a8e007c0c */ /* 0x000fe4000c761270 */
[C---:B--2---:R-:W-:Y:S01]  /*126010*/  IADD3 R64, PT, PT, R135.reuse, 0x2, RZ ;  /* 0x0000000287407810 */ /* 0x044fe20007ffe0ff */
[C---:B------:R-:W-:Y:S01]  /*126020*/  VIADD R65, R135.reuse, 0x1 ;  /* 0x0000000187417836 */ /* 0x040fe20000000000 */
[----:B------:R-:W-:Y:S01]  /*126030*/  LOP3.LUT R16, R16, 0xbfffffff, RZ, 0xc0, !PT ;  /* 0xbfffffff10107812 */ /* 0x000fe200078ec0ff */
[----:B-1----:R-:W-:Y:S01]  /*126040*/  VIADD R91, R135, 0x2b ;  /* 0x0000002b875b7836 */ /* 0x002fe20000000000 */
[----:B------:R-:W-:Y:S01]  /*126050*/  ISETP.LT.AND P2, PT, R141, UR11, !P0 ;  /* 0x0000000b8d007c0c */ /* 0x000fe2000c741270 */
[----:B------:R-:W1:Y:S01]  /*126060*/  LDCU UR10, c[0x0][0x398] ;  /* 0x00007300ff0a77ac */ /* 0x000e620008000800 */
[----:B------:R-:W-:-:S02]  /*126070*/  @P1 LOP3.LUT R16, R16, 0x40000000, RZ, 0xfc, !PT ;  /* 0x4000000010101812 */ /* 0x000fc400078efcff */
[----:B------:R-:W-:Y:S01]  /*126080*/  IADD3 R90, PT, PT, R135, 0x2c, RZ ;  /* 0x0000002c875a7810 */ /* 0x000fe20007ffe0ff */
[----:B------:R-:W2:Y:S01]  /*126090*/  LDCU UR11, c[0x0][0x398] ;  /* 0x00007300ff0b77ac */ /* 0x000ea20008000800 */
        /* <DEDUP_REMOVED lines=24> */
[----:B------:R-:W2:Y:S03]  /*126220*/  LDCU.64 UR26, c[0x0][0x398] ;  /* 0x00007300ff1a77ac */ /* 0x000ea60008000a00 */
[----:B------:R-:W-:Y:S02]  /*126230*/  ISETP.LT.AND P3, PT, R149, UR32, !P0 ;  /* 0x0000002095007c0c */ /* 0x000fe4000c761270 */
[----:B-1----:R-:W-:Y:S01]  /*126240*/  ISETP.LT.AND P2, PT, R145, UR28, !P0 ;  /* 0x0000001c91007c0c */ /* 0x002fe2000c741270 */
[----:B------:R-:W1:Y:S01]  /*126250*/  LDCU UR28, c[0x0][0x398] ;  /* 0x00007300ff1c77ac */ /* 0x000e620008000800 */
[----:B------:R-:W-:-:S02]  /*126260*/  LOP3.LUT R16, R16, 0xfff7ffff, RZ, 0xc0, !PT ;  /* 0xfff7ffff10107812 */ /* 0x000fc400078ec0ff */
[----:B------:R-:W-:Y:S01]  /*126270*/  ISETP.LT.AND P1, PT, R151, UR70, !P0 ;  /* 0x0000004697007c0c */ /* 0x000fe2000c721270 */
        /* <DEDUP_REMOVED lines=40> */
[----:B---3--:R-:W-:Y:S01]  /*126500*/  ISETP.LT.AND P2, PT, R138, UR23, !P0 ;  /* 0x000000178a007c0c */ /* 0x008fe2000c741270 */
[----:B------:R-:W3:Y:S01]  /*126510*/  LDCU.64 UR22, c[0x0][0x398] ;  /* 0x00007300ff1677ac */ /* 0x000ee20008000a00 */
[----:B------:R-:W-:-:S04]  /*126520*/  LOP3.LUT R16, R16, 0xfffffbff, RZ, 0xc0, !PT ;  /* 0xfffffbff10107812 */ /* 0x000fc800078ec0ff */
[----:B------:R-:W-:Y:S02]  /*126530*/  @P3 LOP3.LUT R16, R16, 0x400, RZ, 0xfc, !PT ;  /* 0x0000040010103812 */ /* 0x000fe400078efcff */
[----:B------:R-:W-:Y:S02]  /*126540*/  ISETP.LT.AND P1, PT, R137, UR24, !P0 ;  /* 0x0000001889007c0c */ /* 0x000fe4000c721270 */
[----:B------:R-:W-:-:S04]  /*126550*/  LOP3.LUT R16, R16, 0xfffffdff, RZ, 0xc0, !PT ;  /* 0xfffffdff10107812 */ /* 0x000fc800078ec0ff */
[----:B------:R-:W-:Y:S02]  /*126560*/  @P2 LOP3.LUT R16, R16, 0x200, RZ, 0xfc, !PT ;  /* 0x0000020010102812 */ /* 0x000fe400078efcff */
[----:B----4-:R-:W-:Y:S01]  /*126570*/  ISETP.LT.AND P0, PT, R136, UR25, !P0 ;  /* 0x0000001988007c0c */ /* 0x010fe2000c701270 */
[----:B------:R-:W4:Y:S01]  /*126580*/  LDCU.64 UR24, c[0x0][0x398] ;  /* 0x00007300ff1877ac */ /* 0x000f220008000a00 */
[----:B------:R-:W-:-:S04]  /*126590*/  LOP3.LUT R16, R16, 0xfffffeff, RZ, 0xc0, !PT ;  /* 0xfffffeff10107812 */ /* 0x000fc800078ec0ff */
[----:B------:R-:W-:Y:S02]  /*1265a0*/  @P1 LOP3.LUT R16, R16, 0x100, RZ, 0xfc, !PT ;  /* 0x0000010010101812 */ /* 0x000fe400078efcff */
[----:B------:R-:W-:Y:S02]  /*1265b0*/  IADD3 R28, PT, PT, R135, 0x4, RZ ;  /* 0x00000004871c7810 */ /* 0x000fe40007ffe0ff */
[----:B------:R-:W-:-:S04]  /*1265c0*/  LOP3.LUT R16, R16, 0xffffff7f, RZ, 0xc0, !PT ;  /* 0xffffff7f10107812 */ /* 0x000fc800078ec0ff */
[----:B------:R-:W-:Y:S02]  /*1265d0*/  @P0 LOP3.LUT R16, R16, 0x80, RZ, 0xfc, !PT ;  /* 0x0000008010100812 */ /* 0x000fe400078efcff */
[----:B------:R-:W-:Y:S01]  /*1265e0*/  ISETP.GE.AND P0, PT, R28, UR33, PT ;  /* 0x000000211c007c0c */ /* 0x000fe2000bf06270 */
[----:B------:R-:W1:Y:S03]  /*1265f0*/  LDCU.64 UR32, c[0x0][0x398] ;  /* 0x00007300ff2077ac */ /* 0x000e660008000a00 */
[----:B------:R-:W-:Y:S02]  /*126600*/  ISETP.LT.AND P3, PT, R149, UR38, !P0 ;  /* 0x0000002695007c0c */ /* 0x000fe4000c761270 */
[----:B------:R-:W-:Y:S01]  /*126610*/  ISETP.LT.AND P1, PT, R151, UR54, !P0 ;  /* 0x0000003697007c0c */ /* 0x000fe2000c721270 */
[----:B------:R-:W1:Y:S01]  /*126620*/  LDCU UR54, c[0x0][0x398] ;  /* 0x00007300ff3677ac */ /* 0x000e620008000800 */
[----:B------:R-:W-:-:S09]  /*126630*/  LOP3.LUT R16, R16, 0xfffffff7, RZ, 0xc0, !PT ;  /* 0xfffffff710107812 */ /* 0x000fd200078ec0ff */
[----:B------:R-:W-:-:S04]  /*126640*/  @P3 LOP3.LUT R16, R16, 0x8, RZ, 0xfc, !PT ;  /* 0x0000000810103812 */ /* 0x000fc800078efcff */
[----:B------:R-:W-:-:S04]  /*126650*/  LOP3.LUT R16, R16, 0xffffffbf, RZ, 0xc0, !PT ;  /* 0xffffffbf10107812 */ /* 0x000fc800078ec0ff */
[----:B------:R-:W-:Y:S02]  /*126660*/  @P1 LOP3.LUT R16, R16, 0x40, RZ, 0xfc, !PT ;  /* 0x0000004010101812 */ /* 0x000fe400078efcff */
[----:B------:R-:W-:Y:S01]  /*126670*/  ISETP.LT.AND P1, PT, R148, UR57, !P0 ;  /* 0x0000003994007c0c */ /* 0x000fe2000c721270 */
[----:B------:R-:W1:Y:S01]  /*126680*/  LDCU UR57, c[0x0][0x398] ;  /* 0x00007300ff3977ac */ /* 0x000e620008000800 */
[----:B------:R-:W-:Y:S02]  /*126690*/  ISETP.LT.AND P2, PT, R145, UR64, !P0 ;  /* 0x0000004091007c0c */ /* 0x000fe4000c741270 */
[----:B------:R-:W-:Y:S01]  /*1266a0*/  ISETP.LT.AND P3, PT, R150, UR56, !P0 ;  /* 0x0000003896007c0c */ /* 0x000fe2000c761270 */
[----:B------:R-:W1:Y:S01]  /*1266b0*/  LDCU UR56, c[0x0][0x398] ;  /* 0x00007300ff3877ac */ /* 0x000e620008000800 */
[----:B------:R-:W-:Y:S01]  /*1266c0*/  LOP3.LUT R16, R16, 0xffffffdf, RZ, 0xc0, !PT ;  /* 0xffffffdf10107812 */ /* 0x000fe200078ec0ff */
[----:B------:R-:W1:Y:S06]  /*1266d0*/  LDCU UR64, c[0x0][0x398] ;  /* 0x00007300ff4077ac */ /* 0x000e6c0008000800 */
[----:B------:R-:W-:-:S02]  /*1266e0*/  @P1 LOP3.LUT R16, R16, 0x20, RZ, 0xfc, !PT ;  /* 0x0000002010101812 */ /* 0x000fc400078efcff */
[----:B------:R-:W-:Y:S02]  /*1266f0*/  @P2 LOP3.LUT R18, R18, 0x80000000, RZ, 0xfc, !PT ;  /* 0x8000000012122812 */ /* 0x000fe400078efcff */
        /* <DEDUP_REMOVED lines=8> */
[----:B------:R-:W-:Y:S02]  /*126780*/  ISETP.LT.AND P2, PT, R143, UR56, !P0 ;  /* 0x000000388f007c0c */ /* 0x000fe4000c741270 */
[----:B------:R-:W-:Y:S01]  /*126790*/  ISETP.LT.AND P3, PT, R144, UR57, !P0 ;  /* 0x0000003990007c0c */ /* 0x000fe2000c761270 */
[----:B------:R-:W3:Y:S01]  /*1267a0*/  LDCU.64 UR56, c[0x0][0x398] ;  /* 0x00007300ff3877ac */ /* 0x000ee20008000a00 */
[----:B------:R-:W-:Y:S02]  /*1267b0*/  LOP3.LUT R16, R16, 0xfffffffd, RZ, 0xc0, !PT ;  /* 0xfffffffd10107812 */ /* 0x000fe400078ec0ff */
[----:B------:R-:W-:Y:S02]  /*1267c0*/  LOP3.LUT R18, R18, 0xbfffffff, RZ, 0xc0, !PT ;  /* 0xbfffffff12127812 */ /* 0x000fe400078ec0ff */
[----:B------:R-:W-:-:S02]  /*1267d0*/  @P1 LOP3.LUT R16, R16, 0x2, RZ, 0xfc, !PT ;  /* 0x0000000210101812 */ /* 0x000fc400078efcff */
[----:B--2---:R-:W-:Y:S02]  /*1267e0*/  ISETP.LT.AND P1, PT, R142, UR55, !P0 ;  /* 0x000000378e007c0c */ /* 0x004fe4000c721270 */
[----:B------:R-:W-:Y:S02]  /*1267f0*/  LOP3.LUT R16, R16, 0xfffffffe, RZ, 0xc0, !PT ;  /* 0xfffffffe10107812 */ /* 0x000fe400078ec0ff */
[----:B------:R-:W-:Y:S02]  /*126800*/  @P2 LOP3.LUT R18, R18, 0x40000000, RZ, 0xfc, !PT ;  /* 0x4000000012122812 */ /* 0x000fe400078efcff */
[----:B------:R-:W-:Y:S02]  /*126810*/  @P3 LOP3.LUT R16, R16, 0x1, RZ, 0xfc, !PT ;  /* 0x0000000110103812 */ /* 0x000fe400078efcff */
[----:B-1----:R-:W-:Y:S01]  /*126820*/  ISETP.LT.AND P3, PT, R141, UR54, !P0 ;  /* 0x000000368d007c0c */ /* 0x002fe2000c761270 */
        /* <DEDUP_REMOVED lines=18> */
[----:B------:R-:W2:Y:S01]  /*126950*/  LDCU.64 UR62, c[0x0][0x398] ;  /* 0x00007300ff3e77ac */ /* 0x000ea20008000a00 */
[----:B------:R-:W-:-:S04]  /*126960*/  LOP3.LUT R18, R18, 0xfeffffff, RZ, 0xc0, !PT ;  /* 0xfeffffff12127812 */ /* 0x000fc800078ec0ff */
[----:B------:R-:W-:-:S04]  /*126970*/  @P1 LOP3.LUT R18, R18, 0x1000000, RZ, 0xfc, !PT ;  /* 0x0100000012121812 */ /* 0x000fc800078efcff */
[----:B------:R-:W-:-:S04]  /*126980*/  LOP3.LUT R18, R18, 0xff7fffff, RZ, 0xc0, !PT ;  /* 0xff7fffff12127812 */ /* 0x000fc800078ec0ff */
[----:B------:R-:W-:Y:S02]  /*126990*/  @P0 LOP3.LUT R18, R18, 0x800000, RZ, 0xfc, !PT ;  /* 0x0080000012120812 */ /* 0x000fe400078efcff */
[----:B------:R-:W-:Y:S01]  /*1269a0*/  ISETP.GE.AND P0, PT, R30, UR39, PT ;  /* 0x000000271e007c0c */ /* 0x000fe2000bf06270 */
[----:B-1----:R-:W-:Y:S01]  /*1269b0*/  VIADD R118, R114, UR54 ;  /* 0x0000003672767c36 */ /* 0x002fe20008000000 */
[----:B------:R-:W-:Y:S01]  /*1269c0*/  LOP3.LUT R18, R18, 0xfff7ffff, RZ, 0xc0, !PT ;  /* 0xfff7ffff12127812 */ /* 0x000fe200078ec0ff */
[----:B------:R-:W1:Y:S01]  /*1269d0*/  LDCU.64 UR54, c[0x0][0x398] ;  /* 0x00007300ff3677ac */ /* 0x000e620008000a00 */
[----:B------:R-:W-:Y:S02]  /*1269e0*/  ISETP.LT.AND P1, PT, R149, UR26, !P0 ;  /* 0x0000001a95007c0c */ /* 0x000fe4000c721270 */
[----:B------:R-:W-:Y:S01]  /*1269f0*/  ISETP.LT.AND P3, PT, R151, UR41, !P0 ;  /* 0x0000002997007c0c */ /* 0x000fe2000c761270 */
[----:B------:R-:W1:Y:S01]  /*126a00*/  LDCU UR41, c[0x0][0x398] ;  /* 0x00007300ff2977ac */ /* 0x000e620008000800 */
[----:B------:R-:W1:Y:S09]  /*126a10*/  LDCU.64 UR38, c[0x0][0x398] ;  /* 0x00007300ff2677ac */ /* 0x000e720008000a00 */
[----:B------:R-:W-:-:S02]  /*126a20*/  @P1 LOP3.LUT R18, R18, 0x80000, RZ, 0xfc, !PT ;  /* 0x0008000012121812 */ /* 0x000fc400078efcff */
[----:B----4-:R-:W-:Y:S02]  /*126a30*/  ISETP.LT.AND P1, PT, R145, UR24, !P0 ;  /* 0x0000001891007c0c */ /* 0x010fe4000c721270 */
[----:B------:R-:W-:Y:S02]  /*126a40*/  LOP3.LUT R18, R18, 0xffff7fff, RZ, 0xc0, !PT ;  /* 0xffff7fff12127812 */ /* 0x000fe400078ec0ff */
[----:B------:R-:W-:Y:S01]  /*126a50*/  ISETP.LT.AND P2, PT, R148, UR40, !P0 ;  /* 0x0000002894007c0c */ /* 0x000fe2000c741270 */
[----:B------:R-:W4:Y:S08]  /*126a60*/  LDCU UR40, c[0x0][0x398] ;  /* 0x00007300ff2877ac */ /* 0x000f300008000800 */
[----:B------:R-:W-:-:S04]  /*126a70*/  @P1 LOP3.LUT R18, R18, 0x8000, RZ, 0xfc, !PT ;  /* 0x0000800012121812 */ /* 0x000fc800078efcff */
[----:B------:R-:W-:-:S04]  /*126a80*/  LOP3.LUT R18, R18, 0xffbfffff, RZ, 0xc0, !PT ;  /* 0xffbfffff12127812 */ /* 0x000fc800078ec0ff */
[----:B------:R-:W-:Y:S02]  /*126a90*/  @P3 LOP3.LUT R18, R18, 0x400000, RZ, 0xfc, !PT ;  /* 0x0040000012123812 */ /* 0x000fe400078efcff */
[----:B------:R-:W-:Y:S01]  /*126aa0*/  ISETP.LT.AND P1, PT, R150, UR43, !P0 ;  /* 0x0000002b96007c0c */ /* 0x000fe2000c721270 */
[----:B------:R-:W2:Y:S01]  /*126ab0*/  LDCU UR43, c[0x0][0x398] ;  /* 0x00007300ff2b77ac */ /* 0x000ea20008000800 */
[----:B------:R-:W-:-:S04]  /*126ac0*/  LOP3.LUT R18, R18, 0xffdfffff, RZ, 0xc0, !PT ;  /* 0xffdfffff12127812 */ /* 0x000fc800078ec0ff */
[----:B------:R-:W-:Y:S02]  /*126ad0*/  @P2 LOP3.LUT R18, R18, 0x200000, RZ, 0xfc, !PT ;  /* 0x0020000012122812 */ /* 0x000fe400078efcff */
[----:B------:R-:W-:Y:S01]  /*126ae0*/  ISETP.LT.AND P2, PT, R147, UR44, !P0 ;  /* 0x0000002c93007c0c */ /* 0x000fe2000c741270 */
[----:B------:R-:W2:Y:S01]  /*126af0*/  LDCU.64 UR44, c[0x0][0x398] ;  /* 0x00007300ff2c77ac */ /* 0x000ea20008000a00 */
[----:B------:R-:W-:-:S04]  /*126b00*/  LOP3.LUT R18, R18, 0xffefffff, RZ, 0xc0, !PT ;  /* 0xffefffff12127812 */ /* 0x000fc800078ec0ff */
[----:B------:R-:W-:Y:S02]  /*126b10*/  @P1 LOP3.LUT R18, R18, 0x100000, RZ, 0xfc, !PT ;  /* 0x0010000012121812 */ /* 0x000fe400078efcff */
[----:B-1----:R-:W-:Y:S02]  /*126b20*/  ISETP.LT.AND P1, PT, R146, UR41, !P0 ;  /* 0x0000002992007c0c */ /* 0x002fe4000c721270 */
[----:B------:R-:W-:-:S04]  /*126b30*/  LOP3.LUT R18, R18, 0xfffbffff, RZ, 0xc0, !PT ;  /* 0xfffbffff12127812 */ /* 0x000fc800078ec0ff */
[----:B------:R-:W-:Y:S02]  /*126b40*/  @P2 LOP3.LUT R18, R18, 0x40000, RZ, 0xfc, !PT ;  /* 0x0004000012122812 */ /* 0x000fe400078efcff */
[----:B----4-:R-:W-:Y:S01]  /*126b50*/  ISETP.LT.AND P3, PT, R144, UR40, !P0 ;  /* 0x0000002890007c0c */ /* 0x010fe2000c761270 */
[----:B------:R-:W1:Y:S01]  /*126b60*/  LDCU.64 UR40, c[0x0][0x398] ;  /* 0x00007300ff2877ac */ /* 0x000e620008000a00 */
[----:B------:R-:W-:-:S04]  /*126b70*/  LOP3.LUT R18, R18, 0xfffdffff, RZ, 0xc0, !PT ;  /* 0xfffdffff12127812 */ /* 0x000fc800078ec0ff */
[----:B------:R-:W-:Y:S02]  /*126b80*/  @P1 LOP3.LUT R18, R18, 0x20000, RZ, 0xfc, !PT ;  /* 0x0002000012121812 */ /* 0x000fe400078efcff */
[----:B--2---:R-:W-:Y:S01]  /*126b90*/  ISETP.LT.AND P2, PT, R143, UR43, !P0 ;  /* 0x0000002b8f007c0c */ /* 0x004fe2000c741270 */
[----:B------:R-:W2:Y:S01]  /*126ba0*/  LDCU UR43, c[0x0][0x3b8] ;  /* 0x00007700ff2b77ac */ /* 0x000ea20008000800 */
[----:B------:R-:W-:-:S04]  /*126bb0*/  LOP3.LUT R18, R18, 0xfffeffff, RZ, 0xc0, !PT ;  /* 0xfffeffff12127812 */ /* 0x000fc800078ec0ff */
[----:B------:R-:W-:Y:S02]  /*126bc0*/  @P3 LOP3.LUT R18, R18, 0x10000, RZ, 0xfc, !PT ;  /* 0x0001000012123812 */ /* 0x000fe400078efcff */
[----:B------:R-:W-:Y:S02]  /*126bd0*/  ISETP.LT.AND P1, PT, R142, UR53, !P0 ;  /* 0x000000358e007c0c */ /* 0x000fe4000c721270 */
[----:B------:R-:W-:-:S04]  /*126be0*/  LOP3.LUT R18, R18, 0xffffbfff, RZ, 0xc0, !PT ;  /* 0xffffbfff12127812 */ /* 0x000fc800078ec0ff */
[----:B------:R-:W-:Y:S02]  /*126bf0*/  @P2 LOP3.LUT R18, R18, 0x4000, RZ, 0xfc, !PT ;  /* 0x0000400012122812 */ /* 0x000fe400078efcff */
[----:B------:R-:W-:Y:S01]  /*126c00*/  ISETP.LT.AND P3, PT, R141, UR52, !P0 ;  /* 0x000000348d007c0c */ /* 0x000fe2000c761270 */
[----:B------:R-:W4:Y:S01]  /*126c10*/  LDCU.64 UR52, c[0x0][0x398] ;  /* 0x00007300ff3477ac */ /* 0x000f220008000a00 */
        /* <DEDUP_REMOVED lines=18> */
[----:B------:R-:W-:-:S04]  /*126d40*/  @P1 LOP3.LUT R18, R18, 0x100, RZ, 0xfc, !PT ;  /* 0x0000010012121812 */ /* 0x000fc800078efcff */
[----:B------:R-:W-:-:S04]  /*126d50*/  LOP3.LUT R18, R18, 0xffffff7f, RZ, 0xc0, !PT ;  /* 0xffffff7f12127812 */ /* 0x000fc800078ec0ff */
[----:B------:R-:W-:Y:S02]  /*126d60*/  @P0 LOP3.LUT R18, R18, 0x80, RZ, 0xfc, !PT ;  /* 0x0000008012120812 */ /* 0x000fe400078efcff */
[----:B------:R-:W-:-:S04]  /*126d70*/  ISETP.GE.AND P0, PT, R64, UR65, PT ;  /* 0x0000004140007c0c */ /* 0x000fc8000bf06270 */
[----:B---3--:R-:W-:Y:S02]  /*126d80*/  ISETP.LT.AND P2, PT, R149, UR22, !P0 ;  /* 0x0000001695007c0c */ /* 0x008fe4000c741270 */
[----:B------:R-:W-:Y:S02]  /*126d90*/  ISETP.LT.AND P1, PT, R145, UR20, !P0 ;  /* 0x0000001491007c0c */ /* 0x000fe4000c721270 */
[----:B------:R-:W-:-:S09]  /*126da0*/  LOP3.LUT R18, R18, 0xfffffff7, RZ, 0xc0, !PT ;  /* 0xfffffff712127812 */ /* 0x000fd200078ec0ff */
[----:B------:R-:W-:Y:S02]  /*126db0*/  @P2 LOP3.LUT R18, R18, 0x8, RZ, 0xfc, !PT ;  /* 0x0000000812122812 */ /* 0x000fe400078efcff */
[----:B------:R-:W-:Y:S02]  /*126dc0*/  ISETP.LT.AND P2, PT, R138, UR18, !P0 ;  /* 0x000000128a007c0c */ /* 0x000fe4000c741270 */
[----:B------:R-:W-:Y:S02]  /*126dd0*/  @P1 LOP3.LUT R17, R17, 0x80000000, RZ, 0xfc, !PT ;  /* 0x8000000011111812 */ /* 0x000fe400078efcff */
[----:B------:R-:W-:Y:S01]  /*126de0*/  ISETP.LT.AND P1, PT, R151, UR74, !P0 ;  /* 0x0000004a97007c0c */ /* 0x000fe2000c721270 */
[----:B------:R-:W3:Y:S01]  /*126df0*/  LDCU UR74, c[0x0][0x398] ;  /* 0x00007300ff4a77ac */ /* 0x000ee20008000800 */
[----:B------:R-:W-:Y:S02]  /*126e00*/  LOP3.LUT R17, R17, 0xfdffffff, RZ, 0xc0, !PT ;  /* 0xfdffffff11117812 */ /* 0x000fe400078ec0ff */
[----:B------:R-:W-:-:S05]  /*126e10*/  LOP3.LUT R18, R18, 0xffffffbf, RZ, 0xc0, !PT ;  /* 0xffffffbf12127812 */ /* 0x000fca00078ec0ff */
[----:B------:R-:W-:Y:S02]  /*126e20*/  @P2 LOP3.LUT R17, R17, 0x2000000, RZ, 0xfc, !PT ;  /* 0x0200000011112812 */ /* 0x000fe400078efcff */
[----:B------:R-:W-:Y:S01]  /*126e30*/  ISETP.LT.AND P2, PT, R148, UR75, !P0 ;  /* 0x0000004b94007c0c */ /* 0x000fe2000c741270 */
[----:B------:R-:W1:Y:S01]  /*126e40*/  LDCU UR75, c[0x0][0x398] ;  /* 0x00007300ff4b77ac */ /* 0x000e620008000800 */
[----:B------:R-:W-:Y:S02]  /*126e50*/  @P1 LOP3.LUT R18, R18, 0x40, RZ, 0xfc, !PT ;  /* 0x0000004012121812 */ /* 0x000fe400078efcff */
[----:B------:R-:W-:Y:S01]  /*126e60*/  ISETP.LT.AND P1, PT, R150, UR64, !P0 ;  /* 0x0000004096007c0c */ /* 0x000fe2000c721270 */
[----:B------:R-:W1:Y:S01]  /*126e70*/  LDCU UR64, c[0x0][0x398] ;  /* 0x00007300ff4077ac */ /* 0x000e620008000800 */
[----:B------:R-:W-:-:S07]  /*126e80*/  LOP3.LUT R18, R18, 0xffffffdf, RZ, 0xc0, !PT ;  /* 0xffffffdf12127812 */ /* 0x000fce00078ec0ff */
        /* <DEDUP_REMOVED lines=8> */
[----:B------:R-:W-:-:S04]  /*126f10*/  @P2 LOP3.LUT R18, R18, 0x4, RZ, 0xfc, !PT ;  /* 0x0000000412122812 */ /* 0x000fc800078efcff */
[----:B------:R-:W-:Y:S02]  /*126f20*/  LOP3.LUT R18, R18, 0xfffffffd, RZ, 0xc0, !PT ;  /* 0xfffffffd12127812 */ /* 0x000fe400078ec0ff */
[----:B---3--:R-:W-:Y:S01]  /*126f30*/  ISETP.LT.AND P2, PT, R144, UR74, !P0 ;  /* 0x0000004a90007c0c */ /* 0x008fe2000c741270 */
[----:B------:R-:W3:Y:S01]  /*126f40*/  LDCU UR74, c[0x0][0x398] ;  /* 0x00007300ff4a77ac */ /* 0x000ee20008000800 */
[----:B------:R-:W-:Y:S02]  /*126f50*/  @P1 LOP3.LUT R18, R18, 0x2, RZ, 0xfc, !PT ;  /* 0x0000000212121812 */ /* 0x000fe400078efcff */
[----:B------:R-:W-:Y:S01]  /*126f60*/  ISETP.LT.AND P1, PT, R143, UR64, !P0 ;  /* 0x000000408f007c0c */ /* 0x000fe2000c721270 */
[----:B------:R-:W2:Y:S01]  /*126f70*/  LDCU UR64, c[0x0][0x398] ;  /* 0x00007300ff4077ac */ /* 0x000ea20008000800 */
[----:B------:R-:W-:Y:S02]  /*126f80*/  LOP3.LUT R18, R18, 0xfffffffe, RZ, 0xc0, !PT ;  /* 0xfffffffe12127812 */ /* 0x000fe400078ec0ff */
[----:B------:R-:W-:-:S05]  /*126f90*/  LOP3.LUT R17, R17, 0xbfffffff, RZ, 0xc0, !PT ;  /* 0xbfffffff11117812 */ /* 0x000fca00078ec0ff */
[----:B------:R-:W-:Y:S02]  /*126fa0*/  @P2 LOP3.LUT R18, R18, 0x1, RZ, 0xfc, !PT ;  /* 0x0000000112122812 */ /* 0x000fe400078efcff */
[----:B-1----:R-:W-:Y:S01]  /*126fb0*/  ISETP.LT.AND P2, PT, R142, UR75, !P0 ;  /* 0x0000004b8e007c0c */ /* 0x002fe2000c741270 */
[----:B------:R-:W1:Y:S01]  /*126fc0*/  LDCU UR75, c[0x0][0x398] ;  /* 0x00007300ff4b77ac */ /* 0x000e620008000800 */
[----:B------:R-:W-:Y:S02]  /*126fd0*/  @P1 LOP3.LUT R17, R17, 0x40000000, RZ, 0xfc, !PT ;  /* 0x4000000011111812 */ /* 0x000fe400078efcff */
[----:B---3--:R-:W-:Y:S01]  /*126fe0*/  ISETP.LT.AND P1, PT, R141, UR74, !P0 ;  /* 0x0000004a8d007c0c */ /* 0x008fe2000c721270 */
[----:B------:R-:W3:Y:S01]  /*126ff0*/  LDCU UR74, c[0x0][0x398] ;  /* 0x00007300ff4a77ac */ /* 0x000ee20008000800 */
[----:B------:R-:W-:-:S07]  /*127000*/  LOP3.LUT R17, R17, 0xdfffffff, RZ, 0xc0, !PT ;  /* 0xdfffffff11117812 */ /* 0x000fce00078ec0ff */
[----:B------:R-:W-:-:S04]  /*127010*/  @P2 LOP3.LUT R17, R17, 0x20000000, RZ, 0xfc, !PT ;  /* 0x2000000011112812 */ /* 0x000fc800078efcff */
[----:B------:R-:W-:-:S04]  /*127020*/  LOP3.LUT R17, R17, 0xefffffff, RZ, 0xc0, !PT ;  /* 0xefffffff11117812 */ /* 0x000fc800078ec0ff */
[----:B------:R-:W-:Y:S02]  /*127030*/  @P1 LOP3.LUT R17, R17, 0x10000000, RZ, 0xfc, !PT ;  /* 0x1000000011111812 */ /* 0x000fe400078efcff */
[----:B-1----:R-:W-:Y:S01]  /*127040*/  ISETP.LT.AND P1, PT, R140, UR75, !P0 ;  /* 0x0000004b8c007c0c */ /* 0x002fe2000c721270 */
[----:B------:R-:W1:Y:S01]  /*127050*/  LDCU UR75, c[0x0][0x3b8] ;  /* 0x00007700ff4b77ac */ /* 0x000e620008000800 */
[----:B--2---:R-:W-:Y:S02]  /*127060*/  ISETP.LT.AND P2, PT, R139, UR64, !P0 ;  /* 0x000000408b007c0c */ /* 0x004fe4000c741270 */
[----:B------:R-:W-:Y:S01]  /*127070*/  LOP3.LUT R17, R17, 0xf7ffffff, RZ, 0xc0, !PT ;  /* 0xf7ffffff11117812 */ /* 0x000fe200078ec0ff */
[----:B------:R-:W-:Y:S01]  /*127080*/  VIADD R252, R118, UR43 ;  /* 0x0000002b76fc7c36 */ /* 0x000fe20008000000 */
[----:B------:R-:W2:Y:S01]  /*127090*/  LDCU.64 UR42, c[0x0][0x398] ;  /* 0x00007300ff2a77ac */ /* 0x000ea20008000a00 */
[----:B------:R-:W1:Y:S06]  /*1270a0*/  LDCU.64 UR64, c[0x0][0x398] ;  /* 0x00007300ff4077ac */ /* 0x000e6c0008000a00 */
[----:B------:R-:W-:-:S02]  /*1270b0*/  @P1 LOP3.LUT R17, R17, 0x8000000, RZ, 0xfc, !PT ;  /* 0x0800000011111812 */ /* 0x000fc400078efcff */
[----:B---3--:R-:W-:Y:S01]  /*1270c0*/  ISETP.LT.AND P1, PT, R137, UR74, !P0 ;  /* 0x0000004a89007c0c */ /* 0x008fe2000c721270 */
[----:B------:R-:W3:Y:S01]  /*1270d0*/  LDCU UR74, c[0x0][0x398] ;  /* 0x00007300ff4a77ac */ /* 0x000ee20008000800 */
        /* <DEDUP_REMOVED lines=8> */
[----:B------:R-:W-:Y:S02]  /*127160*/  ISETP.LT.AND P3, PT, R148, UR62, !P0 ;  /* 0x0000003e94007c0c */ /* 0x000fe4000c761270 */
[----:B------:R-:W-:Y:S02]  /*127170*/  ISETP.LT.AND P2, PT, R149, UR60, !P0 ;  /* 0x0000003c95007c0c */ /* 0x000fe4000c741270 */
[----:B------:R-:W-:Y:S02]  /*127180*/  LOP3.LUT R17, R17, 0xffdfffff, RZ, 0xc0, !PT ;  /* 0xffdfffff11117812 */ /* 0x000fe400078ec0ff */
[----:B------:R-:W-:-:S07]  /*127190*/  ISETP.LT.AND P1, PT, R147, UR58, !P0 ;  /* 0x0000003a93007c0c */ /* 0x000fce000c721270 */
[----:B------:R-:W-:-:S04]  /*1271a0*/  @P3 LOP3.LUT R17, R17, 0x200000, RZ, 0xfc, !PT ;  /* 0x0020000011113812 */ /* 0x000fc800078efcff */
        /* <DEDUP_REMOVED lines=8> */
[----:B----4-:R-:W-:Y:S02]  /*127230*/  ISETP.LT.AND P1, PT, R142, UR52, !P0 ;  /* 0x000000348e007c0c */ /* 0x010fe4000c721270 */
[----:B------:R-:W-:-:S04]  /*127240*/  LOP3.LUT R17, R17, 0xffff7fff, RZ, 0xc0, !PT ;  /* 0xffff7fff11117812 */ /* 0x000fc800078ec0ff */
[----:B------:R-:W-:-:S04]  /*127250*/  @P2 LOP3.LUT R17, R17, 0x8000, RZ, 0xfc, !PT ;  /* 0x0000800011112812 */ /* 0x000fc800078efcff */
[----:B------:R-:W-:-:S04]  /*127260*/  LOP3.LUT R17, R17, 0xffffdfff, RZ, 0xc0, !PT ;  /* 0xffffdfff11117812 */ /* 0x000fc800078ec0ff */
[----:B------:R-:W-:Y:S02]  /*127270*/  @P1 LOP3.LUT R17, R17, 0x2000, RZ, 0xfc, !PT ;  /* 0x0000200011111812 */ /* 0x000fe400078efcff */
[----:B------:R-:W-:Y:S02]  /*127280*/  ISETP.LT.AND P1, PT, R140, UR50, !P0 ;  /* 0x000000328c007c0c */ /* 0x000fe4000c721270 */
[----:B-1----:R-:W-:Y:S01]  /*127290*/  IADD3 R121, PT, PT, R252, UR75, RZ ;  /* 0x0000004bfc797c10 */ /* 0x002fe2000fffe0ff */
[----:B------:R-:W1:Y:S01]  /*1272a0*/  LDCU UR75, c[0x0][0x398] ;  /* 0x00007300ff4b77ac */ /* 0x000e620008000800 */
[----:B------:R-:W-:Y:S02]  /*1272b0*/  ISETP.LT.AND P3, PT, R138, UR48, !P0 ;  /* 0x000000308a007c0c */ /* 0x000fe4000c761270 */
[----:B------:R-:W-:Y:S02]  /*1272c0*/  LOP3.LUT R17, R17, 0xfffff7ff, RZ, 0xc0, !PT ;  /* 0xfffff7ff11117812 */ /* 0x000fe400078ec0ff */
[----:B---3--:R-:W-:Y:S01]  /*1272d0*/  ISETP.LT.AND P2, PT, R151, UR74, !P0 ;  /* 0x0000004a97007c0c */ /* 0x008fe2000c741270 */
[----:B------:R-:W3:Y:S04]  /*1272e0*/  LDCU UR74, c[0x0][0x398] ;  /* 0x00007300ff4a77ac */ /* 0x000ee80008000800 */
[----:B------:R-:W-:-:S04]  /*1272f0*/  @P1 LOP3.LUT R17, R17, 0x800, RZ, 0xfc, !PT ;  /* 0x0000080011111812 */ /* 0x000fc800078efcff */
[----:B------:R-:W-:-:S04]  /*127300*/  LOP3.LUT R17, R17, 0xfffffdff, RZ, 0xc0, !PT ;  /* 0xfffffdff11117812 */ /* 0x000fc800078ec0ff */
[----:B------:R-:W-:Y:S02]  /*127310*/  @P3 LOP3.LUT R17, R17, 0x200, RZ, 0xfc, !PT ;  /* 0x0000020011113812 */ /* 0x000fe400078efcff */
[----:B-1----:R-:W-:Y:S01]  /*127320*/  ISETP.LT.AND P1, PT, R150, UR75, !P0 ;  /* 0x0000004b96007c0c */ /* 0x002fe2000c721270 */
        /* <DEDUP_REMOVED lines=26> */
[----:B------:R-:W-:-:S13]  /*1274d0*/  ISETP.LT.AND P0, PT, R135, UR45, !P0 ;  /* 0x0000002d87007c0c */ /* 0x000fda000c701270 */
[----:B------:R-:W-:Y:S02]  /*1274e0*/  @P0 LOP3.LUT R11, R11, 0x1000, RZ, 0xfc, !PT ;  /* 0x000010000b0b0812 */ /* 0x000fe400078efcff */
[----:B------:R-:W-:-:S04]  /*1274f0*/  ISETP.GE.AND P0, PT, R138, UR6, PT ;  /* 0x000000068a007c0c */ /* 0x000fc8000bf06270 */
[----:B--2---:R-:W-:Y:S02]  /*127500*/  ISETP.LT.AND P0, PT, R135, UR43, !P0 ;  /* 0x0000002b87007c0c */ /* 0x004fe4000c701270 */
[----:B------:R-:W-:-:S11]  /*127510*/  LOP3.LUT R11, R11, 0xfffffbff, RZ, 0xc0, !PT ;  /* 0xfffffbff0b0b7812 */ /* 0x000fd600078ec0ff */
[----:B------:R-:W-:Y:S02]  /*127520*/  @P0 LOP3.LUT R11, R11, 0x400, RZ, 0xfc, !PT ;  /* 0x000004000b0b0812 */ /* 0x000fe400078efcff */
[----:B------:R-:W-:-:S04]  /*127530*/  ISETP.GE.AND P0, PT, R137, UR7, PT ;  /* 0x0000000789007c0c */ /* 0x000fc8000bf06270 */
[C---:B------:R-:W-:Y:S02]  /*127540*/  ISETP.LT.AND P1, PT, R135.reuse, UR41, !P0 ;  /* 0x0000002987007c0c */ /* 0x040fe4000c721270 */
[----:B------:R-:W-:-:S04]  /*127550*/  ISETP.GE.AND P0, PT, R135, UR15, PT ;  /* 0x0000000f87007c0c */ /* 0x000fc8000bf06270 */
[----:B------:R-:W-:Y:S02]  /*127560*/  ISETP.LT.AND P3, PT, R151, UR44, !P0 ;  /* 0x0000002c97007c0c */ /* 0x000fe4000c761270 */
[----:B------:R-:W-:Y:S02]  /*127570*/  ISETP.LT.AND P2, PT, R150, UR42, !P0 ;  /* 0x0000002a96007c0c */ /* 0x000fe4000c741270 */
[----:B------:R-:W-:Y:S02]  /*127580*/  LOP3.LUT R17, R17, 0xffffffbf, RZ, 0xc0, !PT ;  /* 0xffffffbf11117812 */ /* 0x000fe400078ec0ff */
[----:B------:R-:W-:-:S04]  /*127590*/  LOP3.LUT R11, R11, 0xfffffeff, RZ, 0xc0, !PT ;  /* 0xfffffeff0b0b7812 */ /* 0x000fc800078ec0ff */
[----:B------:R-:W-:-:S03]  /*1275a0*/  @P1 LOP3.LUT R11, R11, 0x100, RZ, 0xfc, !PT ;  /* 0x000001000b0b1812 */ /* 0x000fc600078efcff */
[----:B------:R-:W-:Y:S02]  /*1275b0*/  @P3 LOP3.LUT R17, R17, 0x40, RZ, 0xfc, !PT ;  /* 0x0000004011113812 */ /* 0x000fe400078efcff */
[----:B------:R-:W-:Y:S02]  /*1275c0*/  ISETP.LT.AND P1, PT, R149, UR40, !P0 ;  /* 0x0000002895007c0c */ /* 0x000fe4000c721270 */
[----:B------:R-:W-:-:S04]  /*1275d0*/  LOP3.LUT R17, R17, 0xffffffef, RZ, 0xc0, !PT ;  /* 0xffffffef11117812 */ /* 0x000fc800078ec0ff */
[----:B------:R-:W-:Y:S02]  /*1275e0*/  @P2 LOP3.LUT R17, R17, 0x10, RZ, 0xfc, !PT ;  /* 0x0000001011112812 */ /* 0x000fe400078efcff */
[----:B------:R-:W-:Y:S01]  /*1275f0*/  ISETP.LT.AND P3, PT, R148, UR38, !P0 ;  /* 0x0000002694007c0c */ /* 0x000fe2000c761270 */
[----:B------:R-:W-:Y:S01]  /*127600*/  NOP ;  /* 0x0000000000007918 */ /* 0x000fe20000000000 */
[----:B------:R-:W-:Y:S01]  /*127610*/  LOP3.LUT R17, R17, 0xfffffff7, RZ, 0xc0, !PT ;  /* 0xfffffff711117812 */ /* 0x000fe200078ec0ff */
[----:B---3--:R-:W-:Y:S01]  /*127620*/  VIADD R120, R121, UR74 ;  /* 0x0000004a79787c36 */ /* 0x008fe20008000000 */
[----:B------:R-:W-:Y:S01]  /*127630*/  ISETP.LT.AND P2, PT, R147, UR32, !P0 ;  /* 0x0000002093007c0c */ /* 0x000fe2000c741270 */
[----:B------:R-:W2:Y:S01]  /*127640*/  LDCU UR74, c[0x0][0x3b8] ;  /* 0x00007700ff4a77ac */ /* 0x000ea20008000800 */
[----:B------:R-:W-:Y:S01]  /*127650*/  @P1 LOP3.LUT R17, R17, 0x8, RZ, 0xfc, !PT ;  /* 0x0000000811111812 */ /* 0x000fe200078efcff */
[----:B------:R-:W3:Y:S03]  /*127660*/  LDS.128 R148, [R0] ;  /* 0x0000000000947984 */ /* 0x000ee60000000c00 */
[----:B------:R-:W-:-:S04]  /*127670*/  LOP3.LUT R17, R17, 0xffffffdf, RZ, 0xc0, !PT ;  /* 0xffffffdf11117812 */ /* 0x000fc800078ec0ff */
[----:B------:R-:W-:Y:S02]  /*127680*/  @P3 LOP3.LUT R17, R17, 0x20, RZ, 0xfc, !PT ;  /* 0x0000002011113812 */ /* 0x000fe400078efcff */
[----:B------:R-:W-:Y:S02]  /*127690*/  ISETP.LT.AND P1, PT, R146, UR64, !P0 ;  /* 0x0000004092007c0c */ /* 0x000fe4000c721270 */
[----:B------:R-:W-:-:S04]  /*1276a0*/  LOP3.LUT R17, R17, 0xfffffffb, RZ, 0xc0, !PT ;  /* 0xfffffffb11117812 */ /* 0x000fc800078ec0ff */
[----:B------:R-:W-:Y:S02]  /*1276b0*/  @P2 LOP3.LUT R17, R17, 0x4, RZ, 0xfc, !PT ;  /* 0x0000000411112812 */ /* 0x000fe400078efcff */
[----:B------:R-:W-:Y:S02]  /*1276c0*/  ISETP.LT.AND P2, PT, R145, UR69, !P0 ;  /* 0x0000004591007c0c */ /* 0x000fe4000c741270 */
[----:B------:R-:W-:Y:S02]  /*1276d0*/  LOP3.LUT R17, R17, 0xfffffffd, RZ, 0xc0, !PT ;  /* 0xfffffffd11117812 */ /* 0x000fe400078ec0ff */
[----:B------:R-:W-:Y:S02]  /*1276e0*/  LOP3.LUT R11, R11, 0x7fffffff, RZ, 0xc0, !PT ;  /* 0x7fffffff0b0b7812 */ /* 0x000fe400078ec0ff */
[----:B------:R-:W-:Y:S02]  /*1276f0*/  @P1 LOP3.LUT R17, R17, 0x2, RZ, 0xfc, !PT ;  /* 0x0000000211111812 */ /* 0x000fe400078efcff */
[----:B------:R-:W-:-:S05]  /*127700*/  ISETP.LT.AND P1, PT, R143, UR70, !P0 ;  /* 0x000000468f007c0c */ /* 0x000fca000c721270 */
[----:B------:R-:W-:Y:S02]  /*127710*/  @P2 LOP3.LUT R11, R11, 0x80000000, RZ, 0xfc, !PT ;  /* 0x800000000b0b2812 */ /* 0x000fe400078efcff */
[----:B------:R-:W-:Y:S02]  /*127720*/  ISETP.LT.AND P2, PT, R142, UR71, !P0 ;  /* 0x000000478e007c0c */ /* 0x000fe4000c741270 */
[----:B------:R-:W-:-:S04]  /*127730*/  LOP3.LUT R11, R11, 0xfff7ffff, RZ, 0xc0, !PT ;  /* 0xfff7ffff0b0b7812 */ /* 0x000fc800078ec0ff */
[----:B------:R-:W-:Y:S02]  /*127740*/  @P1 LOP3.LUT R11, R11, 0x80000, RZ, 0xfc, !PT ;  /* 0x000800000b0b1812 */ /* 0x000fe400078efcff */
[----:B------:R-:W-:Y:S02]  /*127750*/  ISETP.LT.AND P1, PT, R141, UR72, !P0 ;  /* 0x000000488d007c0c */ /* 0x000fe4000c721270 */
[----:B------:R-:W-:Y:S02]  /*127760*/  LOP3.LUT R11, R11, 0xfffdffff, RZ, 0xc0, !PT ;  /* 0xfffdffff0b0b7812 */ /* 0x000fe400078ec0ff */
[----:B------:R-:W-:Y:S02]  /*127770*/  ISETP.LT.AND P3, PT, R144, UR68, !P0 ;  /* 0x0000004490007c0c */ /* 0x000fe4000c761270 */
[----:B------:R-:W-:Y:S02]  /*127780*/  @P2 LOP3.LUT R11, R11, 0x20000, RZ, 0xfc, !PT ;  /* 0x000200000b0b2812 */ /* 0x000fe400078efcff */
[----:B------:R-:W-:-:S02]  /*127790*/  ISETP.LT.AND P0, PT, R140, UR28, !P0 ;  /* 0x0000001c8c007c0c */ /* 0x000fc4000c701270 */
[----:B------:R-:W-:-:S04]  /*1277a0*/  LOP3.LUT R11, R11, 0xffff7fff, RZ, 0xc0, !PT ;  /* 0xffff7fff0b0b7812 */ /* 0x000fc800078ec0ff */
[----:B------:R-:W-:Y:S02]  /*1277b0*/  @P1 LOP3.LUT R11, R11, 0x8000, RZ, 0xfc, !PT ;  /* 0x000080000b0b1812 */ /* 0x000fe400078efcff */
[----:B------:R-:W-:Y:S02]  /*1277c0*/  ISETP.GE.AND P1, PT, R134, UR31, PT ;  /* 0x0000001f86007c0c */ /* 0x000fe4000bf26270 */
        /* <DEDUP_REMOVED lines=9> */
[----:B------:R-:W-:Y:S02]  /*127860*/  LOP3.LUT R11, R11, 0xfffffffd, RZ, 0xc0, !PT ;  /* 0xfffffffd0b0b7812 */ /* 0x000fe400078ec0ff */
[----:B------:R-:W-:Y:S02]  /*127870*/  ISETP.GE.AND P0, PT, R130, UR21, PT ;  /* 0x0000001582007c0c */ /* 0x000fe4000bf06270 */
[----:B------:R-:W-:Y:S02]  /*127880*/  LOP3.LUT R17, R17, 0xfffffffe, RZ, 0xc0, !PT ;  /* 0xfffffffe11117812 */ /* 0x000fe400078ec0ff */
[----:B------:R-:W-:-:S02]  /*127890*/  @P2 LOP3.LUT R11, R11, 0x2, RZ, 0xfc, !PT ;  /* 0x000000020b0b2812 */ /* 0x000fc400078efcff */
[----:B------:R-:W-:Y:S02]  /*1278a0*/  @P3 LOP3.LUT R17, R17, 0x1, RZ, 0xfc, !PT ;  /* 0x0000000111113812 */ /* 0x000fe400078efcff */
[----:B------:R-:W-:Y:S02]  /*1278b0*/  LOP3.LUT R11, R11, 0xfffffffe, RZ, 0xc0, !PT ;  /* 0xfffffffe0b0b7812 */ /* 0x000fe400078ec0ff */
[----:B------:R-:W-:Y:S02]  /*1278c0*/  ISETP.GE.AND P3, PT, R129, UR19, PT ;  /* 0x0000001381007c0c */ /* 0x000fe4000bf66270 */
[----:B------:R-:W-:Y:S02]  /*1278d0*/  @P1 LOP3.LUT R11, R11, 0x1, RZ, 0xfc, !PT ;  /* 0x000000010b0b1812 */ /* 0x000fe400078efcff */
[----:B------:R-:W-:Y:S02]  /*1278e0*/  @P0 LOP3.LUT R19, R19, 0x800000, RZ, 0xfc, !PT ;  /* 0x0080000013130812 */ /* 0x000fe400078efcff */
[----:B------:R-:W-:-:S02]  /*1278f0*/  LOP3.LUT P0, RZ, R11, 0x8, RZ, 0xc0, !PT ;  /* 0x000000080bff7812 */ /* 0x000fc4000780c0ff */
        /* <DEDUP_REMOVED lines=14> */
[----:B------:R-:W-:-:S04]  /*1279e0*/  @P2 LOP3.LUT R11, R11, 0x800, RZ, 0xfc, !PT ;  /* 0x000008000b0b2812 */ /* 0x000fc800078efcff */
[----:B------:R-:W-:Y:S02]  /*1279f0*/  LOP3.LUT R11, R11, 0xffffdfff, RZ, 0xc0, !PT ;  /* 0xffffdfff0b0b7812 */ /* 0x000fe400078ec0ff */
[----:B------:R-:W-:Y:S02]  /*127a00*/  ISETP.GE.AND P3, PT, R91, UR55, PT ;  /* 0x000000375b007c0c */ /* 0x000fe4000bf66270 */
[----:B------:R-:W-:Y:S02]  /*127a10*/  @P1 LOP3.LUT R11, R11, 0x2000, RZ, 0xfc, !PT ;  /* 0x000020000b0b1812 */ /* 0x000fe400078efcff */
[----:B------:R-:W-:Y:S02]  /*127a20*/  ISETP.GE.AND P1, PT, R89, UR51, PT ;  /* 0x0000003359007c0c */ /* 0x000fe4000bf26270 */
[----:B------:R-:W-:Y:S02]  /*127a30*/  ISETP.GE.AND P2, PT, R90, UR53, PT ;  /* 0x000000355a007c0c */ /* 0x000fe4000bf46270 */
[----:B------:R-:W-:-:S02]  /*127a40*/  LOP3.LUT R11, R11, 0xfffeffff, RZ, 0xc0, !PT ;  /* 0xfffeffff0b0b7812 */ /* 0x000fc400078ec0ff */
[----:B------:R-:W-:-:S03]  /*127a50*/  LOP3.LUT R19, R19, 0xfeffffff, RZ, 0xc0, !PT ;  /* 0xfeffffff13137812 */ /* 0x000fc600078ec0ff */
[----:B------:R-:W-:-:S04]  /*127a60*/  @P3 LOP3.LUT R11, R11, 0x10000, RZ, 0xfc, !PT ;  /* 0x000100000b0b3812 */ /* 0x000fc800078efcff */
[----:B------:R-:W-:Y:S02]  /*127a70*/  @P1 LOP3.LUT R19, R19, 0x1000000, RZ, 0xfc, !PT ;  /* 0x0100000013131812 */ /* 0x000fe400078efcff */
[----:B------:R-:W-:Y:S02]  /*127a80*/  ISETP.LT.AND P1, PT, R146, UR30, !P0 ;  /* 0x0000001e92007c0c */ /* 0x000fe4000c721270 */
[----:B------:R-:W-:-:S04]  /*127a90*/  LOP3.LUT R11, R11, 0xfffbffff, RZ, 0xc0, !PT ;  /* 0xfffbffff0b0b7812 */ /* 0x000fc800078ec0ff */
[----:B------:R-:W-:-:S04]  /*127aa0*/  @P2 LOP3.LUT R11, R11, 0x40000, RZ, 0xfc, !PT ;  /* 0x000400000b0b2812 */ /* 0x000fc800078efcff */
[----:B------:R-:W-:-:S04]  /*127ab0*/  LOP3.LUT R11, R11, 0xbfffffff, RZ, 0xc0, !PT ;  /* 0xbfffffff0b0b7812 */ /* 0x000fc800078ec0ff */
[----:B------:R-:W-:Y:S02]  /*127ac0*/  @P1 LOP3.LUT R11, R11, 0x40000000, RZ, 0xfc, !PT ;  /* 0x400000000b0b1812 */ /* 0x000fe400078efcff */
[----:B------:R-:W-:Y:S02]  /*127ad0*/  ISETP.LT.AND P1, PT, R145, UR36, !P0 ;  /* 0x0000002491007c0c */ /* 0x000fe4000c721270 */
[----:B------:R-:W-:-:S11]  /*127ae0*/  LOP3.LUT R11, R11, 0xefffffff, RZ, 0xc0, !PT ;  /* 0xefffffff0b0b7812 */ /* 0x000fd600078ec0ff */
[----:B------:R-:W-:Y:S02]  /*127af0*/  @P1 LOP3.LUT R11, R11, 0x10000000, RZ, 0xfc, !PT ;  /* 0x100000000b0b1812 */ /* 0x000fe400078efcff */
[----:B------:R-:W-:Y:S02]  /*127b00*/  ISETP.GE.AND P1, PT, R136, UR66, PT ;  /* 0x0000004288007c0c */ /* 0x000fe4000bf26270 */
[----:B------:R-:W-:-:S11]  /*127b10*/  LOP3.LUT R11, R11, 0xffffffdf, RZ, 0xc0, !PT ;  /* 0xffffffdf0b0b7812 */ /* 0x000fd600078ec0ff */
[----:B------:R-:W-:Y:S02]  /*127b20*/  @P1 LOP3.LUT R11, R11, 0x20, RZ, 0xfc, !PT ;  /* 0x000000200b0b1812 */ /* 0x000fe400078efcff */
[----:B------:R-:W-:Y:S02]  /*127b30*/  ISETP.LT.AND P1, PT, R144, UR8, !P0 ;  /* 0x0000000890007c0c */ /* 0x000fe4000c721270 */
        /* <DEDUP_REMOVED lines=9> */
[----:B------:R-:W-:Y:S01]  /*127bd0*/  LOP3.LUT R11, R11, 0xfdffffff, RZ, 0xc0, !PT ;  /* 0xfdffffff0b0b7812 */ /* 0x000fe200078ec0ff */
[----:B-1----:R-:W-:Y:S01]  /*127be0*/  VIADD R119, R120, UR75 ;  /* 0x0000004b78777c36 */ /* 0x002fe20008000000 */
[----:B------:R-:W1:Y:S09]  /*127bf0*/  LDCU UR75, c[0x0][0x3b8] ;  /* 0x00007700ff4b77ac */ /* 0x000e720008000800 */
[----:B------:R-:W-:-:S02]  /*127c00*/  @P1 LOP3.LUT R11, R11, 0x2000000, RZ, 0xfc, !PT ;  /* 0x020000000b0b1812 */ /* 0x000fc400078efcff */
[----:B------:R-:W-:Y:S02]  /*127c10*/  ISETP.LT.AND P1, PT, R140, UR12, !P0 ;  /* 0x0000000c8c007c0c */ /* 0x000fe4000c721270 */
[----:B------:R-:W-:Y:S01]  /*127c20*/  LOP3.LUT R11, R11, 0xfeffffff, RZ, 0xc0, !PT ;  /* 0xfeffffff0b0b7812 */ /* 0x000fe200078ec0ff */
[----:B------:R2:W-:Y:S02]  /*127c30*/  STL [R1+0x60], R118 ;  /* 0x0000607601007387 */ /* 0x0005e40000100800 */
[----:B--2---:R-:W-:-:S08]  /*127c40*/  IADD3 R118, PT, PT, R119, UR74, RZ ;  /* 0x0000004a77767c10 */ /* 0x004fd0000fffe0ff */
[----:B------:R-:W-:Y:S02]  /*127c50*/  @P1 LOP3.LUT R11, R11, 0x1000000, RZ, 0xfc, !PT ;  /* 0x010000000b0b1812 */ /* 0x000fe400078efcff */
[----:B------:R-:W-:Y:S01]  /*127c60*/  ISETP.LT.AND P1, PT, R139, UR13, !P0 ;  /* 0x0000000d8b007c0c */ /* 0x000fe2000c721270 */
[----:B------:R1:W-:Y:S01]  /*127c70*/  STL [R1+0x68], R118 ;  /* 0x0000687601007387 */ /* 0x0003e20000100800 */
[----:B------:R-:W-:Y:S01]  /*127c80*/  LOP3.LUT R11, R11, 0xff7fffff, RZ, 0xc0, !PT ;  /* 0xff7fffff0b0b7812 */ /* 0x000fe200078ec0ff */
[----:B-1----:R-:W-:Y:S01]  /*127c90*/  VIADD R118, R118, UR75 ;  /* 0x0000004b76767c36 */ /* 0x002fe20008000000 */
[----:B------:R-:W1:Y:S09]  /*127ca0*/  LDCU UR75, c[0x0][0x3b8] ;  /* 0x00007700ff4b77ac */ /* 0x000e720008000800 */
[----:B------:R-:W-:-:S02]  /*127cb0*/  @P1 LOP3.LUT R11, R11, 0x800000, RZ, 0xfc, !PT ;  /* 0x008000000b0b1812 */ /* 0x000fc400078efcff */
[----:B------:R-:W-:Y:S02]  /*127cc0*/  ISETP.LT.AND P1, PT, R138, UR14, !P0 ;  /* 0x0000000e8a007c0c */ /* 0x000fe4000c721270 */
[----:B------:R-:W-:Y:S01]  /*127cd0*/  LOP3.LUT R11, R11, 0xffbfffff, RZ, 0xc0, !PT ;  /* 0xffbfffff0b0b7812 */ /* 0x000fe200078ec0ff */
[----:B-1----:R-:W-:-:S10]  /*127ce0*/  VIADD R64, R118, UR75 ;  /* 0x0000004b76407c36 */ /* 0x002fd40008000000 */
[----:B------:R-:W-:Y:S02]  /*127cf0*/  @P1 LOP3.LUT R11, R11, 0x400000, RZ, 0xfc, !PT ;  /* 0x004000000b0b1812 */ /* 0x000fe400078efcff */
[----:B------:R-:W-:Y:S01]  /*127d00*/  ISETP.LT.AND P1, PT, R137, UR37, !P0 ;  /* 0x0000002589007c0c */ /* 0x000fe2000c721270 */
[----:B------:R1:W-:Y:S04]  /*127d10*/  STL [R1+0x450], R64 ;  /* 0x0004504001007387 */ /* 0x0003e80000100800 */
[----:B---3--:R-:W-:Y:S04]  /*127d20*/  STL.64 [R1+0x250], R148 ;  /* 0x0002509401007387 */ /* 0x008fe80000100a00 */
[----:B------:R-:W-:Y:S01]  /*127d30*/  STL.64 [R1+0x258], R150 ;  /* 0x0002589601007387 */ /* 0x000fe20000100a00 */
[----:B------:R-:W-:-:S02]  /*127d40*/  ISETP.LT.AND P0, PT, R136, UR67, !P0 ;  /* 0x0000004388007c0c */ /* 0x000fc4000c701270 */
[----:B------:R-:W-:-:S04]  /*127d50*/  LOP3.LUT R11, R11, 0xffdfffff, RZ, 0xc0, !PT ;  /* 0xffdfffff0b0b7812 */ /* 0x000fc800078ec0ff */
[----:B------:R-:W-:Y:S01]  /*127d60*/  @P1 LOP3.LUT R11, R11, 0x200000, RZ, 0xfc, !PT ;  /* 0x002000000b0b1812 */ /* 0x000fe200078efcff */
[C---:B------:R-:W-:Y:S01]  /*127d70*/  VIADD R67, R135.reuse, 0x2f ;  /* 0x0000002f87437836 */ /* 0x040fe20000000000 */
[C---:B------:R-:W-:Y:S01]  /*127d80*/  IADD3 R88, PT, PT, R135.reuse, 0x2e, RZ ;  /* 0x0000002e87587810 */ /* 0x040fe20007ffe0ff */
[----:B------:R-:W-:Y:S01]  /*127d90*/  VIADD R30, R135, 0x31 ;  /* 0x00000031871e7836 */ /* 0x000fe20000000000 */
[----:B------:R-:W-:Y:S01]  /*127da0*/  LOP3.LUT R11, R11, 0xffefffff, RZ, 0xc0, !PT ;  /* 0xffefffff0b0b7812 */ /* 0x000fe200078ec0ff */
[C---:B------:R-:W-:Y:S01]  /*127db0*/  VIADD R28, R135.reuse, 0x32 ;  /* 0x00000032871c7836 */ /* 0x040fe20000000000 */
[----:B------:R-:W-:Y:S02]  /*127dc0*/  IADD3 R66, PT, PT, R135, 0x30, RZ ;  /* 0x0000003087427810 */ /* 0x000fe40007ffe0ff */
[----:B------:R-:W-:Y:S02]  /*127dd0*/  @P0 LOP3.LUT R11, R11, 0x100000, RZ, 0xfc, !PT ;  /* 0x001000000b0b0812 */ /* 0x000fe400078efcff */
[----:B------:R-:W-:-:S02]  /*127de0*/  ISETP.GE.AND P2, PT, R88, UR49, PT ;  /* 0x0000003158007c0c */ /* 0x000fc4000bf46270 */
[----:B------:R-:W-:Y:S02]  /*127df0*/  ISETP.GE.AND P3, PT, R67, UR47, PT ;  /* 0x0000002f43007c0c */ /* 0x000fe4000bf66270 */
[----:B------:R-:W-:Y:S02]  /*127e00*/  ISETP.GE.AND P4, PT, R66, UR39, PT ;  /* 0x0000002742007c0c */ /* 0x000fe4000bf86270 */
[----:B------:R-:W-:Y:S02]  /*127e10*/  ISETP.GE.AND P5, PT, R30, UR33, PT ;  /* 0x000000211e007c0c */ /* 0x000fe4000bfa6270 */
[----:B------:R-:W-:Y:S02]  /*127e20*/  ISETP.GE.AND P6, PT, R28, UR65, PT ;  /* 0x000000411c007c0c */ /* 0x000fe4000bfc6270 */
[C---:B------:R-:W-:Y:S02]  /*127e30*/  LOP3.LUT P1, RZ, R19.reuse, 0x1000000, RZ, 0xc0, !PT ;  /* 0x0100000013ff7812 */ /* 0x040fe4000782c0ff */
[----:B------:R-:W-:Y:S01]  /*127e40*/  LOP3.LUT P0, RZ, R19, 0x800000, RZ, 0xc0, !PT ;  /* 0x0080000013ff7812 */ /* 0x000fe2000780c0ff */
[----:B------:R-:W-:Y:S01]  /*127e50*/  NOP ;  /* 0x0000000000007918 */ /* 0x000fe20000000000 */
[----:B------:R-:W-:Y:S01]  /*127e60*/  STL [R1+0x77d8], R106 ;  /* 0x0077d86a01007387 */ /* 0x000fe20000100800 */
[----:B------:R-:W2:Y:S01]  /*127e70*/  LDCU UR4, c[0x0][0x39c] ;  /* 0x00007380ff0477ac */ /* 0x000ea20008000800 */
[----:B------:R-:W-:-:S02]  /*127e80*/  LOP3.LUT R2, R2, 0xdfffffff, RZ, 0xc0, !PT ;  /* 0xdfffffff02027812 */ /* 0x000fc400078ec0ff */
[----:B------:R-:W-:Y:S07]  /*127e90*/  STL [R1+0x77d4], R107 ;  /* 0x0077d46b01007387 */ /* 0x000fee0000100800 */
[----:B------:R-:W-:Y:S01]  /*127ea0*/  @P0 LOP3.LUT R2, R2, 0x20000000, RZ, 0xfc, !PT ;  /* 0x2000000002020812 */ /* 0x000fe200078efcff */
[----:B------:R-:W-:Y:S01]  /*127eb0*/  STL [R1+0x77d0], R108 ;  /* 0x0077d06c01007387 */ /* 0x000fe20000100800 */
[----:B------:R-:W-:Y:S02]  /*127ec0*/  LOP3.LUT P0, RZ, R11, 0x20, RZ, 0xc0, !PT ;  /* 0x000000200bff7812 */ /* 0x000fe4000780c0ff */
[----:B------:R-:W-:Y:S01]  /*127ed0*/  LOP3.LUT R2, R2, 0xefffffff, RZ, 0xc0, !PT ;  /* 0xefffffff02027812 */ /* 0x000fe200078ec0ff */
[----:B------:R-:W-:Y:S03]  /*127ee0*/  STL [R1+0x77cc], R109 ;  /* 0x0077cc6d01007387 */ /* 0x000fe60000100800 */
[----:B------:R-:W-:Y:S01]  /*127ef0*/  @P1 LOP3.LUT R2, R2, 0x10000000, RZ, 0xfc, !PT ;  /* 0x1000000002021812 */ /* 0x000fe200078efcff */
[----:B------:R-:W-:Y:S01]  /*127f00*/  STL [R1+0x77c8], R110 ;  /* 0x0077c86e01007387 */ /* 0x000fe20000100800 */
[----:B--2---:R-:W-:-:S03]  /*127f10*/  ISETP.LT.AND P0, PT, R135, UR4, !P0 ;  /* 0x0000000487007c0c */ /* 0x004fc6000c701270 */
[----:B------:R-:W-:Y:S01]  /*127f20*/  STL [R1+0x77c4], R111 ;  /* 0x0077c46f01007387 */ /* 0x000fe20000100800 */
[----:B------:R-:W-:Y:S01]  /*127f30*/  LOP3.LUT R2, R2, 0xf7ffffff, RZ, 0xc0, !PT ;  /* 0xf7ffffff02027812 */ /* 0x000fe200078ec0ff */
[----:B------:R-:W2:Y:S02]  /*127f40*/  LDCU UR4, c[0x0][0x39c] ;  /* 0x00007380ff0477ac */ /* 0x000ea40008000800 */
[----:B------:R-:W-:Y:S01]  /*127f50*/  STL [R1+0x77c0], R112 ;  /* 0x0077c07001007387 */ /* 0x000fe20000100800 */
[----:B------:R-:W-:-:S03]  /*127f60*/  @P2 LOP3.LUT R2, R2, 0x8000000, RZ, 0xfc, !PT ;  /* 0x0800000002022812 */ /* 0x000fc600078efcff */
[----:B------:R-:W-:Y:S01]  /*127f70*/  STL [R1+0x77bc], R113 ;  /* 0x0077bc7101007387 */ /* 0x000fe20000100800 */
[----:B------:R-:W-:-:S03]  /*127f80*/  LOP3.LUT R2, R2, 0xfbffffff, RZ, 0xc0, !PT ;  /* 0xfbffffff02027812 */ /* 0x000fc600078ec0ff */
        /* <DEDUP_REMOVED lines=14> */
[----:B------:R-:W-:Y:S04]  /*128070*/  STL [R1+0x7790], R119 ;  /* 0x0077907701007387 */ /* 0x000fe80000100800 */
[----:B------:R-:W-:Y:S04]  /*128080*/  STL [R1+0x778c], R118 ;  /* 0x00778c7601007387 */ /* 0x000fe80000100800 */
[----:B-1----:R-:W3:Y:S04]  /*128090*/  LDL.LU R64, [R1+0x16e4] ;  /* 0x0016e40001407983 */ /* 0x002ee80000300800 */
[----:B------:R-:W3:Y:S04]  /*1280a0*/  LDL.LU R65, [R1+0x16ec] ;  /* 0x0016ec0001417983 */ /* 0x000ee80000300800 */
[----:B------:R-:W3:Y:S04]  /*1280b0*/  LDL.LU R66, [R1+0xc84] ;  /* 0x000c840001427983 */ /* 0x000ee80000300800 */
[----:B------:R-:W3:Y:S04]  /*1280c0*/  LDL.LU R67, [R1+0xc8c] ;  /* 0x000c8c0001437983 */ /* 0x000ee80000300800 */
[----:B------:R-:W4:Y:S01]  /*1280d0*/  LDL.LU R88, [R1+0x1654] ;  /* 0x0016540001587983 */ /* 0x000f220000300800 */
[----:B------:R-:W-:-:S02]  /*1280e0*/  LOP3.LUT P6, RZ, R11, 0x8000, RZ, 0xc0, !PT ;  /* 0x000080000bff7812 */ /* 0x000fc400078cc0ff */
[----:B------:R-:W-:Y:S01]  /*1280f0*/  LOP3.LUT R11, R11, 0xffffffdf, RZ, 0xc0, !PT ;  /* 0xffffffdf0b0b7812 */ /* 0x000fe200078ec0ff */
[----:B------:R-:W4:Y:S01]  /*128100*/  LDL.LU R89, [R1+0x165c] ;  /* 0x00165c0001597983 */ /* 0x000f220000300800 */
[----:B------:R-:W-:Y:S02]  /*128110*/  LOP3.LUT R19, R19, 0xffbfffff, RZ, 0xc0, !PT ;  /* 0xffbfffff13137812 */ /* 0x000fe400078ec0ff */
[----:B------:R-:W-:Y:S01]  /*128120*/  @P0 LOP3.LUT R11, R11, 0x20, RZ, 0xfc, !PT ;  /* 0x000000200b0b0812 */ /* 0x000fe200078efcff */
[----:B------:R-:W4:Y:S01]  /*128130*/  LDL.LU R90, [R1+0xb74] ;  /* 0x000b7400015a7983 */ /* 0x000f220000300800 */
[----:B------:R-:W-:Y:S02]  /*128140*/  LOP3.LUT P2, RZ, R17, 0x1, RZ, 0xc0, !PT ;  /* 0x0000000111ff7812 */ /* 0x000fe4000784c0ff */
[C---:B------:R-:W-:Y:S01]  /*128150*/  LOP3.LUT P5, RZ, R11.reuse, 0x20000, RZ, 0xc0, !PT ;  /* 0x000200000bff7812 */ /* 0x040fe200078ac0ff */
[----:B------:R-:W4:Y:S01]  /*128160*/  LDL.LU R91, [R1+0xb7c] ;  /* 0x000b7c00015b7983 */ /* 0x000f220000300800 */
[----:B------:R-:W-:-:S02]  /*128170*/  LOP3.LUT P4, RZ, R11, 0x80000, RZ, 0xc0, !PT ;  /* 0x000800000bff7812 */ /* 0x000fc4000788c0ff */
[----:B------:R-:W-:Y:S02]  /*128180*/  @P6 LOP3.LUT R19, R19, 0x400000, RZ, 0xfc, !PT ;  /* 0x0040000013136812 */ /* 0x000fe400078efcff */
[----:B------:R-:W-:Y:S02]  /*128190*/  LOP3.LUT P6, RZ, R11, 0x4000, RZ, 0xc0, !PT ;  /* 0x000040000bff7812 */ /* 0x000fe400078cc0ff */
[----:B------:R-:W-:Y:S02]  /*1281a0*/  LOP3.LUT R19, R19, 0xff7fffff, RZ, 0xc0, !PT ;  /* 0xff7fffff13137812 */ /* 0x000fe400078ec0ff */
[----:B------:R-:W-:Y:S02]  /*1281b0*/  LOP3.LUT P3, RZ, R11, 0x80000000, RZ, 0xc0, !PT ;  /* 0x800000000bff7812 */ /* 0x000fe4000786c0ff */
[C---:B------:R-:W-:Y:S02]  /*1281c0*/  LOP3.LUT P1, RZ, R17.reuse, 0x2, RZ, 0xc0, !PT ;  /* 0x0000000211ff7812 */ /* 0x040fe4000782c0ff */
[----:B------:R-:W-:-:S05]  /*1281d0*/  LOP3.LUT P0, RZ, R17, 0x4, RZ, 0xc0, !PT ;  /* 0x0000000411ff7812 */ /* 0x000fca000780c0ff */
[----:B------:R-:W-:Y:S02]  /*1281e0*/  @P6 LOP3.LUT R19, R19, 0x800000, RZ, 0xfc, !PT ;  /* 0x0080000013136812 */ /* 0x000fe400078efcff */
[----:B------:R-:W-:Y:S02]  /*1281f0*/  LOP3.LUT P6, RZ, R11, 0x1000, RZ, 0xc0, !PT ;  /* 0x000010000bff7812 */ /* 0x000fe400078cc0ff */
[----:B------:R-:W-:-:S11]  /*128200*/  LOP3.LUT R19, R19, 0xfeffffff, RZ, 0xc0, !PT ;  /* 0xfeffffff13137812 */ /* 0x000fd600078ec0ff */
[----:B------:R-:W-:Y:S02]  /*128210*/  @P6 LOP3.LUT R19, R19, 0x1000000, RZ, 0xfc, !PT ;  /* 0x0100000013136812 */ /* 0x000fe400078efcff */
[----:B------:R-:W-:Y:S02]  /*128220*/  LOP3.LUT P6, RZ, R11, 0x400, RZ, 0xc0, !PT ;  /* 0x000004000bff7812 */ /* 0x000fe400078cc0ff */
[----:B------:R-:W-:-:S11]  /*128230*/  LOP3.LUT R19, R19, 0xfdffffff, RZ, 0xc0, !PT ;  /* 0xfdffffff13137812 */ /* 0x000fd600078ec0ff */
[----:B------:R-:W-:Y:S02]  /*128240*/  @P6 LOP3.LUT R19, R19, 0x2000000, RZ, 0xfc, !PT ;  /* 0x0200000013136812 */ /* 0x000fe400078efcff */
[----:B------:R-:W-:Y:S02]  /*128250*/  LOP3.LUT P6, RZ, R11, 0x100, RZ, 0xc0, !PT ;  /* 0x000001000bff7812 */ /* 0x000fe400078cc0ff */
[----:B------:R-:W-:-:S11]  /*128260*/  LOP3.LUT R19, R19, 0xfbffffff, RZ, 0xc0, !PT ;  /* 0xfbffffff13137812 */ /* 0x000fd600078ec0ff */
[----:B------:R-:W-:Y:S02]  /*128270*/  @P6 LOP3.LUT R19, R19, 0x4000000, RZ, 0xfc, !PT ;  /* 0x0400000013136812 */ /* 0x000fe400078efcff */
[----:B------:R-:W-:Y:S01]  /*128280*/  LOP3.LUT P6, RZ, R11, 0x20, RZ, 0xc0, !PT ;  /* 0x000000200bff7812 */ /* 0x000fe200078cc0ff */
[----:B---3--:R1:W-:Y:S01]  /*128290*/  STSM.16.M88.4 [R0], R64 ;  /* 0x0000004000007844 */ /* 0x0083e20000000200 */
[----:B------:R-:W-:-:S03]  /*1282a0*/  NOP ;  /* 0x0000000000007918 */ /* 0x000fc60000000000 */
[----:B------:R-:W3:Y:S01]  /*1282b0*/  LDS.128 R108, [R0] ;  /* 0x00000000006c7984 */ /* 0x000ee20000000c00 */
[----:B------:R-:W-:-:S03]  /*1282c0*/  NOP ;  /* 0x0000000000007918 */ /* 0x000fc60000000000 */
[----:B-1----:R-:W2:Y:S04]  /*1282d0*/  LDL.LU R64, [R1+0x1644] ;  /* 0x0016440001407983 */ /* 0x002ea80000300800 */
[----:B---3--:R-:W-:Y:S04]  /*1282e0*/  STL.64 [R1+0x240], R108 ;  /* 0x0002406c01007387 */ /* 0x008fe80000100a00 */
[----:B------:R-:W-:Y:S04]  /*1282f0*/  STL.64 [R1+0x248], R110 ;  /* 0x0002486e01007387 */ /* 0x000fe80000100a00 */
[----:B------:R-:W2:Y:S04]  /*128300*/  LDL.LU R65, [R1+0x164c] ;  /* 0x00164c0001417983 */ /* 0x000ea80000300800 */
[----:B------:R-:W2:Y:S04]  /*128310*/  LDL.LU R66, [R1+0xb84] ;  /* 0x000b840001427983 */ /* 0x000ea80000300800 */
[----:B------:R-:W2:Y:S04]  /*128320*/  LDL.LU R67, [R1+0xb8c] ;  /* 0x000b8c0001437983 */ /* 0x000ea80000300800 */
[----:B----4-:R1:W-:Y:S01]  /*128330*/  STSM.16.M88.4 [R0], R88 ;  /* 0x0000005800007844 */ /* 0x0103e20000000200 */
        /* <DEDUP_REMOVED lines=53> */
[----:B-1----:R-:W3:Y:S01]  /*128690*/  LDL.LU R64, [R1+0x1354] ;  /* 0x0013540001407983 */ /* 0x002ee20000300800 */
[----:B--2---:R-:W-:-:S03]  /*1286a0*/  MOV R252, R111 ;  /* 0x0000006f00fc7202 */ /* 0x004fc60000000f00 */
[----:B------:R-:W-:Y:S04]  /*1286b0*/  STL.64 [R1+0x90], R108 ;  /* 0x0000906c01007387 */ /* 0x000fe80000100a00 */
[----:B------:R-:W-:Y:S04]  /*1286c0*/  STL [R1+0x98], R110 ;  /* 0x0000986e01007387 */ /* 0x000fe80000100800 */
[----:B------:R-:W-:Y:S04]  /*1286d0*/  STL [R1+0x77a4], R252 ;  /* 0x0077a4fc01007387 */ /* 0x000fe80000100800 */
[----:B------:R-:W3:Y:S04]  /*1286e0*/  LDL.LU R65, [R1+0x135c] ;  /* 0x00135c0001417983 */ /* 0x000ee80000300800 */
[----:B------:R-:W3:Y:S04]  /*1286f0*/  LDL.LU R66, [R1+0x7c4] ;  /* 0x0007c40001427983 */ /* 0x000ee80000300800 */
[----:B------:R-:W3:Y:S04]  /*128700*/  LDL.LU R67, [R1+0x7cc] ;  /* 0x0007cc0001437983 */ /* 0x000ee80000300800 */
[----:B----4-:R1:W-:Y:S01]  /*128710*/  STSM.16.M88.4 [R0], R88 ;  /* 0x0000005800007844 */ /* 0x0103e20000000200 */
[----:B------:R-:W-:-:S03]  /*128720*/  NOP ;  /* 0x0000000000007918 */ /* 0x000fc60000000000 */
[----:B------:R-:W2:Y:S01]  /*128730*/  LDS.128 R108, [R0] ;  /* 0x00000000006c7984 */ /* 0x000ea20000000c00 */
[----:B------:R-:W-:-:S03]  /*128740*/  NOP ;  /* 0x0000000000007918 */ /* 0x000fc60000000000 */
[----:B-1----:R-:W4:Y:S01]  /*128750*/  LDL.LU R88, [R1+0x12f4] ;  /* 0x0012f40001587983 */ /* 0x002f220000300800 */
[----:B--2---:R-:W-:-:S03]  /*128760*/  IMAD.MOV.U32 R115, RZ, RZ, R110 ;  /* 0x000000ffff737224 */ /* 0x004fc600078e006e */
[----:B------:R-:W-:Y:S01]  /*128770*/  STL.64 [R1+0x30], R108 ;  /* 0x0000306c01007387 */ /* 0x000fe20000100a00 */
[----:B------:R-:W-:-:S03]  /*128780*/  IMAD.MOV.U32 R121, RZ, RZ, R111 ;  /* 0x000000ffff797224 */ /* 0x000fc600078e006f */
[----:B------:R-:W-:Y:S04]  /*128790*/  STL [R1+0x77b8], R115 ;  /* 0x0077b87301007387 */ /* 0x000fe80000100800 */
[----:B------:R-:W-:Y:S04]  /*1287a0*/  STL [R1+0x77a8], R121 ;  /* 0x0077a87901007387 */ /* 0x000fe80000100800 */
        /* <DEDUP_REMOVED lines=8> */
[----:B--2---:R-:W-:Y:S04]  /*128830*/  STL [R1+0x20], R108 ;  /* 0x0000206c01007387 */ /* 0x004fe80000100800 */
[----:B------:R-:W3:Y:S04]  /*128840*/  LDL.LU R65, [R1+0x126c] ;  /* 0x00126c0001417983 */ /* 0x000ee80000300800 */
[----:B------:R-:W3:Y:S04]  /*128850*/  LDL.LU R66, [R1+0x724] ;  /* 0x0007240001427983 */ /* 0x000ee80000300800 */
[----:B------:R-:W3:Y:S01]  /*128860*/  LDL.LU R67, [R1+0x72c] ;  /* 0x00072c0001437983 */ /* 0x000ee20000300800 */
[----:B------:R-:W-:Y:S01]  /*128870*/  MOV R115, R109 ;  /* 0x0000006d00737202 */ /* 0x000fe20000000f00 */
[----:B------:R-:W-:-:S02]  /*128880*/  IMAD.MOV.U32 R121, RZ, RZ, R110 ;  /* 0x000000ffff797224 */ /* 0x000fc400078e006e */
[----:B------:R-:W-:Y:S01]  /*128890*/  IMAD.MOV.U32 R120, RZ, RZ, R111 ;  /* 0x000000ffff787224 */ /* 0x000fe200078e006f */
[----:B----4-:R1:W-:Y:S01]  /*1288a0*/  STSM.16.M88.4 [R0], R88 ;  /* 0x0000005800007844 */ /* 0x0103e20000000200 */
[----:B------:R-:W-:-:S03]  /*1288b0*/  NOP ;  /* 0x0000000000007918 */ /* 0x000fc60000000000 */
[----:B------:R-:W2:Y:S01]  /*1288c0*/  LDS.128 R108, [R0] ;  /* 0x00000000006c7984 */ /* 0x000ea20000000c00 */
[----:B------:R-:W-:-:S03]  /*1288d0*/  NOP ;  /* 0x0000000000007918 */ /* 0x000fc60000000000 */
[----:B-1----:R-:W4:Y:S04]  /*1288e0*/  LDL.LU R88, [R1+0x11b4] ;  /* 0x0011b40001587983 */ /* 0x002f280000300800 */
[----:B------:R-:W4:Y:S04]  /*1288f0*/  LDL.LU R89, [R1+0x11bc] ;  /* 0x0011bc0001597983 */ /* 0x000f280000300800 */
[----:B------:R-:W4:Y:S04]  /*128900*/  LDL.LU R90, [R1+0x454] ;  /* 0x00045400015a7983 */ /* 0x000f280000300800 */
[----:B------:R-:W4:Y:S04]  /*128910*/  LDL.LU R91, [R1+0x45c] ;  /* 0x00045c00015b7983 */ /* 0x000f280000300800 */
[----:B---3--:R1:W-:Y:S04]  /*128920*/  STSM.16.M88.4 [R0], R64 ;  /* 0x0000004000007844 */ /* 0x0083e80000000200 */
[----:B-1----:R-:W3:Y:S04]  /*128930*/  LDL.LU R64, [R1+0x11c4] ;  /* 0x0011c40001407983 */ /* 0x002ee80000300800 */
[----:B------:R-:W3:Y:S01]  /*128940*/  LDL.LU R65, [R1+0x11cc] ;  /* 0x0011cc0001417983 */ /* 0x000ee20000300800 */
[----:B--2---:R-:W-:Y:S01]  /*128950*/  MOV R112, R108 ;  /* 0x0000006c00707202 */ /* 0x004fe20000000f00 */
[----:B------:R-:W-:Y:S01]  /*128960*/  IMAD.MOV.U32 R117, RZ, RZ, R109 ;  /* 0x000000ffff757224 */ /* 0x000fe200078e006d */
[----:B------:R-:W-:Y:S01]  /*128970*/  MOV R119, R111 ;  /* 0x0000006f00777202 */ /* 0x000fe20000000f00 */
[----:B------:R-:W-:Y:S01]  /*128980*/  IMAD.MOV.U32 R252, RZ, RZ, R110 ;  /* 0x000000fffffc7224 */ /* 0x000fe200078e006e */
[----:B------:R-:W-:Y:S01]  /*128990*/  NOP ;  /* 0x0000000000007918 */ /* 0x000fe20000000000 */
[----:B------:R-:W-:Y:S01]  /*1289a0*/  IMAD.MOV.U32 R66, RZ, RZ, R29 ;  /* 0x000000ffff427224 */ /* 0x000fe200078e001d */
[----:B------:R-:W2:Y:S01]  /*1289b0*/  LDL.LU R28, [R1+0x1790] ;  /* 0x00179000011c7983 */ /* 0x000ea20000300800 */
[----:B------:R-:W-:-:S03]  /*1289c0*/  MOV R67, R31 ;  /* 0x0000001f00437202 */ /* 0x000fc60000000f00 */
[----:B------:R-:W1:Y:S01]  /*1289d0*/  LDS.128 R108, [R0] ;  /* 0x00000000006c7984 */ /* 0x000e620000000c00 */
[----:B------:R-:W-:-:S03]  /*1289e0*/  NOP ;  /* 0x0000000000007918 */ /* 0x000fc60000000000 */
[----:B------:R-:W2:Y:S04]  /*1289f0*/  LDL.LU R29, [R1+0x1798] ;  /* 0x00179800011d7983 */ /* 0x000ea80000300800 */
[----:B------:R-:W2:Y:S04]  /*128a00*/  LDL.LU R30, [R1+0x1160] ;  /* 0x00116000011e7983 */ /* 0x000ea80000300800 */
[----:B----4-:R-:W-:Y:S01]  /*128a10*/  STSM.16.M88.4 [R0], R88 ;  /* 0x0000005800007844 */ /* 0x010fe20000000200 */
[----:B------:R-:W-:-:S03]  /*128a20*/  NOP ;  /* 0x0000000000007918 */ /* 0x000fc60000000000 */
[----:B------:R-:W2:Y:S04]  /*128a30*/  LDL.LU R31, [R1+0x1168] ;  /* 0x00116800011f7983 */ /* 0x000ea80000300800 */
[----:B------:R-:W4:Y:S01]  /*128a40*/  LDS.128 R248, [R0] ;  /* 0x0000000000f87984 */ /* 0x000f220000000c00 */
[----:B------:R-:W-:-:S03]  /*128a50*/  NOP ;  /* 0x0000000000007918 */ /* 0x000fc60000000000 */
[----:B---3--:R3:W-:Y:S01]  /*128a60*/  STSM.16.M88.4 [R0], R64 ;  /* 0x0000004000007844 */ /* 0x0087e20000000200 */
[----:B------:R-:W-:-:S03]  /*128a70*/  NOP ;  /* 0x0000000000007918 */ /* 0x000fc60000000000 */
[----:B------:R-:W1:Y:S01]  /*128a80*/  LDS.128 R244, [R0] ;  /* 0x0000000000f47984 */ /* 0x000e620000000c00 */
[----:B------:R-:W-:-:S03]  /*128a90*/  NOP ;  /* 0x0000000000007918 */ /* 0x000fc60000000000 */
[----:B---3--:R-:W3:Y:S04]  /*128aa0*/  LDL.LU R64, [R1+0x1760] ;  /* 0x0017600001407983 */ /* 0x008ee80000300800 */
[----:B------:R-:W3:Y:S04]  /*128ab0*/  LDL.LU R65, [R1+0x1768] ;  /* 0x0017680001417983 */ /* 0x000ee80000300800 */
[----:B------:R-:W3:Y:S04]  /*128ac0*/  LDL.LU R66, [R1+0x1130] ;  /* 0x0011300001427983 */ /* 0x000ee80000300800 */
[----:B------:R-:W3:Y:S04]  /*128ad0*/  LDL.LU R67, [R1+0x1138] ;  /* 0x0011380001437983 */ /* 0x000ee80000300800 */
[----:B--2---:R2:W-:Y:S01]  /*128ae0*/  STSM.16.M88.4 [R0], R28 ;  /* 0x0000001c00007844 */ /* 0x0045e20000000200 */
[----:B------:R-:W-:-:S03]  /*128af0*/  NOP ;  /* 0x0000000000007918 */ /* 0x000fc60000000000 */
[----:B------:R-:W1:Y:S01]  /*128b00*/  LDS.128 R240, [R0] ;  /* 0x0000000000f07984 */ /* 0x000e620000000c00 */
[----:B------:R-:W-:-:S03]  /*128b10*/  NOP ;  /* 0x0000000000007918 */ /* 0x000fc60000000000 */
[----:B--2---:R-:W2:Y:S04]  /*128b20*/  LDL.LU R28, [R1+0x1770] ;  /* 0x00177000011c7983 */ /* 0x004ea80000300800 */
        /* <DEDUP_REMOVED lines=51> */
[----:B------:R-:W4:Y:S04]  /*128e60*/  LDL.LU R88, [R1+0x1460] ;  /* 0x0014600001587983 */ /* 0x000f280000300800 */
[----:B------:R-:W4:Y:S04]  /*128e70*/  LDL.LU R89, [R1+0x1468] ;  /* 0x0014680001597983 */ /* 0x000f280000300800 */
[----:B------:R-:W4:Y:S04]  /*128e80*/  LDL.LU R90, [R1+0x970] ;  /* 0x00097000015a7983 */ /* 0x000f280000300800 */
[----:B------:R-:W4:Y:S04]  /*128e90*/  LDL.LU R91, [R1+0x978] ;  /* 0x00097800015b7983 */ /* 0x000f280000300800 */
        /* <DEDUP_REMOVED lines=12> */
[----:B----4-:R-:W-:Y:S01]  /*128f60*/  STSM.16.M88.4 [R0], R88 ;  /* 0x0000005800007844 */ /* 0x010fe20000000200 */
[----:B------:R-:W-:-:S03]  /*128f70*/  NOP ;  /* 0x0000000000007918 */ /* 0x000fc60000000000 */
[----:B--2---:R-:W2:Y:S04]  /*128f80*/  LDL.LU R28, [R1+0x1380] ;  /* 0x00138000011c7983 */ /* 0x004ea80000300800 */
[----:B------:R-:W4:Y:S01]  /*128f90*/  LDS.128 R204, [R0] ;  /* 0x0000000000cc7984 */ /* 0x000f220000000c00 */
[----:B------:R-:W-:-:S03]  /*128fa0*/  NOP ;  /* 0x0000000000007918 */ /* 0x000fc60000000000 */
        /* <DEDUP_REMOVED lines=33> */
[----:B---3--:R3:W-:Y:S01]  /*1291c0*/  STSM.16.M88.4 [R0], R64 ;  /* 0x0000004000007844 */ /* 0x0087e20000000200 */
[----:B------:R-:W-:Y:S01]  /*1291d0*/  IMAD.MOV.U32 R30, RZ, RZ, R32 ;  /* 0x000000ffff1e7224 */ /* 0x000fe200078e0020 */
[----:B------:R-:W-:Y:S01]  /*1291e0*/  NOP ;  /* 0x0000000000007918 */ /* 0x000fe20000000000 */
[----:B------:R-:W-:Y:S01]  /*1291f0*/  IMAD.MOV.U32 R31, RZ, RZ, R34 ;  /* 0x000000ffff1f7224 */ /* 0x000fe200078e0022 */
        /* <DEDUP_REMOVED lines=119> */
[----:B------:R-:W4:Y:S04]  /*129970*/  LDL.LU R88, [R1+0x1224] ;  /* 0x0012240001587983 */ /* 0x000f280000300800 */
[----:B--2---:R-:W-:Y:S01]  /*129980*/  STSM.16.M88.4 [R0], R28 ;  /* 0x0000001c00007844 */ /* 0x004fe20000000200 */
[----:B------:R-:W-:-:S03]  /*129990*/  NOP ;  /* 0x0000000000007918 */ /* 0x000fc60000000000 */
[----:B------:R-:W2:Y:S01]  /*1299a0*/  LDS.128 R28, [R0] ;  /* 0x00000000001c7984 */ /* 0x000ea20000000c00 */
[----:B------:R-:W-:-:S03]  /*1299b0*/  NOP ;  /* 0x0000000000007918 */ /* 0x000fc60000000000 */
[----:B---3--:R3:W-:Y:S04]  /*1299c0*/  STSM.16.M88.4 [R0], R64 ;  /* 0x0000004000007844 */ /* 0x0087e80000000200 */
[----:B---3--:R-:W3:Y:S04]  /*1299d0*/  LDL.LU R66, [R1+0x470] ;  /* 0x0004700001427983 */ /* 0x008ee80000300800 */
[----:B------:R-:W4:Y:S01]  /*1299e0*/  LDL.LU R89, [R1+0x122c] ;  /* 0x00122c0001597983 */ /* 0x000f220000300800 */
[----:B-1----:R-:W-:Y:S01]  /*1299f0*/  IMAD.MOV.U32 R118, RZ, RZ, R111 ;  /* 0x000000ffff767224 */ /* 0x002fe200078e006f */
[----:B------:R-:W-:Y:S01]  /*129a00*/  MOV R90, R33 ;  /* 0x00000021005a7202 */ /* 0x000fe20000000f00 */
[----:B------:R-:W-:Y:S01]  /*129a10*/  IMAD.MOV.U32 R91, RZ, RZ, R35 ;  /* 0x000000ffff5b7224 */ /* 0x000fe200078e0023 */
[----:B------:R-:W2:Y:S01]  /*129a20*/  LDL.LU R67, [R1+0x460] ;  /* 0x0004600001437983 */ /* 0x000ea20000300800 */
[----:B------:R-:W-:Y:S01]  /*129a30*/  MOV R114, R110 ;  /* 0x0000006e00727202 */ /* 0x000fe20000000f00 */
[----:B------:R-:W-:Y:S01]  /*129a40*/  IMAD.MOV.U32 R116, RZ, RZ, R109 ;  /* 0x000000ffff747224 */ /* 0x000fe200078e006d */
[----:B------:R-:W-:Y:S01]  /*129a50*/  NOP ;  /* 0x0000000000007918 */ /* 0x000fe20000000000 */
[----:B------:R-:W2:Y:S01]  /*129a60*/  LDL.LU R111, [R1+0x440] ;  /* 0x00044000016f7983 */ /* 0x000ea20000300800 */
[----:B------:R-:W-:-:S03]  /*129a70*/  IMAD.MOV.U32 R113, RZ, RZ, R108 ;  /* 0x000000ffff717224 */ /* 0x000fc600078e006c */
[----:B------:R-:W2:Y:S04]  /*129a80*/  LDL.LU R110, [R1+0x430] ;  /* 0x00043000016e7983 */ /* 0x000ea80000300800 */
[----:B------:R-:W2:Y:S04]  /*129a90*/  LDL.LU R109, [R1+0x420] ;  /* 0x00042000016d7983 */ /* 0x000ea80000300800 */
[----:B------:R-:W1:Y:S01]  /*129aa0*/  LDS.128 R32, [R0] ;  /* 0x0000000000207984 */ /* 0x000e620000000c00 */
[----:B------:R-:W-:-:S03]  /*129ab0*/  NOP ;  /* 0x0000000000007918 */ /* 0x000fc60000000000 */
[----:B------:R-:W2:Y:S04]  /*129ac0*/  LDL.LU R108, [R1+0x3b0] ;  /* 0x0003b000016c7983 */ /* 0x000ea80000300800 */
[----:B------:R-:W2:Y:S04]  /*129ad0*/  LDL.LU R107, [R1+0x3a0] ;  /* 0x0003a000016b7983 */ /* 0x000ea80000300800 */
[----:B----4-:R4:W-:Y:S04]  /*129ae0*/  STSM.16.M88.4 [R0], R88 ;  /* 0x0000005800007844 */ /* 0x0109e80000000200 */
[----:B----4-:R-:W4:Y:S04]  /*129af0*/  LDL.LU R88, [R1+0x540] ;  /* 0x0005400001587983 */ /* 0x010f280000300800 */
[----:B------:R-:W2:Y:S04]  /*129b00*/  LDL.LU R89, [R1+0x530] ;  /* 0x0005300001597983 */ /* 0x000ea80000300800 */
[----:B------:R-:W2:Y:S04]  /*129b10*/  LDL.LU R90, [R1+0x520] ;  /* 0x00052000015a7983 */ /* 0x000ea80000300800 */
[----:B------:R-:W2:Y:S01]  /*129b20*/  LDL.LU R91, [R1+0x480] ;  /* 0x00048000015b7983 */ /* 0x000ea20000300800 */
[----:B------:R-:W-:Y:S01]  /*129b30*/  IMAD.WIDE R64, R199, 0x4, R58 ;  /* 0x00000004c7407825 */ /* 0x000fe200078e023a */
[----:B------:R-:W-:-:S04]  /*129b40*/  NOP ;  /* 0x0000000000007918 */ /* 0x000fc80000000000 */
[----:B------:R1:W-:Y:S01]  /*129b50*/  @P6 STG.E desc[UR34][R64.64], R106 ;  /* 0x0000006a40006986 */ /* 0x0003e2000c101922 */
[----:B------:R-:W-:Y:S01]  /*129b60*/  LOP3.LUT P6, RZ, R19, 0x4000000, RZ, 0xc0, !PT ;  /* 0x0400000013ff7812 */ /* 0x000fe200078cc0ff */
[----:B-1----:R-:W-:Y:S02]  /*129b70*/  IMAD.WIDE R64, R199, 0x4, R56 ;  /* 0x00000004c7407825 */ /* 0x002fe400078e0238 */
[----:B------:R-:W3:Y:S10]  /*129b80*/  LDL.LU R106, [R1+0x77d8] ;  /* 0x0077d800016a7983 */ /* 0x000ef40000300800 */
[----:B----4-:R1:W-:Y:S01]  /*129b90*/  @P6 STG.E desc[UR34][R64.64], R88 ;  /* 0x0000005840006986 */ /* 0x0103e2000c101922 */
[----:B------:R-:W-:Y:S01]  /*129ba0*/  LOP3.LUT P6, RZ, R19, 0x2000000, RZ, 0xc0, !PT ;  /* 0x0200000013ff7812 */ /* 0x000fe200078cc0ff */
[----:B-1----:R-:W-:-:S12]  /*129bb0*/  IMAD.WIDE R64, R199, 0x4, R54 ;  /* 0x00000004c7407825 */ /* 0x002fd800078e0236 */
[----:B--2---:R1:W-:Y:S01]  /*129bc0*/  @P6 STG.E desc[UR34][R64.64], R89 ;  /* 0x0000005940006986 */ /* 0x0043e2000c101922 */
[----:B------:R-:W-:Y:S01]  /*129bd0*/  LOP3.LUT P6, RZ, R19, 0x1000000, RZ, 0xc0, !PT ;  /* 0x0100000013ff7812 */ /* 0x000fe200078cc0ff */
[----:B-1----:R-:W-:-:S12]  /*129be0*/  IMAD.WIDE R64, R199, 0x4, R52 ;  /* 0x00000004c7407825 */ /* 0x002fd800078e0234 */
[----:B------:R1:W-:Y:S01]  /*129bf0*/  @P6 STG.E desc[UR34][R64.64], R90 ;  /* 0x0000005a40006986 */ /* 0x0003e2000c101922 */
[----:B------:R-:W-:Y:S01]  /*129c00*/  LOP3.LUT P6, RZ, R19, 0x800000, RZ, 0xc0, !PT ;  /* 0x0080000013ff7812 */ /* 0x000fe200078cc0ff */
[----:B-1----:R-:W-:-:S12]  /*129c10*/  IMAD.WIDE R64, R199, 0x4, R50 ;  /* 0x00000004c7407825 */ /* 0x002fd800078e0232 */
[----:B------:R1:W-:Y:S01]  /*129c20*/  @P6 STG.E desc[UR34][R64.64], R91 ;  /* 0x0000005b40006986 */ /* 0x0003e2000c101922 */
[----:B------:R-:W-:Y:S01]  /*129c30*/  LOP3.LUT P6, RZ, R19, 0x400000, RZ, 0xc0, !PT ;  /* 0x0040000013ff7812 */ /* 0x000fe200078cc0ff */
[----:B-1----:R-:W-:-:S12]  /*129c40*/  IMAD.WIDE R64, R199, 0x4, R74 ;  /* 0x00000004c7407825 */ /* 0x002fd800078e024a */
[----:B---3--:R1:W-:Y:S02]  /*129c50*/  @P6 STG.E desc[UR34][R64.64], R66 ;  /* 0x0000004240006986 */ /* 0x0083e4000c101922 */
[----:B-1----:R-:W-:-:S05]  /*129c60*/  IMAD.WIDE R64, R199, 0x4, R72 ;  /* 0x00000004c7407825 */ /* 0x002fca00078e0248 */
[----:B------:R1:W-:Y:S02]  /*129c70*/  @P5 STG.E desc[UR34][R64.64], R67 ;  /* 0x0000004340005986 */ /* 0x0003e4000c101922 */
        /* <DEDUP_REMOVED lines=9> */
[----:B------:R1:W-:Y:S04]  /*129d10*/  @P0 STG.E desc[UR34][R64.64], R107 ;  /* 0x0000006b40000986 */ /* 0x0003e8000c101922 */
[----:B-1----:R-:W2:Y:S04]  /*129d20*/  LDL.LU R107, [R1+0x390] ;  /* 0x00039000016b7983 */ /* 0x002ea80000300800 */
[----:B------:R-:W3:Y:S04]  /*129d30*/  LDL.LU R66, [R1+0x310] ;  /* 0x0003100001427983 */ /* 0x000ee80000300800 */
[----:B------:R-:W4:Y:S04]  /*129d40*/  LDL.LU R67, [R1+0x300] ;  /* 0x0003000001437983 */ /* 0x000f280000300800 */
[----:B------:R-:W3:Y:S04]  /*129d50*/  LDL.LU R111, [R1+0x2e0] ;  /* 0x0002e000016f7983 */ /* 0x000ee80000300800 */
[----:B------:R-:W3:Y:S04]  /*129d60*/  LDL.LU R110, [R1+0x2d0] ;  /* 0x0002d000016e7983 */ /* 0x000ee80000300800 */
[----:B------:R-:W3:Y:S04]  /*129d70*/  LDL.LU R109, [R1+0x290] ;  /* 0x00029000016d7983 */ /* 0x000ee80000300800 */
[----:B------:R-:W4:Y:S01]  /*129d80*/  LDL.LU R108, [R1+0x1e0] ;  /* 0x0001e000016c7983 */ /* 0x000f220000300800 */
[----:B------:R-:W-:-:S02]  /*129d90*/  LOP3.LUT P6, RZ, R17, 0x8000, RZ, 0xc0, !PT ;  /* 0x0000800011ff7812 */ /* 0x000fc400078cc0ff */
[----:B------:R-:W-:-:S11]  /*129da0*/  LOP3.LUT R19, R19, 0xffffbfff, RZ, 0xc0, !PT ;  /* 0xffffbfff13137812 */ /* 0x000fd600078ec0ff */
[----:B------:R-:W-:Y:S02]  /*129db0*/  @P6 LOP3.LUT R19, R19, 0x4000, RZ, 0xfc, !PT ;  /* 0x0000400013136812 */ /* 0x000fe400078efcff */
[----:B------:R-:W-:Y:S02]  /*129dc0*/  LOP3.LUT P6, RZ, R17, 0x4000, RZ, 0xc0, !PT ;  /* 0x0000400011ff7812 */ /* 0x000fe400078cc0ff */
[----:B------:R-:W-:Y:S02]  /*129dd0*/  LOP3.LUT R19, R19, 0xffff7fff, RZ, 0xc0, !PT ;  /* 0xffff7fff13137812 */ /* 0x000fe400078ec0ff */
[----:B------:R-:W-:-:S09]  /*129de0*/  LOP3.LUT P3, RZ, R17, 0x8, RZ, 0xc0, !PT ;  /* 0x0000000811ff7812 */ /* 0x000fd2000786c0ff */
[----:B------:R-:W-:Y:S02]  /*129df0*/  @P6 LOP3.LUT R19, R19, 0x8000, RZ, 0xfc, !PT ;  /* 0x0000800013136812 */ /* 0x000fe400078efcff */
[----:B------:R-:W-:Y:S02]  /*129e00*/  LOP3.LUT P6, RZ, R17, 0x2000, RZ, 0xc0, !PT ;  /* 0x0000200011ff7812 */ /* 0x000fe400078cc0ff */
[----:B------:R-:W-:Y:S01]  /*129e10*/  LOP3.LUT R19, R19, 0xfffeffff, RZ, 0xc0, !PT ;  /* 0xfffeffff13137812 */ /* 0x000fe200078ec0ff */
[----:B------:R-:W-:Y:S01]  /*129e20*/  IMAD.WIDE R64, R199, 0x4, R76 ;  /* 0x00000004c7407825 */ /* 0x000fe200078e024c */
[C---:B------:R-:W-:Y:S02]  /*129e30*/  LOP3.LUT P2, RZ, R17.reuse, 0x10, RZ, 0xc0, !PT ;  /* 0x0000001011ff7812 */ /* 0x040fe4000784c0ff */
[----:B------:R-:W-:-:S07]  /*129e40*/  LOP3.LUT P1, RZ, R17, 0x20, RZ, 0xc0, !PT ;  /* 0x0000002011ff7812 */ /* 0x000fce000782c0ff */
        /* <DEDUP_REMOVED lines=11> */
[----:B------:R-:W-:Y:S02]  /*129f00*/  LOP3.LUT R19, R19, 0xffefffff, RZ, 0xc0, !PT ;  /* 0xffefffff13137812 */ /* 0x000fe400078ec0ff */
[----:B------:R-:W-:-:S09]  /*129f10*/  LOP3.LUT P0, RZ, R17, 0x40, RZ, 0xc0, !PT ;  /* 0x0000004011ff7812 */ /* 0x000fd2000780c0ff */
[----:B------:R-:W-:Y:S02]  /*129f20*/  @P6 LOP3.LUT R19, R19, 0x100000, RZ, 0xfc, !PT ;  /* 0x0010000013136812 */ /* 0x000fe400078efcff */
[----:B------:R-:W-:Y:S02]  /*129f30*/  LOP3.LUT P6, RZ, R17, 0x100, RZ, 0xc0, !PT ;  /* 0x0000010011ff7812 */ /* 0x000fe400078cc0ff */
[----:B------:R-:W-:-:S11]  /*129f40*/  LOP3.LUT R19, R19, 0xffdfffff, RZ, 0xc0, !PT ;  /* 0xffdfffff13137812 */ /* 0x000fd600078ec0ff */
[----:B------:R-:W-:Y:S02]  /*129f50*/  @P6 LOP3.LUT R19, R19, 0x200000, RZ, 0xfc, !PT ;  /* 0x0020000013136812 */ /* 0x000fe400078efcff */
[----:B------:R-:W-:Y:S01]  /*129f60*/  LOP3.LUT P6, RZ, R17, 0x80, RZ, 0xc0, !PT ;  /* 0x0000008011ff7812 */ /* 0x000fe200078cc0ff */
[----:B--2---:R1:W-:Y:S04]  /*129f70*/  @P3 STG.E desc[UR34][R64.64], R107 ;  /* 0x0000006b40003986 */ /* 0x0043e8000c101922 */
[----:B-1----:R-:W2:Y:S01]  /*129f80*/  LDL.LU R107, [R1+0x170] ;  /* 0x00017000016b7983 */ /* 0x002ea20000300800 */
[----:B------:R-:W-:-:S03]  /*129f90*/  IMAD.WIDE R64, R199, 0x4, R82 ;  /* 0x00000004c7407825 */ /* 0x000fc600078e0252 */
[----:B------:R-:W2:Y:S04]  /*129fa0*/  LDL.LU R88, [R1+0x120] ;  /* 0x0001200001587983 */ /* 0x000ea80000300800 */
[----:B---3--:R1:W-:Y:S04]  /*129fb0*/  @P2 STG.E desc[UR34][R64.64], R66 ;  /* 0x0000004240002986 */ /* 0x0083e8000c101922 */
[----:B------:R-:W3:Y:S01]  /*129fc0*/  LDL.LU R89, [R1+0x110] ;  /* 0x0001100001597983 */ /* 0x000ee20000300800 */
[----:B-1----:R-:W-:-:S05]  /*129fd0*/  IMAD.WIDE R64, R199, 0x4, R80 ;  /* 0x00000004c7407825 */ /* 0x002fca00078e0250 */
[----:B----4-:R1:W-:Y:S02]  /*129fe0*/  @P1 STG.E desc[UR34][R64.64], R67 ;  /* 0x0000004340001986 */ /* 0x0103e4000c101922 */
[----:B-1----:R-:W-:Y:S02]  /*129ff0*/  IMAD.WIDE R64, R199, 0x4, R84 ;  /* 0x00000004c7407825 */ /* 0x002fe400078e0254 */
[----:B------:R-:W4:Y:S04]  /*12a000*/  LDL.LU R199, [R1+0x130] ;  /* 0x0001300001c77983 */ /* 0x000f280000300800 */
[----:B------:R-:W3:Y:S04]  /*12a010*/  LDL.LU R90, [R1+0x100] ;  /* 0x00010000015a7983 */ /* 0x000ee80000300800 */
[----:B------:R-:W3:Y:S04]  /*12a020*/  LDL.LU R91, [R1+0xf0] ;  /* 0x0000f000015b7983 */ /* 0x000ee80000300800 */
[----:B------:R1:W-:Y:S04]  /*12a030*/  @P0 STG.E desc[UR34][R64.64], R111 ;  /* 0x0000006f40000986 */ /* 0x0003e8000c101922 */
[----:B------:R-:W3:Y:S04]  /*12a040*/  LDL.LU R66, [R1+0xe0] ;  /* 0x0000e00001427983 */ /* 0x000ee80000300800 */
[----:B------:R-:W3:Y:S01]  /*12a050*/  LDL.LU R67, [R1+0xd0] ;  /* 0x0000d00001437983 */ /* 0x000ee20000300800 */
[----:B-1----:R-:W-:-:S03]  /*12a060*/  IMAD.WIDE R64, R198, 0x4, R58 ;  /* 0x00000004c6407825 */ /* 0x002fc600078e023a */
[----:B------:R-:W3:Y:S04]  /*12a070*/  LDL.LU R111, [R1+0xc0] ;  /* 0x0000c000016f7983 */ /* 0x000ee80000300800 */
[----:B------:R1:W-:Y:S01]  /*12a080*/  @P6 STG.E desc[UR34][R64.64], R110 ;  /* 0x0000006e40006986 */ /* 0x0003e2000c101922 */
[C---:B------:R-:W-:Y:S01]  /*12a090*/  LOP3.LUT P6, RZ, R19.reuse, 0x200000, RZ, 0xc0, !PT ;  /* 0x0020000013ff7812 */ /* 0x040fe200078cc0ff */
[----:B-1----:R-:W-:Y:S02]  /*12a0a0*/  IMAD.WIDE R64, R198, 0x4, R56 ;  /* 0x00000004c6407825 */ /* 0x002fe400078e0238 */
[----:B------:R-:W3:Y:S10]  /*12a0b0*/  LDL.LU R110, [R1+0x80] ;  /* 0x00008000016e7983 */ /* 0x000ef40000300800 */
[----:B------:R1:W-:Y:S01]  /*12a0c0*/  @P6 STG.E desc[UR34][R64.64], R109 ;  /* 0x0000006d40006986 */ /* 0x0003e2000c101922 */
[----:B------:R-:W-:-:S03]  /*12a0d0*/  LOP3.LUT P6, RZ, R19, 0x100000, RZ, 0xc0, !PT ;  /* 0x0010000013ff7812 */ /* 0x000fc600078cc0ff */
[----:B-1----:R-:W3:Y:S01]  /*12a0e0*/  LDL.LU R109, [R1+0x70] ;  /* 0x00007000016d7983 */ /* 0x002ee20000300800 */
[----:B------:R-:W-:-:S09]  /*12a0f0*/  IMAD.WIDE R64, R198, 0x4, R54 ;  /* 0x00000004c6407825 */ /* 0x000fd200078e0236 */
[----:B------:R1:W-:Y:S04]  /*12a100*/  @P6 STG.E desc[UR34][R64.64], R108 ;  /* 0x0000006c40006986 */ /* 0x0003e8000c101922 */
[----:B-1----:R-:W3:Y:S01]  /*12a110*/  LDL.LU R108, [R1+0x50] ;  /* 0x00005000016c7983 */ /* 0x002ee20000300800 */
[----:B------:R-:W-:Y:S01]  /*12a120*/  LOP3.LUT P6, RZ, R19, 0x80000, RZ, 0xc0, !PT ;  /* 0x0008000013ff7812 */ /* 0x000fe200078cc0ff */
[----:B------:R-:W-:Y:S01]  /*12a130*/  IMAD.WIDE R64, R198, 0x4, R52 ;  /* 0x00000004c6407825 */ /* 0x000fe200078e0234 */
[C---:B------:R-:W-:Y:S02]  /*12a140*/  LOP3.LUT P5, RZ, R17.reuse, 0x10000, RZ, 0xc0, !PT ;  /* 0x0001000011ff7812 */ /* 0x040fe400078ac0ff */
[C---:B------:R-:W-:Y:S02]  /*12a150*/  LOP3.LUT P4, RZ, R17.reuse, 0x20000, RZ, 0xc0, !PT ;  /* 0x0002000011ff7812 */ /* 0x040fe4000788c0ff */
[----:B------:R-:W-:-:S02]  /*12a160*/  LOP3.LUT P3, RZ, R17, 0x40000, RZ, 0xc0, !PT ;  /* 0x0004000011ff7812 */ /* 0x000fc4000786c0ff */
[C---:B------:R-:W-:Y:S02]  /*12a170*/  LOP3.LUT P2, RZ, R17.reuse, 0x80000, RZ, 0xc0, !PT ;  /* 0x0008000011ff7812 */ /* 0x040fe4000784c0ff */
[C---:B------:R-:W-:Y:S02]  /*12a180*/  LOP3.LUT P1, RZ, R17.reuse, 0x100000, RZ, 0xc0, !PT ;  /* 0x0010000011ff7812 */ /* 0x040fe4000782c0ff */
[----:B------:R-:W-:Y:S01]  /*12a190*/  LOP3.LUT P0, RZ, R17, 0x200000, RZ, 0xc0, !PT ;  /* 0x0020000011ff7812 */ /* 0x000fe2000780c0ff */
[----:B--2---:R1:W-:Y:S01]  /*12a1a0*/  @P6 STG.E desc[UR34][R64.64], R107 ;  /* 0x0000006b40006986 */ /* 0x0043e2000c101922 */
[C---:B------:R-:W-:Y:S01]  /*12a1b0*/  LOP3.LUT P6, RZ, R19.reuse, 0x40000, RZ, 0xc0, !PT ;  /* 0x0004000013ff7812 */ /* 0x040fe200078cc0ff */
[C---:B-1----:R-:W-:Y:S02]  /*12a1c0*/  IMAD.WIDE R64, R198.reuse, 0x4, R50 ;  /* 0x00000004c6407825 */ /* 0x042fe400078e0232 */
[----:B------:R-:W2:Y:S10]  /*12a1d0*/  LDL.LU R107, [R1+0x77d4] ;  /* 0x0077d400016b7983 */ /* 0x000eb40000300800 */
[----:B----4-:R1:W-:Y:S01]  /*12a1e0*/  @P6 STG.E desc[UR34][R64.64], R199 ;  /* 0x000000c740006986 */ /* 0x0103e2000c101922 */
[----:B------:R-:W-:Y:S01]  /*12a1f0*/  LOP3.LUT P6, RZ, R19, 0x20000, RZ, 0xc0, !PT ;  /* 0x0002000013ff7812 */ /* 0x000fe200078cc0ff */
[----:B-1----:R-:W-:-:S12]  /*12a200*/  IMAD.WIDE R64, R198, 0x4, R74 ;  /* 0x00000004c6407825 */ /* 0x002fd800078e024a */
[----:B------:R1:W-:Y:S01]  /*12a210*/  @P6 STG.E desc[UR34][R64.64], R88 ;  /* 0x0000005840006986 */ /* 0x0003e2000c101922 */
[----:B------:R-:W-:Y:S01]  /*12a220*/  LOP3.LUT P6, RZ, R19, 0x10000, RZ, 0xc0, !PT ;  /* 0x0001000013ff7812 */ /* 0x000fe200078cc0ff */
[----:B-1----:R-:W-:-:S12]  /*12a230*/  IMAD.WIDE R64, R198, 0x4, R72 ;  /* 0x00000004c6407825 */ /* 0x002fd800078e0248 */
[----:B---3--:R1:W-:Y:S01]  /*12a240*/  @P6 STG.E desc[UR34][R64.64], R89 ;  /* 0x0000005940006986 */ /* 0x0083e2000c101922 */
[----:B------:R-:W-:Y:S01]  /*12a250*/  LOP3.LUT P6, RZ, R19, 0x8000, RZ, 0xc0, !PT ;  /* 0x0000800013ff7812 */ /* 0x000fe200078cc0ff */
[----:B-1----:R-:W-:-:S12]  /*12a260*/  IMAD.WIDE R64, R198, 0x4, R70 ;  /* 0x00000004c6407825 */ /* 0x002fd800078e0246 */
[----:B------:R1:W-:Y:S01]  /*12a270*/  @P6 STG.E desc[UR34][R64.64], R90 ;  /* 0x0000005a40006986 */ /* 0x0003e2000c101922 */
[----:B------:R-:W-:Y:S01]  /*12a280*/  LOP3.LUT P6, RZ, R19, 0x4000, RZ, 0xc0, !PT ;  /* 0x0000400013ff7812 */ /* 0x000fe200078cc0ff */
[----:B-1----:R-:W-:-:S12]  /*12a290*/  IMAD.WIDE R64, R198, 0x4, R68 ;  /* 0x00000004c6407825 */ /* 0x002fd800078e0244 */
        /* <DEDUP_REMOVED lines=13> */
[----:B-1----:R-:W3:Y:S04]  /*12a370*/  LDL.LU R108, [R1+0x40] ;  /* 0x00004000016c7983 */ /* 0x002ee80000300800 */
[----:B------:R-:W4:Y:S04]  /*12a380*/  LDL.LU R91, [R1+0x554] ;  /* 0x00055400015b7983 */ /* 0x000f280000300800 */
[----:B------:R-:W2:Y:S04]  /*12a390*/  LDL.LU R66, [R1+0x544] ;  /* 0x0005440001427983 */ /* 0x000ea80000300800 */
[----:B------:R-:W2:Y:S04]  /*12a3a0*/  LDL.LU R67, [R1+0x534] ;  /* 0x0005340001437983 */ /* 0x000ea80000300800 */
[----:B------:R-:W2:Y:S04]  /*12a3b0*/  LDL.LU R111, [R1+0x524] ;  /* 0x00052400016f7983 */ /* 0x000ea80000300800 */
[----:B------:R-:W2:Y:S04]  /*12a3c0*/  LDL.LU R110, [R1+0x484] ;  /* 0x00048400016e7983 */ /* 0x000ea80000300800 */
[----:B------:R-:W2:Y:S01]  /*12a3d0*/  LDL.LU R109, [R1+0x474] ;  /* 0x00047400016d7983 */ /* 0x000ea20000300800 */
        /* <DEDUP_REMOVED lines=9> */
[----:B------:R-:W-:-:S10]  /*12a470*/  IMAD.WIDE R64, R198, 0x4, R84 ;  /* 0x00000004c6407825 */ /* 0x000fd400078e0254 */
        /* <DEDUP_REMOVED lines=12> */
[C---:B------:R-:W-:Y:S02]  /*12a540*/  LOP3.LUT P2, RZ, R17.reuse, 0x800000, RZ, 0xc0, !PT ;  /* 0x0080000011ff7812 */ /* 0x040fe4000784c0ff */
[----:B------:R-:W-:-:S07]  /*12a550*/  LOP3.LUT P1, RZ, R17, 0x1000000, RZ, 0xc0, !PT ;  /* 0x0100000011ff7812 */ /* 0x000fce000782c0ff */
[----:B------:R-:W-:Y:S02]  /*12a560*/  @P6 LOP3.LUT R19, R19, 0x1000, RZ, 0xfc, !PT ;  /* 0x0000100013136812 */ /* 0x000fe400078efcff */
[C---:B------:R-:W-:Y:S02]  /*12a570*/  LOP3.LUT P6, RZ, R17.reuse, 0x8000000, RZ, 0xc0, !PT ;  /* 0x0800000011ff7812 */ /* 0x040fe400078cc0ff */
[----:B------:R-:W-:Y:S02]  /*12a580*/  LOP3.LUT P0, RZ, R17, 0x2000000, RZ, 0xc0, !PT ;  /* 0x0200000011ff7812 */ /* 0x000fe4000780c0ff */
[----:B------:R-:W-:-:S09]  /*12a590*/  LOP3.LUT R19, R19, 0xffffdfff, RZ, 0xc0, !PT ;  /* 0xffffdfff13137812 */ /* 0x000fd200078ec0ff */
[----:B------:R-:W-:Y:S02]  /*12a5a0*/  @P6 LOP3.LUT R19, R19, 0x2000, RZ, 0xfc, !PT ;  /* 0x0000200013136812 */ /* 0x000fe400078efcff */
[----:B------:R-:W-:Y:S01]  /*12a5b0*/  LOP3.LUT P6, RZ, R17, 0x4000000, RZ, 0xc0, !PT ;  /* 0x0400000011ff7812 */ /* 0x000fe200078cc0ff */
[----:B---3--:R1:W-:Y:S04]  /*12a5c0*/  @P3 STG.E desc[UR34][R64.64], R108 ;  /* 0x0000006c40003986 */ /* 0x0083e8000c101922 */
[----:B-1----:R-:W3:Y:S04]  /*12a5d0*/  LDL.LU R108, [R1+0x464] ;  /* 0x00046400016c7983 */ /* 0x002ee80000300800 */
[----:B------:R-:W3:Y:S04]  /*12a5e0*/  LDL.LU R198, [R1+0x444] ;  /* 0x0004440001c67983 */ /* 0x000ee80000300800 */
[----:B------:R-:W3:Y:S04]  /*12a5f0*/  LDL.LU R199, [R1+0x434] ;  /* 0x0004340001c77983 */ /* 0x000ee80000300800 */
[----:B------:R-:W3:Y:S01]  /*12a600*/  LDL.LU R88, [R1+0x424] ;  /* 0x0004240001587983 */ /* 0x000ee20000300800 */
[----:B------:R-:W-:-:S03]  /*12a610*/  IMAD.WIDE R64, R197, 0x4, R58 ;  /* 0x00000004c5407825 */ /* 0x000fc600078e023a */
[----:B------:R-:W3:Y:S04]  /*12a620*/  LDL.LU R89, [R1+0x3b4] ;  /* 0x0003b40001597983 */ /* 0x000ee80000300800 */
[----:B----4-:R1:W-:Y:S04]  /*12a630*/  @P2 STG.E desc[UR34][R64.64], R91 ;  /* 0x0000005b40002986 */ /* 0x0103e8000c101922 */
[----:B------:R-:W4:Y:S01]  /*12a640*/  LDL.LU R90, [R1+0x3a4] ;  /* 0x0003a400015a7983 */ /* 0x000f220000300800 */
[----:B-1----:R-:W-:-:S03]  /*12a650*/  IMAD.WIDE R64, R197, 0x4, R56 ;  /* 0x00000004c5407825 */ /* 0x002fc600078e0238 */
[----:B------:R-:W4:Y:S04]  /*12a660*/  LDL.LU R91, [R1+0x394] ;  /* 0x00039400015b7983 */ /* 0x000f280000300800 */
[----:B--2---:R1:W-:Y:S02]  /*12a670*/  @P1 STG.E desc[UR34][R64.64], R66 ;  /* 0x0000004240001986 */ /* 0x0043e4000c101922 */
[C---:B-1----:R-:W-:Y:S02]  /*12a680*/  IMAD.WIDE R64, R197.reuse, 0x4, R54 ;  /* 0x00000004c5407825 */ /* 0x042fe400078e0236 */
[----:B------:R-:W2:Y:S04]  /*12a690*/  LDL.LU R66, [R1+0x314] ;  /* 0x0003140001427983 */ /* 0x000ea80000300800 */
[----:B------:R1:W-:Y:S02]  /*12a6a0*/  @P0 STG.E desc[UR34][R64.64], R67 ;  /* 0x0000004340000986 */ /* 0x0003e4000c101922 */
[----:B-1----:R-:W-:-:S02]  /*12a6b0*/  IMAD.WIDE R64, R197, 0x4, R52 ;  /* 0x00000004c5407825 */ /* 0x002fc400078e0234 */
[----:B------:R-:W2:Y:S04]  /*12a6c0*/  LDL.LU R67, [R1+0x304] ;  /* 0x0003040001437983 */ /* 0x000ea80000300800 */
[----:B------:R1:W-:Y:S01]  /*12a6d0*/  @P6 STG.E desc[UR34][R64.64], R111 ;  /* 0x0000006f40006986 */ /* 0x0003e2000c101922 */
[----:B------:R-:W-:Y:S01]  /*12a6e0*/  LOP3.LUT P6, RZ, R19, 0x2000, RZ, 0xc0, !PT ;  /* 0x0000200013ff7812 */ /* 0x000fe200078cc0ff */
[----:B-1----:R-:W-:Y:S02]  /*12a6f0*/  IMAD.WIDE R64, R197, 0x4, R50 ;  /* 0x00000004c5407825 */ /* 0x002fe400078e0232 */
[----:B------:R-:W2:Y:S10]  /*12a700*/  LDL.LU R111, [R1+0x2e4] ;  /* 0x0002e400016f7983 */ /* 0x000eb40000300800 */
[----:B------:R1:W-:Y:S01]  /*12a710*/  @P6 STG.E desc[UR34][R64.64], R110 ;  /* 0x0000006e40006986 */ /* 0x0003e2000c101922 */
[----:B------:R-:W-:-:S03]  /*12a720*/  LOP3.LUT P6, RZ, R19, 0x1000, RZ, 0xc0, !PT ;  /* 0x0000100013ff7812 */ /* 0x000fc600078cc0ff */
[----:B-1----:R-:W2:Y:S01]  /*12a730*/  LDL.LU R110, [R1+0x2d4] ;  /* 0x0002d400016e7983 */ /* 0x002ea20000300800 */
[----:B------:R-:W-:-:S09]  /*12a740*/  IMAD.WIDE R64, R197, 0x4, R74 ;  /* 0x00000004c5407825 */ /* 0x000fd200078e024a */
[----:B------:R1:W-:Y:S04]  /*12a750*/  @P6 STG.E desc[UR34][R64.64], R109 ;  /* 0x0000006d40006986 */ /* 0x0003e8000c101922 */
[----:B-1----:R-:W2:Y:S01]  /*12a760*/  LDL.LU R109, [R1+0x294] ;  /* 0x00029400016d7983 */ /* 0x002ea20000300800 */
        /* <DEDUP_REMOVED lines=8> */
[----:B---3--:R1:W-:Y:S01]  /*12a7f0*/  @P6 STG.E desc[UR34][R64.64], R108 ;  /* 0x0000006c40006986 */ /* 0x0083e2000c101922 */
[----:B------:R-:W-:Y:S01]  /*12a800*/  LOP3.LUT P6, RZ, R19, 0x400, RZ, 0xc0, !PT ;  /* 0x0000040013ff7812 */ /* 0x000fe200078cc0ff */
[----:B-1----:R-:W-:Y:S02]  /*12a810*/  IMAD.WIDE R64, R197, 0x4, R70 ;  /* 0x00000004c5407825 */ /* 0x002fe400078e0246 */
[----:B------:R-:W3:Y:S10]  /*12a820*/  LDL.LU R108, [R1+0x77d0] ;  /* 0x0077d000016c7983 */ /* 0x000ef40000300800 */
[----:B------:R1:W-:Y:S01]  /*12a830*/  @P6 STG.E desc[UR34][R64.64], R198 ;  /* 0x000000c640006986 */ /* 0x0003e2000c101922 */
        /* <DEDUP_REMOVED lines=11> */
[----:B----4-:R1:W-:Y:S02]  /*12a8f0*/  @P6 STG.E desc[UR34][R64.64], R90 ;  /* 0x0000005a40006986 */ /* 0x0103e4000c101922 */
[----:B-1----:R-:W-:-:S05]  /*12a900*/  IMAD.WIDE R64, R197, 0x4, R76 ;  /* 0x00000004c5407825 */ /* 0x002fca00078e024c */
[----:B------:R1:W-:Y:S02]  /*12a910*/  @P5 STG.E desc[UR34][R64.64], R91 ;  /* 0x0000005b40005986 */ /* 0x0003e4000c101922 */
[----:B-1----:R-:W-:-:S05]  /*12a920*/  IMAD.WIDE R64, R197, 0x4, R82 ;  /* 0x00000004c5407825 */ /* 0x002fca00078e0252 */
[----:B--2---:R1:W-:Y:S02]  /*12a930*/  @P4 STG.E desc[UR34][R64.64], R66 ;  /* 0x0000004240004986 */ /* 0x0043e4000c101922 */
        /* <DEDUP_REMOVED lines=9> */
[----:B------:R-:W4:Y:S04]  /*12a9d0*/  LDL.LU R110, [R1+0x174] ;  /* 0x00017400016e7983 */ /* 0x000f280000300800 */
[----:B------:R-:W3:Y:S04]  /*12a9e0*/  LDL.LU R89, [R1+0x134] ;  /* 0x0001340001597983 */ /* 0x000ee80000300800 */
[----:B------:R-:W3:Y:S04]  /*12a9f0*/  LDL.LU R90, [R1+0x124] ;  /* 0x00012400015a7983 */ /* 0x000ee80000300800 */
[----:B------:R-:W3:Y:S04]  /*12aa00*/  LDL.LU R91, [R1+0x114] ;  /* 0x00011400015b7983 */ /* 0x000ee80000300800 */
[----:B------:R-:W3:Y:S04]  /*12aa10*/  LDL.LU R66, [R1+0x104] ;  /* 0x0001040001427983 */ /* 0x000ee80000300800 */
[----:B------:R-:W3:Y:S01]  /*12aa20*/  LDL.LU R67, [R1+0xf4] ;  /* 0x0000f40001437983 */ /* 0x000ee20000300800 */
[----:B------:R-:W-:-:S02]  /*12aa30*/  LOP3.LUT P6, RZ, R18, 0x200000, RZ, 0xc0, !PT ;  /* 0x0020000012ff7812 */ /* 0x000fc400078cc0ff */
[----:B------:R-:W-:-:S11]  /*12aa40*/  LOP3.LUT R17, R17, 0xbfffffff, RZ, 0xc0, !PT ;  /* 0xbfffffff11117812 */ /* 0x000fd600078ec0ff */
[----:B------:R-:W-:Y:S02]  /*12aa50*/  @P6 LOP3.LUT R17, R17, 0x40000000, RZ, 0xfc, !PT ;  /* 0x4000000011116812 */ /* 0x000fe400078efcff */
[C---:B------:R-:W-:Y:S02]  /*12aa60*/  LOP3.LUT P6, RZ, R18.reuse, 0x100000, RZ, 0xc0, !PT ;  /* 0x0010000012ff7812 */ /* 0x040fe400078cc0ff */
[----:B------:R-:W-:Y:S02]  /*12aa70*/  LOP3.LUT R17, R17, 0x7fffffff, RZ, 0xc0, !PT ;  /* 0x7fffffff11117812 */ /* 0x000fe400078ec0ff */
[----:B------:R-:W-:-:S09]  /*12aa80*/  LOP3.LUT P3, RZ, R18, 0x200, RZ, 0xc0, !PT ;  /* 0x0000020012ff7812 */ /* 0x000fd2000786c0ff */
[----:B------:R-:W-:Y:S02]  /*12aa90*/  @P6 LOP3.LUT R17, R17, 0x80000000, RZ, 0xfc, !PT ;  /* 0x8000000011116812 */ /* 0x000fe400078efcff */
[----:B------:R-:W-:Y:S02]  /*12aaa0*/  LOP3.LUT P6, RZ, R18, 0x80000, RZ, 0xc0, !PT ;  /* 0x0008000012ff7812 */ /* 0x000fe400078cc0ff */
[----:B------:R-:W-:Y:S01]  /*12aab0*/  LOP3.LUT R19, R19, 0xfffffffe, RZ, 0xc0, !PT ;  /* 0xfffffffe13137812 */ /* 0x000fe200078ec0ff */
[----:B------:R-:W-:Y:S01]  /*12aac0*/  IMAD.WIDE R64, R196, 0x4, R54 ;  /* 0x00000004c4407825 */ /* 0x000fe200078e0236 */
[----:B------:R-:W-:-:S09]  /*12aad0*/  LOP3.LUT P2, RZ, R18, 0x400, RZ, 0xc0, !PT ;  /* 0x0000040012ff7812 */ /* 0x000fd2000784c0ff */
        /* <DEDUP_REMOVED lines=10> */
[C---:B------:R-:W-:Y:S02]  /*12ab80*/  LOP3.LUT P6, RZ, R18.reuse, 0x8000, RZ, 0xc0, !PT ;  /* 0x0000800012ff7812 */ /* 0x040fe400078cc0ff */
[----:B------:R-:W-:Y:S02]  /*12ab90*/  LOP3.LUT R19, R19, 0xffffffef, RZ, 0xc0, !PT ;  /* 0xffffffef13137812 */ /* 0x000fe400078ec0ff */
[----:B------:R-:W-:-:S09]  /*12aba0*/  LOP3.LUT P1, RZ, R18, 0x800, RZ, 0xc0, !PT ;  /* 0x0000080012ff7812 */ /* 0x000fd2000782c0ff */
[----:B------:R-:W-:Y:S02]  /*12abb0*/  @P6 LOP3.LUT R19, R19, 0x10, RZ, 0xfc, !PT ;  /* 0x0000001013136812 */ /* 0x000fe400078efcff */
[C---:B------:R-:W-:Y:S02]  /*12abc0*/  LOP3.LUT P6, RZ, R18.reuse, 0x4000, RZ, 0xc0, !PT ;  /* 0x0000400012ff7812 */ /* 0x040fe400078cc0ff */
[----:B------:R-:W-:Y:S02]  /*12abd0*/  LOP3.LUT P0, RZ, R18, 0x1000, RZ, 0xc0, !PT ;  /* 0x0000100012ff7812 */ /* 0x000fe4000780c0ff */
[----:B------:R-:W-:-:S09]  /*12abe0*/  LOP3.LUT R19, R19, 0xffffffdf, RZ, 0xc0, !PT ;  /* 0xffffffdf13137812 */ /* 0x000fd200078ec0ff */
[----:B------:R-:W-:Y:S02]  /*12abf0*/  @P6 LOP3.LUT R19, R19, 0x20, RZ, 0xfc, !PT ;  /* 0x0000002013136812 */ /* 0x000fe400078efcff */
[----:B------:R-:W-:Y:S01]  /*12ac00*/  LOP3.LUT P6, RZ, R18, 0x2000, RZ, 0xc0, !PT ;  /* 0x0000200012ff7812 */ /* 0x000fe200078cc0ff */
[----:B--2---:R1:W-:Y:S04]  /*12ac10*/  @P3 STG.E desc[UR34][R64.64], R109 ;  /* 0x0000006d40003986 */ /* 0x0043e8000c101922 */
[----:B-1----:R-:W2:Y:S01]  /*12ac20*/  LDL.LU R109, [R1+0xe4] ;  /* 0x0000e400016d7983 */ /* 0x002ea20000300800 */
[----:B------:R-:W-:-:S05]  /*12ac30*/  IMAD.WIDE R64, R196, 0x4, R52 ;  /* 0x00000004c4407825 */ /* 0x000fca00078e0234 */
[----:B----4-:R1:W-:Y:S04]  /*12ac40*/  @P2 STG.E desc[UR34][R64.64], R110 ;  /* 0x0000006e40002986 */ /* 0x0103e8000c101922 */
[----:B-1----:R-:W4:Y:S04]  /*12ac50*/  LDL.LU R110, [R1+0xd4] ;  /* 0x0000d400016e7983 */ /* 0x002f280000300800 */
[----:B------:R-:W4:Y:S04]  /*12ac60*/  LDL.LU R111, [R1+0xc4] ;  /* 0x0000c400016f7983 */ /* 0x000f280000300800 */
[----:B------:R-:W4:Y:S04]  /*12ac70*/  LDL.LU R197, [R1+0x84] ;  /* 0x0000840001c57983 */ /* 0x000f280000300800 */
[----:B------:R-:W4:Y:S01]  /*12ac80*/  LDL.LU R198, [R1+0x74] ;  /* 0x0000740001c67983 */ /* 0x000f220000300800 */
[----:B------:R-:W-:-:S03]  /*12ac90*/  IMAD.WIDE R64, R196, 0x4, R50 ;  /* 0x00000004c4407825 */ /* 0x000fc600078e0232 */
[----:B------:R-:W4:Y:S04]  /*12aca0*/  LDL.LU R199, [R1+0x54] ;  /* 0x0000540001c77983 */ /* 0x000f280000300800 */
[----:B---3--:R1:W-:Y:S04]  /*12acb0*/  @P1 STG.E desc[UR34][R64.64], R89 ;  /* 0x0000005940001986 */ /* 0x0083e8000c101922 */
[----:B------:R-:W3:Y:S01]  /*12acc0*/  LDL.LU R88, [R1+0x44] ;  /* 0x0000440001587983 */ /* 0x000ee20000300800 */
[----:B-1----:R-:W-:-:S03]  /*12acd0*/  IMAD.WIDE R64, R196, 0x4, R74 ;  /* 0x00000004c4407825 */ /* 0x002fc600078e024a */
[----:B------:R-:W3:Y:S04]  /*12ace0*/  LDL.LU R89, [R1+0x558] ;  /* 0x0005580001597983 */ /* 0x000ee80000300800 */
[----:B------:R1:W-:Y:S02]  /*12acf0*/  @P0 STG.E desc[UR34][R64.64], R90 ;  /* 0x0000005a40000986 */ /* 0x0003e4000c101922 */
[C---:B-1----:R-:W-:Y:S02]  /*12ad00*/  IMAD.WIDE R64, R196.reuse, 0x4, R72 ;  /* 0x00000004c4407825 */ /* 0x042fe400078e0248 */
[----:B------:R-:W3:Y:S04]  /*12ad10*/  LDL.LU R90, [R1+0x548] ;  /* 0x00054800015a7983 */ /* 0x000ee80000300800 */
[----:B------:R1:W-:Y:S01]  /*12ad20*/  @P6 STG.E desc[UR34][R64.64], R91 ;  /* 0x0000005b40006986 */ /* 0x0003e2000c101922 */
[----:B------:R-:W-:Y:S01]  /*12ad30*/  LOP3.LUT P6, RZ, R19, 0x20, RZ, 0xc0, !PT ;  /* 0x0000002013ff7812 */ /* 0x000fe200078cc0ff */
[----:B-1----:R-:W-:-:S02]  /*12ad40*/  IMAD.WIDE R64, R196, 0x4, R70 ;  /* 0x00000004c4407825 */ /* 0x002fc400078e0246 */
        /* <DEDUP_REMOVED lines=21> */
[----:B-1----:R-:W-:-:S02]  /*12aea0*/  IMAD.WIDE R64, R196, 0x4, R78 ;  /* 0x00000004c4407825 */ /* 0x002fc400078e024e */
[----:B------:R-:W4:Y:S10]  /*12aeb0*/  LDL.LU R110, [R1+0x77c8] ;  /* 0x0077c800016e7983 */ /* 0x000f340000300800 */
[----:B------:R1:W-:Y:S01]  /*12aec0*/  @P6 STG.E desc[UR34][R64.64], R111 ;  /* 0x0000006f40006986 */ /* 0x0003e2000c101922 */
[----:B------:R-:W-:Y:S01]  /*12aed0*/  LOP3.LUT P6, RZ, R19, 0x1, RZ, 0xc0, !PT ;  /* 0x0000000113ff7812 */ /* 0x000fe200078cc0ff */
[----:B-1----:R-:W-:-:S02]  /*12aee0*/  IMAD.WIDE R64, R196, 0x4, R76 ;  /* 0x00000004c4407825 */ /* 0x002fc400078e024c */
[----:B------:R-:W2:Y:S10]  /*12aef0*/  LDL.LU R111, [R1+0x77c4] ;  /* 0x0077c400016f7983 */ /* 0x000eb40000300800 */
[----:B------:R1:W-:Y:S01]  /*12af00*/  @P6 STG.E desc[UR34][R64.64], R197 ;  /* 0x000000c540006986 */ /* 0x0003e2000c101922 */
[----:B------:R-:W-:Y:S01]  /*12af10*/  LOP3.LUT P6, RZ, R17, 0x80000000, RZ, 0xc0, !PT ;  /* 0x8000000011ff7812 */ /* 0x000fe200078cc0ff */
[----:B-1----:R-:W-:-:S12]  /*12af20*/  IMAD.WIDE R64, R196, 0x4, R82 ;  /* 0x00000004c4407825 */ /* 0x002fd800078e0252 */
[----:B------:R1:W-:Y:S01]  /*12af30*/  @P6 STG.E desc[UR34][R64.64], R198 ;  /* 0x000000c640006986 */ /* 0x0003e2000c101922 */
[----:B------:R-:W-:Y:S01]  /*12af40*/  LOP3.LUT P6, RZ, R17, 0x40000000, RZ, 0xc0, !PT ;  /* 0x4000000011ff7812 */ /* 0x000fe200078cc0ff */
[----:B-1----:R-:W-:-:S12]  /*12af50*/  IMAD.WIDE R64, R196, 0x4, R80 ;  /* 0x00000004c4407825 */ /* 0x002fd800078e0250 */
[----:B------:R1:W-:Y:S02]  /*12af60*/  @P6 STG.E desc[UR34][R64.64], R199 ;  /* 0x000000c740006986 */ /* 0x0003e4000c101922 */
[----:B-1----:R-:W-:-:S05]  /*12af70*/  IMAD.WIDE R64, R196, 0x4, R84 ;  /* 0x00000004c4407825 */ /* 0x002fca00078e0254 */
        /* <DEDUP_REMOVED lines=12> */
[----:B------:R-:W2:Y:S04]  /*12b040*/  LDL.LU R88, [R1+0x468] ;  /* 0x0004680001587983 */ /* 0x000ea80000300800 */
[----:B------:R-:W2:Y:S04]  /*12b050*/  LDL.LU R89, [R1+0x448] ;  /* 0x0004480001597983 */ /* 0x000ea80000300800 */
[----:B------:R-:W2:Y:S04]  /*12b060*/  LDL.LU R90, [R1+0x438] ;  /* 0x00043800015a7983 */ /* 0x000ea80000300800 */
[----:B------:R-:W2:Y:S01]  /*12b070*/  LDL.LU R91, [R1+0x428] ;  /* 0x00042800015b7983 */ /* 0x000ea20000300800 */
[----:B------:R-:W-:-:S03]  /*12b080*/  LOP3.LUT P3, RZ, R18, 0x10000000, RZ, 0xc0, !PT ;  /* 0x1000000012ff7812 */ /* 0x000fc6000786c0ff */
[----:B------:R-:W2:Y:S01]  /*12b090*/  LDL.LU R66, [R1+0x3b8] ;  /* 0x0003b80001427983 */ /* 0x000ea20000300800 */
[C---:B------:R-:W-:Y:S02]  /*12b0a0*/  LOP3.LUT P2, RZ, R18.reuse, 0x20000000, RZ, 0xc0, !PT ;  /* 0x2000000012ff7812 */ /* 0x040fe4000784c0ff */
[C---:B------:R-:W-:Y:S02]  /*12b0b0*/  LOP3.LUT P1, RZ, R18.reuse, 0x40000000, RZ, 0xc0, !PT ;  /* 0x4000000012ff7812 */ /* 0x040fe4000782c0ff */
[----:B------:R-:W-:Y:S01]  /*12b0c0*/  LOP3.LUT P0, RZ, R18, 0x80000000, RZ, 0xc0, !PT ;  /* 0x8000000012ff7812 */ /* 0x000fe2000780c0ff */
[----:B------:R-:W-:Y:S01]  /*12b0d0*/  IMAD.WIDE R18, R123, 0x4, R74 ;  /* 0x000000047b127825 */ /* 0x000fe200078e024a */
        /* <DEDUP_REMOVED lines=13> */
[----:B---3--:R1:W-:Y:S04]  /*12b1b0*/  @P3 STG.E desc[UR34][R18.64], R67 ;  /* 0x0000004312003986 */ /* 0x0083e8000c101922 */
[----:B-1----:R-:W3:Y:S04]  /*12b1c0*/  LDL.LU R67, [R1+0x3a8] ;  /* 0x0003a80001437983 */ /* 0x002ee80000300800 */
[----:B------:R-:W4:Y:S01]  /*12b1d0*/  LDL.LU R64, [R1+0x398] ;  /* 0x0003980001407983 */ /* 0x000f220000300800 */
[----:B------:R-:W-:-:S03]  /*12b1e0*/  LOP3.LUT R17, R17, 0xfbffffff, RZ, 0xc0, !PT ;  /* 0xfbffffff11117812 */ /* 0x000fc600078ec0ff */
[----:B------:R-:W4:Y:S01]  /*12b1f0*/  LDL.LU R65, [R1+0x318] ;  /* 0x0003180001417983 */ /* 0x000f220000300800 */
[----:B------:R-:W-:Y:S02]  /*12b200*/  @P6 LOP3.LUT R17, R17, 0x4000000, RZ, 0xfc, !PT ;  /* 0x0400000011116812 */ /* 0x000fe400078efcff */
[----:B------:R-:W-:Y:S01]  /*12b210*/  LOP3.LUT P6, RZ, R16, 0x8, RZ, 0xc0, !PT ;  /* 0x0000000810ff7812 */ /* 0x000fe200078cc0ff */
[----:B------:R-:W4:Y:S01]  /*12b220*/  LDL.LU R196, [R1+0x308] ;  /* 0x0003080001c47983 */ /* 0x000f220000300800 */
[----:B------:R-:W-:-:S03]  /*12b230*/  LOP3.LUT R17, R17, 0xf7ffffff, RZ, 0xc0, !PT ;  /* 0xf7ffffff11117812 */ /* 0x000fc600078ec0ff */
[----:B------:R-:W4:Y:S01]  /*12b240*/  LDL.LU R197, [R1+0x2e8] ;  /* 0x0002e80001c57983 */ /* 0x000f220000300800 */
[----:B------:R-:W-:-:S03]  /*12b250*/  IMAD.WIDE R18, R123, 0x4, R72 ;  /* 0x000000047b127825 */ /* 0x000fc600078e0248 */
[----:B------:R-:W4:Y:S04]  /*12b260*/  LDL.LU R198, [R1+0x2d8] ;  /* 0x0002d80001c67983 */ /* 0x000f280000300800 */
[----:B------:R-:W-:Y:S01]  /*12b270*/  @P6 LOP3.LUT R17, R17, 0x8000000, RZ, 0xfc, !PT ;  /* 0x0800000011116812 */ /* 0x000fe200078efcff */
[----:B--2---:R1:W-:Y:S01]  /*12b280*/  @P2 STG.E desc[UR34][R18.64], R88 ;  /* 0x0000005812002986 */ /* 0x0043e2000c101922 */
[----:B------:R-:W-:Y:S02]  /*12b290*/  LOP3.LUT P6, RZ, R16, 0x4, RZ, 0xc0, !PT ;  /* 0x0000000410ff7812 */ /* 0x000fe400078cc0ff */
[----:B------:R-:W-:Y:S01]  /*12b2a0*/  LOP3.LUT R17, R17, 0xefffffff, RZ, 0xc0, !PT ;  /* 0xefffffff11117812 */ /* 0x000fe200078ec0ff */
[----:B------:R-:W2:Y:S01]  /*12b2b0*/  LDL.LU R199, [R1+0x298] ;  /* 0x0002980001c77983 */ /* 0x000ea20000300800 */
[----:B-1----:R-:W-:-:S03]  /*12b2c0*/  IMAD.WIDE R18, R123, 0x4, R70 ;  /* 0x000000047b127825 */ /* 0x002fc600078e0246 */
[----:B------:R-:W2:Y:S06]  /*12b2d0*/  LDL.LU R88, [R1+0x1e8] ;  /* 0x0001e80001587983 */ /* 0x000eac0000300800 */
[----:B------:R-:W-:Y:S02]  /*12b2e0*/  @P6 LOP3.LUT R17, R17, 0x10000000, RZ, 0xfc, !PT ;  /* 0x1000000011116812 */ /* 0x000fe400078efcff */
[----:B------:R-:W-:Y:S02]  /*12b2f0*/  LOP3.LUT P6, RZ, R16, 0x2, RZ, 0xc0, !PT ;  /* 0x0000000210ff7812 */ /* 0x000fe400078cc0ff */
[----:B------:R-:W-:Y:S01]  /*12b300*/  LOP3.LUT R17, R17, 0xdfffffff, RZ, 0xc0, !PT ;  /* 0xdfffffff11117812 */ /* 0x000fe200078ec0ff */
[----:B------:R1:W-:Y:S10]  /*12b310*/  @P1 STG.E desc[UR34][R18.64], R89 ;  /* 0x0000005912001986 */ /* 0x0003f4000c101922 */
[----:B------:R-:W-:-:S02]  /*12b320*/  @P6 LOP3.LUT R17, R17, 0x20000000, RZ, 0xfc, !PT ;  /* 0x2000000011116812 */ /* 0x000fc400078efcff */
[----:B------:R-:W-:Y:S01]  /*12b330*/  LOP3.LUT P6, RZ, R16, 0x1, RZ, 0xc0, !PT ;  /* 0x0000000110ff7812 */ /* 0x000fe200078cc0ff */
[C---:B-1----:R-:W-:Y:S01]  /*12b340*/  IMAD.WIDE R18, R123.reuse, 0x4, R68 ;  /* 0x000000047b127825 */ /* 0x042fe200078e0244 */
[----:B------:R-:W2:Y:S04]  /*12b350*/  LDL.LU R89, [R1+0x178] ;  /* 0x0001780001597983 */ /* 0x000ea80000300800 */
[----:B------:R1:W-:Y:S02]  /*12b360*/  @P0 STG.E desc[UR34][R18.64], R90 ;  /* 0x0000005a12000986 */ /* 0x0003e4000c101922 */
[----:B-1----:R-:W-:Y:S02]  /*12b370*/  IMAD.WIDE R18, R123, 0x4, R62 ;  /* 0x000000047b127825 */ /* 0x002fe400078e023e */
[----:B------:R-:W2:Y:S04]  /*12b380*/  LDL.LU R90, [R1+0x138] ;  /* 0x00013800015a7983 */ /* 0x000ea80000300800 */
[----:B------:R1:W-:Y:S01]  /*12b390*/  @P6 STG.E desc[UR34][R18.64], R91 ;  /* 0x0000005b12006986 */ /* 0x0003e2000c101922 */
[----:B------:R-:W-:Y:S01]  /*12b3a0*/  LOP3.LUT P6, RZ, R17, 0x20000000, RZ, 0xc0, !PT ;  /* 0x2000000011ff7812 */ /* 0x000fe200078cc0ff */
[----:B-1----:R-:W-:-:S02]  /*12b3b0*/  IMAD.WIDE R18, R123, 0x4, R60 ;  /* 0x000000047b127825 */ /* 0x002fc400078e023c */
[----:B------:R-:W2:Y:S10]  /*12b3c0*/  LDL.LU R91, [R1+0x128] ;  /* 0x00012800015b7983 */ /* 0x000eb40000300800 */
[----:B------:R1:W-:Y:S01]  /*12b3d0*/  @P6 STG.E desc[UR34][R18.64], R66 ;  /* 0x0000004212006986 */ /* 0x0003e2000c101922 */
[----:B------:R-:W-:-:S03]  /*12b3e0*/  LOP3.LUT P6, RZ, R17, 0x10000000, RZ, 0xc0, !PT ;  /* 0x1000000011ff7812 */ /* 0x000fc600078cc0ff */
[----:B-1----:R-:W2:Y:S01]  /*12b3f0*/  LDL.LU R66, [R1+0x118] ;  /* 0x0001180001427983 */ /* 0x002ea20000300800 */
[----:B------:R-:W-:-:S09]  /*12b400*/  IMAD.WIDE R18, R123, 0x4, R78 ;  /* 0x000000047b127825 */ /* 0x000fd200078e024e */
[----:B---3--:R1:W-:Y:S04]  /*12b410*/  @P6 STG.E desc[UR34][R18.64], R67 ;  /* 0x0000004312006986 */ /* 0x0083e8000c101922 */
[----:B-1----:R-:W3:Y:S01]  /*12b420*/  LDL.LU R67, [R1+0x108] ;  /* 0x0001080001437983 */ /* 0x002ee20000300800 */
[----:B------:R-:W-:Y:S01]  /*12b430*/  LOP3.LUT P6, RZ, R17, 0x8000000, RZ, 0xc0, !PT ;  /* 0x0800000011ff7812 */ /* 0x000fe200078cc0ff */
[----:B------:R-:W-:-:S12]  /*12b440*/  IMAD.WIDE R18, R123, 0x4, R76 ;  /* 0x000000047b127825 */ /* 0x000fd800078e024c */
[----:B----4-:R1:W-:Y:S01]  /*12b450*/  @P6 STG.E desc[UR34][R18.64], R64 ;  /* 0x0000004012006986 */ /* 0x0103e2000c101922 */
        /* <DEDUP_REMOVED lines=12> */
[----:B------:R-:W-:Y:S02]  /*12b520*/  LOP3.LUT P6, RZ, R17, 0x400000, RZ, 0xc0, !PT ;  /* 0x0040000011ff7812 */ /* 0x000fe400078cc0ff */
[C---:B------:R-:W-:Y:S02]  /*12b530*/  LOP3.LUT P5, RZ, R16.reuse, 0x200, RZ, 0xc0, !PT ;  /* 0x0000020010ff7812 */ /* 0x040fe400078ac0ff */
[----:B------:R-:W-:Y:S01]  /*12b540*/  LOP3.LUT P4, RZ, R16, 0x400, RZ, 0xc0, !PT ;  /* 0x0000040010ff7812 */ /* 0x000fe2000788c0ff */
[----:B-1----:R-:W-:-:S08]  /*12b550*/  IMAD.WIDE R18, R122, 0x4, R56 ;  /* 0x000000047a127825 */ /* 0x002fd000078e0238 */
[----:B--2---:R1:W-:Y:S01]  /*12b560*/  @P6 STG.E desc[UR34][R18.64], R199 ;  /* 0x000000c712006986 */ /* 0x0043e2000c101922 */
[----:B------:R-:W-:Y:S01]  /*12b570*/  LOP3.LUT P3, RZ, R16, 0x800, RZ, 0xc0, !PT ;  /* 0x0000080010ff7812 */ /* 0x000fe2000786c0ff */
[----:B-1----:R-:W-:-:S05]  /*12b580*/  IMAD.WIDE R18, R122, 0x4, R54 ;  /* 0x000000047a127825 */ /* 0x002fca00078e0236 */
[----:B------:R1:W-:Y:S01]  /*12b590*/  @P5 STG.E desc[UR34][R18.64], R88 ;  /* 0x0000005812005986 */ /* 0x0003e2000c101922 */
        /* <DEDUP_REMOVED lines=8> */
[----:B------:R1:W-:Y:S02]  /*12b620*/  @P2 STG.E desc[UR34][R18.64], R91 ;  /* 0x0000005b12002986 */ /* 0x0003e4000c101922 */
[----:B-1----:R-:W-:-:S05]  /*12b630*/  IMAD.WIDE R18, R122, 0x4, R72 ;  /* 0x000000047a127825 */ /* 0x002fca00078e0248 */
[----:B------:R1:W-:Y:S02]  /*12b640*/  @P1 STG.E desc[UR34][R18.64], R66 ;  /* 0x0000004212001986 */ /* 0x0003e4000c101922 */
[----:B-1----:R-:W-:-:S05]  /*12b650*/  IMAD.WIDE R18, R122, 0x4, R70 ;  /* 0x000000047a127825 */ /* 0x002fca00078e0246 */
[----:B---3--:R1:W-:Y:S04]  /*12b660*/  @P0 STG.E desc[UR34][R18.64], R67 ;  /* 0x0000004312000986 */ /* 0x0083e8000c101922 */
[----:B-1----:R-:W2:Y:S04]  /*12b670*/  LDL.LU R67, [R1+0xf8] ;  /* 0x0000f80001437983 */ /* 0x002ea80000300800 */
[----:B------:R-:W3:Y:S04]  /*12b680*/  LDL.LU R88, [R1+0xe8] ;  /* 0x0000e80001587983 */ /* 0x000ee80000300800 */
[----:B------:R-:W4:Y:S04]  /*12b690*/  LDL.LU R89, [R1+0xd8] ;  /* 0x0000d80001597983 */ /* 0x000f280000300800 */
[----:B------:R-:W3:Y:S04]  /*12b6a0*/  LDL.LU R90, [R1+0xc8] ;  /* 0x0000c800015a7983 */ /* 0x000ee80000300800 */
[----:B------:R-:W3:Y:S01]  /*12b6b0*/  LDL.LU R91, [R1+0x88] ;  /* 0x00008800015b7983 */ /* 0x000ee20000300800 */
[----:B------:R-:W-:-:S03]  /*12b6c0*/  LOP3.LUT P3, RZ, R16, 0x8000, RZ, 0xc0, !PT ;  /* 0x0000800010ff7812 */ /* 0x000fc6000786c0ff */
[----:B------:R-:W3:Y:S01]  /*12b6d0*/  LDL.LU R66, [R1+0x78] ;  /* 0x0000780001427983 */ /* 0x000ee20000300800 */
        /* <DEDUP_REMOVED lines=14> */
[----:B------:R-:W-:Y:S01]  /*12b7c0*/  LOP3.LUT R17, R17, 0xfffbffff, RZ, 0xc0, !PT ;  /* 0xfffbffff11117812 */ /* 0x000fe200078ec0ff */
[----:B--2---:R1:W-:Y:S04]  /*12b7d0*/  @P3 STG.E desc[UR34][R18.64], R67 ;  /* 0x0000004312003986 */ /* 0x0043e8000c101922 */
[----:B-1----:R-:W2:Y:S04]  /*12b7e0*/  LDL.LU R67, [R1+0x58] ;  /* 0x0000580001437983 */ /* 0x002ea80000300800 */
[----:B------:R-:W2:Y:S04]  /*12b7f0*/  LDL.LU R64, [R1+0x48] ;  /* 0x0000480001407983 */ /* 0x000ea80000300800 */
[----:B------:R-:W2:Y:S01]  /*12b800*/  LDL.LU R65, [R1+0x55c] ;  /* 0x00055c0001417983 */ /* 0x000ea20000300800 */
[----:B------:R-:W-:-:S02]  /*12b810*/  @P6 LOP3.LUT R17, R17, 0x40000, RZ, 0xfc, !PT ;  /* 0x0004000011116812 */ /* 0x000fc400078efcff */
[----:B------:R-:W-:Y:S01]  /*12b820*/  LOP3.LUT P6, RZ, R16, 0x400000, RZ, 0xc0, !PT ;  /* 0x0040000010ff7812 */ /* 0x000fe200078cc0ff */
[----:B------:R-:W2:Y:S01]  /*12b830*/  LDL.LU R196, [R1+0x54c] ;  /* 0x00054c0001c47983 */ /* 0x000ea20000300800 */
[----:B------:R-:W-:-:S03]  /*12b840*/  LOP3.LUT R17, R17, 0xfff7ffff, RZ, 0xc0, !PT ;  /* 0xfff7ffff11117812 */ /* 0x000fc600078ec0ff */
[----:B------:R-:W2:Y:S01]  /*12b850*/  LDL.LU R197, [R1+0x53c] ;  /* 0x00053c0001c57983 */ /* 0x000ea20000300800 */
[C---:B------:R-:W-:Y:S02]  /*12b860*/  LOP3.LUT P2, RZ, R16.reuse, 0x10000, RZ, 0xc0, !PT ;  /* 0x0001000010ff7812 */ /* 0x040fe4000784c0ff */
[----:B------:R-:W-:Y:S01]  /*12b870*/  LOP3.LUT P1, RZ, R16, 0x20000, RZ, 0xc0, !PT ;  /* 0x0002000010ff7812 */ /* 0x000fe2000782c0ff */
[----:B------:R-:W-:Y:S01]  /*12b880*/  IMAD.WIDE R18, R122, 0x4, R62 ;  /* 0x000000047a127825 */ /* 0x000fe200078e023e */
[----:B------:R-:W2:Y:S03]  /*12b890*/  LDL.LU R198, [R1+0x52c] ;  /* 0x00052c0001c67983 */ /* 0x000ea60000300800 */
[----:B------:R-:W-:Y:S01]  /*12b8a0*/  @P6 LOP3.LUT R17, R17, 0x80000, RZ, 0xfc, !PT ;  /* 0x0008000011116812 */ /* 0x000fe200078efcff */
[----:B------:R-:W2:Y:S01]  /*12b8b0*/  LDL.LU R199, [R1+0x48c] ;  /* 0x00048c0001c77983 */ /* 0x000ea20000300800 */
[----:B------:R-:W-:-:S02]  /*12b8c0*/  LOP3.LUT P6, RZ, R16, 0x200000, RZ, 0xc0, !PT ;  /* 0x0020000010ff7812 */ /* 0x000fc400078cc0ff */
[----:B------:R-:W-:Y:S02]  /*12b8d0*/  LOP3.LUT R17, R17, 0xffefffff, RZ, 0xc0, !PT ;  /* 0xffefffff11117812 */ /* 0x000fe400078ec0ff */
[----:B------:R-:W-:-:S09]  /*12b8e0*/  LOP3.LUT P0, RZ, R16, 0x40000, RZ, 0xc0, !PT ;  /* 0x0004000010ff7812 */ /* 0x000fd2000780c0ff */
[----:B------:R-:W-:Y:S02]  /*12b8f0*/  @P6 LOP3.LUT R17, R17, 0x100000, RZ, 0xfc, !PT ;  /* 0x0010000011116812 */ /* 0x000fe400078efcff */
[----:B------:R-:W-:Y:S01]  /*12b900*/  LOP3.LUT P6, RZ, R16, 0x100000, RZ, 0xc0, !PT ;  /* 0x0010000010ff7812 */ /* 0x000fe200078cc0ff */
[----:B---3--:R1:W-:Y:S01]  /*12b910*/  @P2 STG.E desc[UR34][R18.64], R88 ;  /* 0x0000005812002986 */ /* 0x0083e2000c101922 */
[----:B------:R-:W-:Y:S01]  /*12b920*/  LOP3.LUT R17, R17, 0xffdfffff, RZ, 0xc0, !PT ;  /* 0xffdfffff11117812 */ /* 0x000fe200078ec0ff */
[----:B-1----:R-:W-:-:S10]  /*12b930*/  IMAD.WIDE R18, R122, 0x4, R60 ;  /* 0x000000047a127825 */ /* 0x002fd400078e023c */
[----:B------:R-:W-:Y:S01]  /*12b940*/  @P6 LOP3.LUT R17, R17, 0x200000, RZ, 0xfc, !PT ;  /* 0x0020000011116812 */ /* 0x000fe200078efcff */
[----:B------:R-:W3:Y:S01]  /*12b950*/  LDL.LU R88, [R1+0x47c] ;  /* 0x00047c0001587983 */ /* 0x000ee20000300800 */
[----:B------:R-:W-:-:S03]  /*12b960*/  LOP3.LUT P6, RZ, R16, 0x80000, RZ, 0xc0, !PT ;  /* 0x0008000010ff7812 */ /* 0x000fc600078cc0ff */
[----:B----4-:R1:W-:Y:S02]  /*12b970*/  @P1 STG.E desc[UR34][R18.64], R89 ;  /* 0x0000005912001986 */ /* 0x0103e4000c101922 */
[C---:B-1----:R-:W-:Y:S02]  /*12b980*/  IMAD.WIDE R18, R122.reuse, 0x4, R78 ;  /* 0x000000047a127825 */ /* 0x042fe400078e024e */
[----:B------:R-:W4:Y:S04]  /*12b990*/  LDL.LU R89, [R1+0x46c] ;  /* 0x00046c0001597983 */ /* 0x000f280000300800 */
[----:B------:R1:W-:Y:S02]  /*12b9a0*/  @P0 STG.E desc[UR34][R18.64], R90 ;  /* 0x0000005a12000986 */ /* 0x0003e4000c101922 */
[----:B-1----:R-:W-:-:S02]  /*12b9b0*/  IMAD.WIDE R18, R122, 0x4, R76 ;  /* 0x000000047a127825 */ /* 0x002fc400078e024c */
        /* <DEDUP_REMOVED lines=9> */
[----:B--2---:R1:W-:Y:S04]  /*12ba50*/  @P6 STG.E desc[UR34][R18.64], R67 ;  /* 0x0000004312006986 */ /* 0x0043e8000c101922 */
[----:B-1----:R-:W2:Y:S01]  /*12ba60*/  LDL.LU R67, [R1+0x3bc] ;  /* 0x0003bc0001437983 */ /* 0x002ea20000300800 */
[----:B------:R-:W-:Y:S01]  /*12ba70*/  LOP3.LUT P6, RZ, R17, 0x80000, RZ, 0xc0, !PT ;  /* 0x0008000011ff7812 */ /* 0x000fe200078cc0ff */
[----:B------:R-:W-:-:S12]  /*12ba80*/  IMAD.WIDE R18, R122, 0x4, R84 ;  /* 0x000000047a127825 */ /* 0x000fd800078e0254 */
        /* <DEDUP_REMOVED lines=17> */
[----:B------:R1:W-:Y:S01]  /*12bba0*/  @P6 STG.E desc[UR34][R18.64], R199 ;  /* 0x000000c712006986 */ /* 0x0003e2000c101922 */
[----:B------:R-:W-:Y:S01]  /*12bbb0*/  LOP3.LUT P3, RZ, R16, 0x40000000, RZ, 0xc0, !PT ;  /* 0x4000000010ff7812 */ /* 0x000fe2000786c0ff */
[----:B-1----:R-:W-:-:S05]  /*12bbc0*/  IMAD.WIDE R18, R41, 0x4, R74 ;  /* 0x0000000429127825 */ /* 0x002fca00078e024a */
[----:B---3--:R1:W-:Y:S01]  /*12bbd0*/  @P5 STG.E desc[UR34][R18.64], R88 ;  /* 0x0000005812005986 */ /* 0x0083e2000c101922 */
[----:B------:R-:W-:Y:S01]  /*12bbe0*/  LOP3.LUT P2, RZ, R16, 0x80000000, RZ, 0xc0, !PT ;  /* 0x8000000010ff7812 */ /* 0x000fe2000784c0ff */
[----:B-1----:R-:W-:-:S05]  /*12bbf0*/  IMAD.WIDE R18, R41, 0x4, R72 ;  /* 0x0000000429127825 */ /* 0x002fca00078e0248 */
[----:B----4-:R1:W-:Y:S01]  /*12bc00*/  @P4 STG.E desc[UR34][R18.64], R89 ;  /* 0x0000005912004986 */ /* 0x0103e2000c101922 */
        /* <DEDUP_REMOVED lines=9> */
[----:B--2---:R1:W-:Y:S04]  /*12bca0*/  @P0 STG.E desc[UR34][R18.64], R67 ;  /* 0x0000004312000986 */ /* 0x0043e8000c101922 */
        /* <DEDUP_REMOVED lines=155> */
[----:B------:R-:W-:Y:S01]  /*12c660*/  LOP3.LUT P6, RZ, R17, 0x20, RZ, 0xc0, !PT ;  /* 0x0000002011ff7812 */ /* 0x000fe200078cc0ff */
        /* <DEDUP_REMOVED lines=144> */
[----:B-1----:R-:W2:Y:S01]  /*12cf70*/  LDL.LU R67, [R1+0x774] ;  /* 0x0007740001437983 */ /* 0x002ea20000300800 */
[----:B------:R-:W-:Y:S02]  /*12cf80*/  LOP3.LUT P6, RZ, R13, 0x80, RZ, 0xc0, !PT ;  /* 0x000000800dff7812 */ /* 0x000fe400078cc0ff */
[----:B------:R-:W-:Y:S01]  /*12cf90*/  LOP3.LUT R16, R16, 0xffffbfff, RZ, 0xc0, !PT ;  /* 0xffffbfff10107812 */ /* 0x000fe200078ec0ff */
[----:B------:R-:W3:Y:S04]  /*12cfa0*/  LDL.LU R88, [R1+0x754] ;  /* 0x0007540001587983 */ /* 0x000ee80000300800 */
[----:B------:R-:W4:Y:S04]  /*12cfb0*/  LDL.LU R89, [R1+0x6c4] ;  /* 0x0006c40001597983 */ /* 0x000f280000300800 */
[----:B------:R-:W3:Y:S02]  /*12cfc0*/  LDL.LU R90, [R1+0x6a4] ;  /* 0x0006a400015a7983 */ /* 0x000ee40000300800 */
[----:B------:R-:W-:-:S02]  /*12cfd0*/  @P6 LOP3.LUT R16, R16, 0x4000, RZ, 0xfc, !PT ;  /* 0x0000400010106812 */ /* 0x000fc400078efcff */
[----:B------:R-:W-:Y:S01]  /*12cfe0*/  LOP3.LUT P6, RZ, R13, 0x40, RZ, 0xc0, !PT ;  /* 0x000000400dff7812 */ /* 0x000fe200078cc0ff */
[----:B------:R-:W3:Y:S01]  /*12cff0*/  LDL.LU R91, [R1+0x694] ;  /* 0x00069400015b7983 */ /* 0x000ee20000300800 */
[----:B------:R-:W-:Y:S02]  /*12d000*/  LOP3.LUT R16, R16, 0xffff7fff, RZ, 0xc0, !PT ;  /* 0xffff7fff10107812 */ /* 0x000fe400078ec0ff */
[----:B------:R-:W-:Y:S01]  /*12d010*/  LOP3.LUT P3, RZ, R14, 0x8000000, RZ, 0xc0, !PT ;  /* 0x080000000eff7812 */ /* 0x000fe2000786c0ff */
[----:B------:R-:W3:Y:S08]  /*12d020*/  LDL.LU R66, [R1+0x684] ;  /* 0x0006840001427983 */ /* 0x000ef00000300800 */
[----:B------:R-:W-:-:S02]  /*12d030*/  @P6 LOP3.LUT R16, R16, 0x8000, RZ, 0xfc, !PT ;  /* 0x0000800010106812 */ /* 0x000fc400078efcff */
        /* <DEDUP_REMOVED lines=18> */
[C---:B------:R-:W-:Y:S02]  /*12d160*/  LOP3.LUT P1, RZ, R14.reuse, 0x20000000, RZ, 0xc0, !PT ;  /* 0x200000000eff7812 */ /* 0x040fe4000782c0ff */
[----:B------:R-:W-:-:S05]  /*12d170*/  LOP3.LUT P0, RZ, R14, 0x40000000, RZ, 0xc0, !PT ;  /* 0x400000000eff7812 */ /* 0x000fca000780c0ff */
[----:B------:R-:W-:Y:S02]  /*12d180*/  @P6 LOP3.LUT R16, R16, 0x200000, RZ, 0xfc, !PT ;  /* 0x0020000010106812 */ /* 0x000fe400078efcff */
[----:B------:R-:W-:Y:S01]  /*12d190*/  LOP3.LUT P6, RZ, R14, 0x80000000, RZ, 0xc0, !PT ;  /* 0x800000000eff7812 */ /* 0x000fe200078cc0ff */
[----:B------:R-:W-:-:S05]  /*12d1a0*/  IMAD.WIDE R14, R37, 0x4, R50 ;  /* 0x00000004250e7825 */ /* 0x000fca00078e0232 */
[----:B--2---:R1:W-:Y:S04]  /*12d1b0*/  @P3 STG.E desc[UR34][R14.64], R67 ;  /* 0x000000430e003986 */ /* 0x0043e8000c101922 */
[----:B-1----:R-:W2:Y:S04]  /*12d1c0*/  LDL.LU R67, [R1+0x664] ;  /* 0x0006640001437983 */ /* 0x002ea80000300800 */
[----:B------:R-:W2:Y:S04]  /*12d1d0*/  LDL.LU R64, [R1+0x634] ;  /* 0x0006340001407983 */ /* 0x000ea80000300800 */
[----:B------:R-:W2:Y:S04]  /*12d1e0*/  LDL.LU R65, [R1+0x5c4] ;  /* 0x0005c40001417983 */ /* 0x000ea80000300800 */
[----:B------:R-:W2:Y:S04]  /*12d1f0*/  LDL.LU R196, [R1+0x5a4] ;  /* 0x0005a40001c47983 */ /* 0x000ea80000300800 */
[----:B------:R-:W2:Y:S01]  /*12d200*/  LDL.LU R197, [R1+0x594] ;  /* 0x0005940001c57983 */ /* 0x000ea20000300800 */
[----:B------:R-:W-:-:S03]  /*12d210*/  IMAD.WIDE R14, R37, 0x4, R74 ;  /* 0x00000004250e7825 */ /* 0x000fc600078e024a */
[----:B------:R-:W2:Y:S04]  /*12d220*/  LDL.LU R198, [R1+0x584] ;  /* 0x0005840001c67983 */ /* 0x000ea80000300800 */
[----:B---3--:R1:W-:Y:S04]  /*12d230*/  @P2 STG.E desc[UR34][R14.64], R88 ;  /* 0x000000580e002986 */ /* 0x0083e8000c101922 */
[----:B------:R-:W3:Y:S01]  /*12d240*/  LDL.LU R199, [R1+0x574] ;  /* 0x0005740001c77983 */ /* 0x000ee20000300800 */
[----:B-1----:R-:W-:-:S03]  /*12d250*/  IMAD.WIDE R14, R37, 0x4, R72 ;  /* 0x00000004250e7825 */ /* 0x002fc600078e0248 */
[----:B------:R-:W3:Y:S04]  /*12d260*/  LDL.LU R88, [R1+0x564] ;  /* 0x0005640001587983 */ /* 0x000ee80000300800 */
        /* <DEDUP_REMOVED lines=35> */
[----:B---3--:R1:W-:Y:S01]  /*12d4a0*/  @P6 STG.E desc[UR34][R14.64], R199 ;  /* 0x000000c70e006986 */ /* 0x0083e2000c101922 */
[----:B------:R-:W-:Y:S01]  /*12d4b0*/  LOP3.LUT P3, RZ, R13, 0x400, RZ, 0xc0, !PT ;  /* 0x000004000dff7812 */ /* 0x000fe2000786c0ff */
[----:B-1----:R-:W-:-:S05]  /*12d4c0*/  IMAD.WIDE R14, R36, 0x4, R56 ;  /* 0x00000004240e7825 */ /* 0x002fca00078e0238 */
[----:B------:R1:W-:Y:S01]  /*12d4d0*/  @P5 STG.E desc[UR34][R14.64], R88 ;  /* 0x000000580e005986 */ /* 0x0003e2000c101922 */
        /* <DEDUP_REMOVED lines=45> */
[C---:B------:R-:W-:Y:S01]  /*12d7b0*/  LOP3.LUT P1, RZ, R13.reuse, 0x10000, RZ, 0xc0, !PT ;  /* 0x000100000dff7812 */ /* 0x040fe2000782c0ff */
        /* <DEDUP_REMOVED lines=527> */
[----:B-1----:R-:W4:Y:S01]  /*12f8b0*/  LDL.LU R66, [R1+0x944] ;  /* 0x0009440001427983 */ /* 0x002f220000300800 */
        /* <DEDUP_REMOVED lines=11> */
[----:B------:R-:W-:Y:S01]  /*12f970*/  @P6 STG.E desc[UR34][R14.64], R196 ;  /* 0x000000c40e006986 */ /* 0x000fe2000c101922 */
[----:B------:R-:W-:Y:S01]  /*12f980*/  LOP3.LUT P6, RZ, R13, 0x1, RZ, 0xc0, !PT ;  /* 0x000000010dff7812 */ /* 0x000fe200078cc0ff */
[----:B------:R-:W-:-:S12]  /*12f990*/  IMAD.WIDE R12, R21, 0x4, R58 ;  /* 0x00000004150c7825 */ /* 0x000fd800078e023a */
        /* <DEDUP_REMOVED lines=174> */
[----:B-1----:R-:W-:Y:S02]  /*130480*/  IMAD.WIDE R12, R20, 0x4, R84 ;  /* 0x00000004140c7825 */ /* 0x002fe400078e0254 */
        /* <DEDUP_REMOVED lines=274> */
[----:B------:R-:W2:Y:S02]  /*1315b0*/  LDL.LU R64, [R1+0x27c] ;  /* 0x00027c0001407983 */ /* 0x000ea40000300800 */
[----:B------:R-:W-:-:S02]  /*1315c0*/  @P6 LOP3.LUT R8, R8, 0x4000000, RZ, 0xfc, !PT ;  /* 0x0400000008086812 */ /* 0x000fc400078efcff */
[----:B------:R-:W2:Y:S01]  /*1315d0*/  LDL.LU R65, [R1+0x21c] ;  /* 0x00021c0001417983 */ /* 0x000ea20000300800 */
[----:B------:R-:W-:Y:S02]  /*1315e0*/  LOP3.LUT P6, RZ, R6, 0x80000, RZ, 0xc0, !PT ;  /* 0x0008000006ff7812 */ /* 0x000fe400078cc0ff */
[----:B------:R-:W-:Y:S01]  /*1315f0*/  LOP3.LUT R8, R8, 0xf7ffffff, RZ, 0xc0, !PT ;  /* 0xf7ffffff08087812 */ /* 0x000fe200078ec0ff */
[----:B------:R-:W2:Y:S01]  /*131600*/  LDL.LU R196, [R1+0x1dc] ;  /* 0x0001dc0001c47983 */ /* 0x000ea20000300800 */
[----:B------:R-:W-:-:S03]  /*131610*/  LOP3.LUT P2, RZ, R6, 0x2000, RZ, 0xc0, !PT ;  /* 0x0000200006ff7812 */ /* 0x000fc6000784c0ff */
[----:B------:R-:W2:Y:S01]  /*131620*/  LDL.LU R197, [R1+0x19c] ;  /* 0x00019c0001c57983 */ /* 0x000ea20000300800 */
[C---:B------:R-:W-:Y:S01]  /*131630*/  LOP3.LUT P1, RZ, R6.reuse, 0x4000, RZ, 0xc0, !PT ;  /* 0x0000400006ff7812 */ /* 0x040fe2000782c0ff */
[----:B------:R-:W-:Y:S01]  /*131640*/  IMAD.WIDE R12, R47, 0x4, R72 ;  /* 0x000000042f0c7825 */ /* 0x000fe200078e0248 */
[----:B------:R-:W-:Y:S01]  /*131650*/  LOP3.LUT P0, RZ, R6, 0x8000, RZ, 0xc0, !PT ;  /* 0x0000800006ff7812 */ /* 0x000fe2000780c0ff */
[----:B------:R-:W2:Y:S02]  /*131660*/  LDL.LU R198, [R1+0xbf0] ;  /* 0x000bf00001c67983 */ /* 0x000ea40000300800 */
[----:B------:R-:W-:Y:S02]  /*131670*/  @P6 LOP3.LUT R8, R8, 0x8000000, RZ, 0xfc, !PT ;  /* 0x0800000008086812 */ /* 0x000fe400078efcff */
[----:B------:R-:W-:Y:S01]  /*131680*/  LOP3.LUT P6, RZ, R6, 0x40000, RZ, 0xc0, !PT ;  /* 0x0004000006ff7812 */ /* 0x000fe200078cc0ff */
[----:B------:R-:W2:Y:S01]  /*131690*/  LDL.LU R199, [R1+0xbe0] ;  /* 0x000be00001c77983 */ /* 0x000ea20000300800 */
[----:B------:R-:W-:-:S11]  /*1316a0*/  LOP3.LUT R8, R8, 0xefffffff, RZ, 0xc0, !PT ;  /* 0xefffffff08087812 */ /* 0x000fd600078ec0ff */
        /* <DEDUP_REMOVED lines=16> */
[C---:B-1----:R-:W-:Y:S02]  /*1317b0*/  IMAD.WIDE R12, R47.reuse, 0x4, R60 ;  /* 0x000000042f0c7825 */ /* 0x042fe400078e023c */
[----:B------:R-:W3:Y:S10]  /*1317c0*/  LDL.LU R91, [R1+0xb20] ;  /* 0x000b2000015b7983 */ /* 0x000ef40000300800 */
[----:B------:R1:W-:Y:S01]  /*1317d0*/  @P6 STG.E desc[UR34][R12.64], R66 ;  /* 0x000000420c006986 */ /* 0x0003e2000c101922 */
[----:B------:R-:W-:Y:S01]  /*1317e0*/  LOP3.LUT P6, RZ, R8, 0x10000000, RZ, 0xc0, !PT ;  /* 0x1000000008ff7812 */ /* 0x000fe200078cc0ff */
[----:B-1----:R-:W-:-:S02]  /*1317f0*/  IMAD.WIDE R12, R47, 0x4, R78 ;  /* 0x000000042f0c7825 */ /* 0x002fc400078e024e */
[----:B------:R-:W3:Y:S10]  /*131800*/  LDL.LU R66, [R1+0xb10] ;  /* 0x000b100001427983 */ /* 0x000ef40000300800 */
        /* <DEDUP_REMOVED lines=28> */
[C---:B------:R-:W-:Y:S02]  /*1319d0*/  LOP3.LUT P1, RZ, R6.reuse, 0x20000000, RZ, 0xc0, !PT ;  /* 0x2000000006ff7812 */ /* 0x040fe4000782c0ff */
[----:B------:R-:W-:Y:S01]  /*1319e0*/  LOP3.LUT P0, RZ, R6, 0x40000000, RZ, 0xc0, !PT ;  /* 0x4000000006ff7812 */ /* 0x000fe2000780c0ff */
[----:B-1----:R-:W-:-:S05]  /*1319f0*/  IMAD.WIDE R12, R46, 0x4, R50 ;  /* 0x000000042e0c7825 */ /* 0x002fca00078e0232 */
[----:B------:R1:W-:Y:S01]  /*131a00*/  @P3 STG.E desc[UR34][R12.64], R90 ;  /* 0x0000005a0c003986 */ /* 0x0003e2000c101922 */
[----:B------:R-:W-:Y:S01]  /*131a10*/  LOP3.LUT P3, RZ, R6, 0x80000000, RZ, 0xc0, !PT ;  /* 0x8000000006ff7812 */ /* 0x000fe2000786c0ff */
[----:B------:R-:W-:-:S04]  /*131a20*/  IMAD.WIDE R6, R46, 0x4, R70 ;  /* 0x000000042e067825 */ /* 0x000fc800078e0246 */
[----:B-1----:R-:W-:-:S05]  /*131a30*/  IMAD.WIDE R12, R46, 0x4, R74 ;  /* 0x000000042e0c7825 */ /* 0x002fca00078e024a */
[----:B------:R1:W-:Y:S02]  /*131a40*/  @P2 STG.E desc[UR34][R12.64], R91 ;  /* 0x0000005b0c002986 */ /* 0x0003e4000c101922 */
[----:B-1----:R-:W-:-:S05]  /*131a50*/  IMAD.WIDE R12, R46, 0x4, R72 ;  /* 0x000000042e0c7825 */ /* 0x002fca00078e0248 */
[----:B------:R-:W-:Y:S04]  /*131a60*/  @P1 STG.E desc[UR34][R12.64], R66 ;  /* 0x000000420c001986 */ /* 0x000fe8000c101922 */
[----:B--2---:R1:W-:Y:S04]  /*131a70*/  @P0 STG.E desc[UR34][R6.64], R67 ;  /* 0x0000004306000986 */ /* 0x0043e8000c101922 */
[----:B-1----:R-:W2:Y:S04]  /*131a80*/  LDL.LU R67, [R1+0xaf0] ;  /* 0x000af00001437983 */ /* 0x002ea80000300800 */
[----:B------:R-:W3:Y:S04]  /*131a90*/  LDL.LU R88, [R1+0xae0] ;  /* 0x000ae00001587983 */ /* 0x000ee80000300800 */
[----:B------:R-:W4:Y:S04]  /*131aa0*/  LDL.LU R89, [R1+0xad0] ;  /* 0x000ad00001597983 */ /* 0x000f280000300800 */
[----:B------:R-:W3:Y:S04]  /*131ab0*/  LDL.LU R90, [R1+0xac0] ;  /* 0x000ac000015a7983 */ /* 0x000ee80000300800 */
[----:B------:R-:W3:Y:S04]  /*131ac0*/  LDL.LU R91, [R1+0xab0] ;  /* 0x000ab000015b7983 */ /* 0x000ee80000300800 */
[----:B------:R-:W3:Y:S01]  /*131ad0*/  LDL.LU R66, [R1+0xaa0] ;  /* 0x000aa00001427983 */ /* 0x000ee20000300800 */
[----:B------:R-:W-:Y:S01]  /*131ae0*/  IMAD.WIDE R6, R46, 0x4, R68 ;  /* 0x000000042e067825 */ /* 0x000fe200078e0244 */
[----:B------:R-:W-:-:S02]  /*131af0*/  LOP3.LUT P6, RZ, R5, 0x800, RZ, 0xc0, !PT ;  /* 0x0000080005ff7812 */ /* 0x000fc400078cc0ff */
        /* <DEDUP_REMOVED lines=171> */
[----:B------:R-:W-:Y:S02]  /*1325b0*/  LOP3.LUT P5, RZ, R5, 0x80000000, RZ, 0xc0, !PT ;  /* 0x8000000005ff7812 */ /* 0x000fe400078ac0ff */
        /* <DEDUP_REMOVED lines=344> */
[----:B------:R-:W2:Y:S04]  /*133b40*/  LDL.LU R65, [R1+0xa8c] ;  /* 0x000a8c0001417983 */ /* 0x000ea80000300800 */
[----:B------:R-:W2:Y:S01]  /*133b50*/  LDL.LU R196, [R1+0xa7c] ;  /* 0x000a7c0001c47983 */ /* 0x000ea20000300800 */
[----:B------:R-:W-:-:S02]  /*133b60*/  @P6 LOP3.LUT R5, R5, 0x400, RZ, 0xfc, !PT ;  /* 0x0000040005056812 */ /* 0x000fc400078efcff */
[----:B------:R-:W-:Y:S01]  /*133b70*/  LOP3.LUT P6, RZ, R2, 0x20, RZ, 0xc0, !PT ;  /* 0x0000002002ff7812 */ /* 0x000fe200078cc0ff */
[----:B------:R-:W2:Y:S01]  /*133b80*/  LDL.LU R197, [R1+0xa5c] ;  /* 0x000a5c0001c57983 */ /* 0x000ea20000300800 */
[----:B------:R-:W-:-:S03]  /*133b90*/  LOP3.LUT R5, R5, 0xfffff7ff, RZ, 0xc0, !PT ;  /* 0xfffff7ff05057812 */ /* 0x000fc600078ec0ff */
[----:B------:R-:W2:Y:S01]  /*133ba0*/  LDL.LU R198, [R1+0xa4c] ;  /* 0x000a4c0001c67983 */ /* 0x000ea20000300800 */
[----:B------:R-:W-:Y:S02]  /*133bb0*/  LOP3.LUT P2, RZ, R3, 0x80000000, RZ, 0xc0, !PT ;  /* 0x8000000003ff7812 */ /* 0x000fe4000784c0ff */
[----:B------:R-:W-:Y:S01]  /*133bc0*/  LOP3.LUT P1, RZ, R2, 0x1, RZ, 0xc0, !PT ;  /* 0x0000000102ff7812 */ /* 0x000fe2000782c0ff */
[----:B------:R-:W-:Y:S01]  /*133bd0*/  IMAD.WIDE R6, R92, 0x4, R68 ;  /* 0x000000045c067825 */ /* 0x000fe200078e0244 */
[----:B------:R-:W2:Y:S03]  /*133be0*/  LDL.LU R199, [R1+0x99c] ;  /* 0x00099c0001c77983 */ /* 0x000ea60000300800 */
[----:B------:R-:W-:Y:S02]  /*133bf0*/  @P6 LOP3.LUT R5, R5, 0x800, RZ, 0xfc, !PT ;  /* 0x0000080005056812 */ /* 0x000fe400078efcff */
[----:B------:R-:W-:-:S02]  /*133c00*/  LOP3.LUT P6, RZ, R2, 0x10, RZ, 0xc0, !PT ;  /* 0x0000001002ff7812 */ /* 0x000fc400078cc0ff */
[----:B------:R-:W-:Y:S02]  /*133c10*/  LOP3.LUT R5, R5, 0xffffefff, RZ, 0xc0, !PT ;  /* 0xffffefff05057812 */ /* 0x000fe400078ec0ff */
[----:B------:R-:W-:-:S09]  /*133c20*/  LOP3.LUT P0, RZ, R2, 0x2, RZ, 0xc0, !PT ;  /* 0x0000000202ff7812 */ /* 0x000fd2000780c0ff */
[----:B------:R-:W-:Y:S02]  /*133c30*/  @P6 LOP3.LUT R5, R5, 0x1000, RZ, 0xfc, !PT ;  /* 0x0000100005056812 */ /* 0x000fe400078efcff */
[----:B------:R-:W-:Y:S01]  /*133c40*/  LOP3.LUT P6, RZ, R2, 0x8, RZ, 0xc0, !PT ;  /* 0x0000000802ff7812 */ /* 0x000fe200078cc0ff */
[----:B---3--:R1:W-:Y:S01]  /*133c50*/  @P2 STG.E desc[UR34][R6.64], R88 ;  /* 0x0000005806002986 */ /* 0x0083e2000c101922 */
[----:B------:R-:W-:Y:S01]  /*133c60*/  LOP3.LUT R5, R5, 0xffffdfff, RZ, 0xc0, !PT ;  /* 0xffffdfff05057812 */ /* 0x000fe200078ec0ff */
[----:B-1----:R-:W-:Y:S02]  /*133c70*/  IMAD.WIDE R6, R92, 0x4, R62 ;  /* 0x000000045c067825 */ /* 0x002fe400078e023e */
[----:B------:R-:W3:Y:S08]  /*133c80*/  LDL.LU R88, [R1+0x8bc] ;  /* 0x0008bc0001587983 */ /* 0x000ef00000300800 */
[----:B------:R-:W-:-:S02]  /*133c90*/  @P6 LOP3.LUT R5, R5, 0x2000, RZ, 0xfc, !PT ;  /* 0x0000200005056812 */ /* 0x000fc400078efcff */
[----:B------:R-:W-:Y:S01]  /*133ca0*/  LOP3.LUT P6, RZ, R2, 0x4, RZ, 0xc0, !PT ;  /* 0x0000000402ff7812 */ /* 0x000fe200078cc0ff */
[----:B----4-:R1:W-:Y:S02]  /*133cb0*/  @P1 STG.E desc[UR34][R6.64], R89 ;  /* 0x0000005906001986 */ /* 0x0103e4000c101922 */
[C---:B-1----:R-:W-:Y:S02]  /*133cc0*/  IMAD.WIDE R6, R92.reuse, 0x4, R60 ;  /* 0x000000045c067825 */ /* 0x042fe400078e023c */
[----:B------:R-:W4:Y:S04]  /*133cd0*/  LDL.LU R89, [R1+0x83c] ;  /* 0x00083c0001597983 */ /* 0x000f280000300800 */
[----:B------:R1:W-:Y:S02]  /*133ce0*/  @P0 STG.E desc[UR34][R6.64], R90 ;  /* 0x0000005a06000986 */ /* 0x0003e4000c101922 */
[----:B-1----:R-:W-:-:S02]  /*133cf0*/  IMAD.WIDE R6, R92, 0x4, R78 ;  /* 0x000000045c067825 */ /* 0x002fc400078e024e */
[----:B------:R-:W3:Y:S04]  /*133d00*/  LDL.LU R90, [R1+0x6ec] ;  /* 0x0006ec00015a7983 */ /* 0x000ee80000300800 */
[----:B------:R1:W-:Y:S01]  /*133d10*/  @P6 STG.E desc[UR34][R6.64], R91 ;  /* 0x0000005b06006986 */ /* 0x0003e2000c101922 */
[----:B------:R-:W-:-:S03]  /*133d20*/  LOP3.LUT P6, RZ, R5, 0x2000, RZ, 0xc0, !PT ;  /* 0x0000200005ff7812 */ /* 0x000fc600078cc0ff */
[----:B-1----:R-:W3:Y:S01]  /*133d30*/  LDL.LU R91, [R1+0x6bc] ;  /* 0x0006bc00015b7983 */ /* 0x002ee20000300800 */
[----:B------:R-:W-:-:S09]  /*133d40*/  IMAD.WIDE R6, R92, 0x4, R76 ;  /* 0x000000045c067825 */ /* 0x000fd200078e024c */
        /* <DEDUP_REMOVED lines=30> */
[C---:B-1----:R-:W-:Y:S02]  /*133f30*/  IMAD.WIDE R6, R87.reuse, 0x4, R74 ;  /* 0x0000000457067825 */ /* 0x042fe400078e024a */
[----:B------:R-:W3:Y:S04]  /*133f40*/  LDL.LU R88, [R1+0x5dc] ;  /* 0x0005dc0001587983 */ /* 0x000ee80000300800 */
[----:B----4-:R1:W-:Y:S02]  /*133f50*/  @P4 STG.E desc[UR34][R6.64], R89 ;  /* 0x0000005906004986 */ /* 0x0103e4000c101922 */
[----:B-1----:R-:W-:-:S02]  /*133f60*/  IMAD.WIDE R6, R87, 0x4, R72 ;  /* 0x0000000457067825 */ /* 0x002fc400078e0248 */
[----:B------:R-:W4:Y:S04]  /*133f70*/  LDL.LU R89, [R1+0x4dc] ;  /* 0x0004dc0001597983 */ /* 0x000f280000300800 */
[----:B------:R1:W-:Y:S01]  /*133f80*/  @P3 STG.E desc[UR34][R6.64], R90 ;  /* 0x0000005a06003986 */ /* 0x0003e2000c101922 */
[C---:B------:R-:W-:Y:S01]  /*133f90*/  LOP3.LUT P1, RZ, R2.reuse, 0x8000, RZ, 0xc0, !PT ;  /* 0x0000800002ff7812 */ /* 0x040fe2000782c0ff */
[C---:B-1----:R-:W-:Y:S02]  /*133fa0*/  IMAD.WIDE R6, R87.reuse, 0x4, R70 ;  /* 0x0000000457067825 */ /* 0x042fe400078e0246 */
[----:B------:R-:W4:Y:S04]  /*133fb0*/  LDL.LU R90, [R1+0x3ec] ;  /* 0x0003ec00015a7983 */ /* 0x000f280000300800 */
[----:B------:R1:W-:Y:S04]  /*133fc0*/  @P2 STG.E desc[UR34][R6.64], R91 ;  /* 0x0000005b06002986 */ /* 0x0003e8000c101922 */
[----:B-1----:R-:W4:Y:S01]  /*133fd0*/  LDL.LU R91, [R1+0x35c] ;  /* 0x00035c00015b7983 */ /* 0x002f220000300800 */
[----:B------:R-:W-:Y:S01]  /*133fe0*/  IMAD.WIDE R6, R87, 0x4, R68 ;  /* 0x0000000457067825 */ /* 0x000fe200078e0244 */
[----:B------:R-:W-:-:S04]  /*133ff0*/  LOP3.LUT P0, RZ, R2, 0x10000, RZ, 0xc0, !PT ;  /* 0x0001000002ff7812 */ /* 0x000fc8000780c0ff */
[----:B------:R1:W-:Y:S04]  /*134000*/  @P1 STG.E desc[UR34][R6.64], R66 ;  /* 0x0000004206001986 */ /* 0x0003e8000c101922 */
[----:B-1----:R-:W4:Y:S01]  /*134010*/  LDL.LU R66, [R1+0x34c] ;  /* 0x00034c0001427983 */ /* 0x002f220000300800 */
[----:B------:R-:W-:-:S05]  /*134020*/  IMAD.WIDE R6, R87, 0x4, R62 ;  /* 0x0000000457067825 */ /* 0x000fca00078e023e */
[----:B--2---:R1:W-:Y:S04]  /*134030*/  @P0 STG.E desc[UR34][R6.64], R67 ;  /* 0x0000004306000986 */ /* 0x0043e8000c101922 */
[----:B-1----:R-:W2:Y:S01]  /*134040*/  LDL.LU R67, [R1+0x2bc] ;  /* 0x0002bc0001437983 */ /* 0x002ea20000300800 */
[----:B------:R-:W-:Y:S02]  /*134050*/  LOP3.LUT P4, RZ, R11, 0x800000, RZ, 0xc0, !PT ;  /* 0x008000000bff7812 */ /* 0x000fe4000788c0ff */
[----:B------:R-:W-:Y:S01]  /*134060*/  LOP3.LUT R5, R5, 0xfffffffe, RZ, 0xc0, !PT ;  /* 0xfffffffe05057812 */ /* 0x000fe200078ec0ff */
[----:B------:R-:W2:Y:S04]  /*134070*/  LDL.LU R36, [R1+0xd50] ;  /* 0x000d500001247983 */ /* 0x000ea80000300800 */
[----:B------:R-:W2:Y:S04]  /*134080*/  LDL.LU R37, [R1+0xd40] ;  /* 0x000d400001257983 */ /* 0x000ea80000300800 */
[----:B------:R-:W2:Y:S02]  /*134090*/  LDL.LU R18, [R1+0xd30] ;  /* 0x000d300001127983 */ /* 0x000ea40000300800 */
[----:B------:R-:W-:-:S02]  /*1340a0*/  @P4 LOP3.LUT R5, R5, 0x1, RZ, 0xfc, !PT ;  /* 0x0000000105054812 */ /* 0x000fc400078efcff */
[----:B------:R-:W-:Y:S01]  /*1340b0*/  LOP3.LUT P4, RZ, R11, 0x400000, RZ, 0xc0, !PT ;  /* 0x004000000bff7812 */ /* 0x000fe2000788c0ff */
[----:B------:R-:W2:Y:S01]  /*1340c0*/  LDL.LU R19, [R1+0xd20] ;  /* 0x000d200001137983 */ /* 0x000ea20000300800 */
[----:B------:R-:W-:Y:S02]  /*1340d0*/  LOP3.LUT R5, R5, 0xfffffffd, RZ, 0xc0, !PT ;  /* 0xfffffffd05057812 */ /* 0x000fe400078ec0ff */
[C---:B------:R-:W-:Y:S02]  /*1340e0*/  LOP3.LUT P1, RZ, R2.reuse, 0x20000, RZ, 0xc0, !PT ;  /* 0x0002000002ff7812 */ /* 0x040fe4000782c0ff */
[C---:B------:R-:W-:Y:S01]  /*1340f0*/  LOP3.LUT P3, RZ, R2.reuse, 0x40000, RZ, 0xc0, !PT ;  /* 0x0004000002ff7812 */ /* 0x040fe2000786c0ff */
[----:B------:R-:W-:Y:S01]  /*134100*/  IMAD.WIDE R6, R87, 0x4, R60 ;  /* 0x0000000457067825 */ /* 0x000fe200078e023c */
[----:B------:R-:W-:Y:S01]  /*134110*/  LOP3.LUT P5, RZ, R2, 0x80000, RZ, 0xc0, !PT ;  /* 0x0008000002ff7812 */ /* 0x000fe200078ac0ff */
[----:B------:R-:W2:Y:S04]  /*134120*/  LDL.LU R38, [R1+0xd10] ;  /* 0x000d100001267983 */ /* 0x000ea80000300800 */
[----:B------:R-:W-:Y:S01]  /*134130*/  @P4 LOP3.LUT R5, R5, 0x2, RZ, 0xfc, !PT ;  /* 0x0000000205054812 */ /* 0x000fe200078efcff */
[----:B------:R-:W2:Y:S01]  /*134140*/  LDL.LU R17, [R1+0xd00] ;  /* 0x000d000001117983 */ /* 0x000ea20000300800 */
[----:B------:R-:W-:-:S02]  /*134150*/  LOP3.LUT P4, RZ, R11, 0x200000, RZ, 0xc0, !PT ;  /* 0x002000000bff7812 */ /* 0x000fc4000788c0ff */
[----:B------:R-:W-:Y:S01]  /*134160*/  LOP3.LUT R5, R5, 0xfffffffb, RZ, 0xc0, !PT ;  /* 0xfffffffb05057812 */ /* 0x000fe200078ec0ff */
[----:B------:R-:W2:Y:S10]  /*134170*/  LDL.LU R27, [R1+0xcf0] ;  /* 0x000cf000011b7983 */ /* 0x000eb40000300800 */
        /* <DEDUP_REMOVED lines=11> */
[----:B---3--:R1:W-:Y:S02]  /*134230*/  @P1 STG.E desc[UR34][R6.64], R88 ;  /* 0x0000005806001986 */ /* 0x0083e4000c101922 */
[----:B-1----:R-:W-:-:S05]  /*134240*/  IMAD.WIDE R6, R87, 0x4, R78 ;  /* 0x0000000457067825 */ /* 0x002fca00078e024e */
[----:B----4-:R1:W-:Y:S02]  /*134250*/  @P3 STG.E desc[UR34][R6.64], R89 ;  /* 0x0000005906003986 */ /* 0x0103e4000c101922 */
[----:B-1----:R-:W-:-:S05]  /*134260*/  IMAD.WIDE R6, R87, 0x4, R76 ;  /* 0x0000000457067825 */ /* 0x002fca00078e024c */
[----:B------:R1:W-:Y:S02]  /*134270*/  @P5 STG.E desc[UR34][R6.64], R90 ;  /* 0x0000005a06005986 */ /* 0x0003e4000c101922 */
[----:B-1----:R-:W-:-:S05]  /*134280*/  IMAD.WIDE R6, R87, 0x4, R82 ;  /* 0x0000000457067825 */ /* 0x002fca00078e0252 */
[----:B------:R1:W-:Y:S01]  /*134290*/  @P4 STG.E desc[UR34][R6.64], R91 ;  /* 0x0000005b06004986 */ /* 0x0003e2000c101922 */
[----:B------:R-:W-:Y:S01]  /*1342a0*/  LOP3.LUT P4, RZ, R5, 0x20, RZ, 0xc0, !PT ;  /* 0x0000002005ff7812 */ /* 0x000fe2000788c0ff */
[----:B-1----:R-:W-:-:S12]  /*1342b0*/  IMAD.WIDE R6, R87, 0x4, R80 ;  /* 0x0000000457067825 */ /* 0x002fd800078e0250 */
[----:B------:R1:W-:Y:S01]  /*1342c0*/  @P4 STG.E desc[UR34][R6.64], R66 ;  /* 0x0000004206004986 */ /* 0x0003e2000c101922 */
[----:B------:R-:W-:Y:S01]  /*1342d0*/  LOP3.LUT P4, RZ, R5, 0x10, RZ, 0xc0, !PT ;  /* 0x0000001005ff7812 */ /* 0x000fe2000788c0ff */
[----:B-1----:R-:W-:-:S12]  /*1342e0*/  IMAD.WIDE R6, R87, 0x4, R84 ;  /* 0x0000000457067825 */ /* 0x002fd800078e0254 */
[----:B--2---:R1:W-:Y:S04]  /*1342f0*/  @P4 STG.E desc[UR34][R6.64], R67 ;  /* 0x0000004306004986 */ /* 0x0043e8000c101922 */
[----:B-1----:R-:W2:Y:S01]  /*134300*/  LDL.LU R67, [R1+0xce0] ;  /* 0x000ce00001437983 */ /* 0x002ea20000300800 */
[----:B------:R-:W-:-:S03]  /*134310*/  LOP3.LUT P4, RZ, R5, 0x8, RZ, 0xc0, !PT ;  /* 0x0000000805ff7812 */ /* 0x000fc6000788c0ff */
[----:B------:R-:W3:Y:S04]  /*134320*/  LDL.LU R39, [R1+0x3c98] ;  /* 0x003c980001277983 */ /* 0x000ee80000300800 */
[----:B------:R-:W4:Y:S04]  /*134330*/  LDL.LU R40, [R1+0x3ca4] ;  /* 0x003ca40001287983 */ /* 0x000f280000300800 */
[----:B------:R-:W3:Y:S04]  /*134340*/  LDL.LU R41, [R1+0x3ca0] ;  /* 0x003ca00001297983 */ /* 0x000ee80000300800 */
[----:B------:R-:W3:Y:S04]  /*134350*/  LDL.LU R122, [R1+0x3c9c] ;  /* 0x003c9c00017a7983 */ /* 0x000ee80000300800 */
[----:B------:R-:W3:Y:S04]  /*134360*/  LDL.LU R123, [R1+0x3cbc] ;  /* 0x003cbc00017b7983 */ /* 0x000ee80000300800 */
[----:B------:R-:W3:Y:S04]  /*134370*/  LDL.LU R64, [R1+0x3cb8] ;  /* 0x003cb80001407983 */ /* 0x000ee80000300800 */
[----:B------:R-:W3:Y:S01]  /*134380*/  LDL.LU R65, [R1+0x3cb4] ;  /* 0x003cb40001417983 */ /* 0x000ee20000300800 */
[----:B------:R-:W-:-:S03]  /*134390*/  IMAD.WIDE R6, R95, 0x4, R58 ;  /* 0x000000045f067825 */ /* 0x000fc600078e023a */
        /* <DEDUP_REMOVED lines=9> */
[----:B------:R1:W-:Y:S01]  /*134430*/  @P4 STG.E desc[UR34][R6.64], R36 ;  /* 0x0000002406004986 */ /* 0x0003e2000c101922 */
[----:B------:R-:W-:-:S03]  /*134440*/  LOP3.LUT P4, RZ, R5, 0x4, RZ, 0xc0, !PT ;  /* 0x0000000405ff7812 */ /* 0x000fc6000788c0ff */
[----:B-1----:R-:W3:Y:S01]  /*134450*/  LDL.LU R36, [R1+0xcb0] ;  /* 0x000cb00001247983 */ /* 0x002ee20000300800 */
[----:B------:R-:W-:Y:S01]  /*134460*/  IMAD.WIDE R6, R95, 0x4, R56 ;  /* 0x000000045f067825 */ /* 0x000fe200078e0238 */
[----:B------:R-:W-:-:S08]  /*134470*/  LOP3.LUT P0, RZ, R11, 0x4000000, RZ, 0xc0, !PT ;  /* 0x040000000bff7812 */ /* 0x000fd0000780c0ff */
[----:B------:R1:W-:Y:S01]  /*134480*/  @P4 STG.E desc[UR34][R6.64], R37 ;  /* 0x0000002506004986 */ /* 0x0003e2000c101922 */
[----:B------:R-:W-:Y:S02]  /*134490*/  LOP3.LUT P4, RZ, R5, 0x2, RZ, 0xc0, !PT ;  /* 0x0000000205ff7812 */ /* 0x000fe4000788c0ff */
[----:B------:R-:W-:Y:S01]  /*1344a0*/  LOP3.LUT R2, R2, 0xbfffffff, RZ, 0xc0, !PT ;  /* 0xbfffffff02027812 */ /* 0x000fe200078ec0ff */
[----:B-1----:R-:W4:Y:S01]  /*1344b0*/  LDL.LU R37, [R1+0xca0] ;  /* 0x000ca00001257983 */ /* 0x002f220000300800 */
[----:B------:R-:W-:Y:S02]  /*1344c0*/  IMAD.WIDE R6, R95, 0x4, R54 ;  /* 0x000000045f067825 */ /* 0x000fe400078e0236 */
[----:B------:R-:W-:Y:S02]  /*1344d0*/  @P0 LOP3.LUT R2, R2, 0x40000000, RZ, 0xfc, !PT ;  /* 0x4000000002020812 */ /* 0x000fe400078efcff */
[----:B------:R-:W-:-:S05]  /*1344e0*/  LOP3.LUT P0, RZ, R11, 0x2000000, RZ, 0xc0, !PT ;  /* 0x020000000bff7812 */ /* 0x000fca000780c0ff */
[----:B------:R1:W-:Y:S01]  /*1344f0*/  @P4 STG.E desc[UR34][R6.64], R18 ;  /* 0x0000001206004986 */ /* 0x0003e2000c101922 */
[----:B------:R-:W-:Y:S01]  /*134500*/  LOP3.LUT P4, RZ, R5, 0x1, RZ, 0xc0, !PT ;  /* 0x0000000105ff7812 */ /* 0x000fe2000788c0ff */
[----:B------:R-:W-:Y:S01]  /*134510*/  IMAD.WIDE R4, R95, 0x4, R52 ;  /* 0x000000045f047825 */ /* 0x000fe200078e0234 */
[----:B------:R-:W-:Y:S01]  /*134520*/  LOP3.LUT R2, R2, 0x7fffffff, RZ, 0xc0, !PT ;  /* 0x7fffffff02027812 */ /* 0x000fe200078ec0ff */
[----:B-1----:R-:W4:Y:S04]  /*134530*/  LDL.LU R18, [R1+0xc70] ;  /* 0x000c700001127983 */ /* 0x002f280000300800 */
[----:B------:R-:W-:Y:S02]  /*134540*/  @P0 LOP3.LUT R2, R2, 0x80000000, RZ, 0xfc, !PT ;  /* 0x8000000002020812 */ /* 0x000fe400078efcff */
[----:B------:R-:W-:-:S04]  /*134550*/  LOP3.LUT P0, RZ, R11, 0x1000000, RZ, 0xc0, !PT ;  /* 0x010000000bff7812 */ /* 0x000fc8000780c0ff */
[----:B------:R1:W-:Y:S04]  /*134560*/  @P4 STG.E desc[UR34][R4.64], R19 ;  /* 0x0000001304004986 */ /* 0x0003e8000c101922 */
[----:B-1----:R-:W4:Y:S01]  /*134570*/  LDL.LU R19, [R1+0xc50] ;  /* 0x000c500001137983 */ /* 0x002f220000300800 */
[----:B------:R-:W-:-:S05]  /*134580*/  IMAD.WIDE R4, R95, 0x4, R50 ;  /* 0x000000045f047825 */ /* 0x000fca00078e0232 */
[----:B------:R1:W-:Y:S01]  /*134590*/  @P0 STG.E desc[UR34][R4.64], R38 ;  /* 0x0000002604000986 */ /* 0x0003e2000c101922 */
[----:B------:R-:W-:-:S03]  /*1345a0*/  LOP3.LUT P0, RZ, R2, 0x80000000, RZ, 0xc0, !PT ;  /* 0x8000000002ff7812 */ /* 0x000fc6000780c0ff */
[----:B-1----:R-:W4:Y:S01]  /*1345b0*/  LDL.LU R38, [R1+0xc40] ;  /* 0x000c400001267983 */ /* 0x002f220000300800 */
[----:B------:R-:W-:-:S09]  /*1345c0*/  IMAD.WIDE R4, R95, 0x4, R74 ;  /* 0x000000045f047825 */ /* 0x000fd200078e024a */
[----:B------:R1:W-:Y:S01]  /*1345d0*/  @P0 STG.E desc[UR34][R4.64], R17 ;  /* 0x0000001104000986 */ /* 0x0003e2000c101922 */
[----:B------:R-:W-:-:S03]  /*1345e0*/  LOP3.LUT P0, RZ, R2, 0x40000000, RZ, 0xc0, !PT ;  /* 0x4000000002ff7812 */ /* 0x000fc6000780c0ff */
[----:B-1----:R-:W4:Y:S01]  /*1345f0*/  LDL.LU R17, [R1+0xc30] ;  /* 0x000c300001117983 */ /* 0x002f220000300800 */
[----:B------:R-:W-:Y:S01]  /*134600*/  IMAD.WIDE R4, R95, 0x4, R72 ;  /* 0x000000045f047825 */ /* 0x000fe200078e0248 */
[----:B------:R-:W-:-:S08]  /*134610*/  LOP3.LUT P1, RZ, R11, 0x8000000, RZ, 0xc0, !PT ;  /* 0x080000000bff7812 */ /* 0x000fd0000782c0ff */
[----:B------:R1:W-:Y:S04]  /*134620*/  @P0 STG.E desc[UR34][R4.64], R27 ;  /* 0x0000001b04000986 */ /* 0x0003e8000c101922 */
[----:B-1----:R-:W4:Y:S01]  /*134630*/  LDL.LU R27, [R1+0xc20] ;  /* 0x000c2000011b7983 */ /* 0x002f220000300800 */
[----:B------:R-:W-:-:S05]  /*134640*/  IMAD.WIDE R4, R95, 0x4, R70 ;  /* 0x000000045f047825 */ /* 0x000fca00078e0246 */
[----:B--2---:R1:W-:Y:S04]  /*134650*/  @P1 STG.E desc[UR34][R4.64], R67 ;  /* 0x0000004304001986 */ /* 0x0043e8000c101922 */
[----:B-1----:R-:W2:Y:S01]  /*134660*/  LDL.LU R67, [R1+0xc10] ;  /* 0x000c100001437983 */ /* 0x002ea20000300800 */
[----:B------:R-:W-:Y:S01]  /*134670*/  LOP3.LUT P2, RZ, R11, 0x10000000, RZ, 0xc0, !PT ;  /* 0x100000000bff7812 */ /* 0x000fe2000784c0ff */
[----:B------:R-:W-:Y:S01]  /*134680*/  IMAD.WIDE R4, R95, 0x4, R68 ;  /* 0x000000045f047825 */ /* 0x000fe200078e0244 */
[C---:B------:R-:W-:Y:S02]  /*134690*/  LOP3.LUT P3, RZ, R11.reuse, 0x20000000, RZ, 0xc0, !PT ;  /* 0x200000000bff7812 */ /* 0x040fe4000786c0ff */
[C---:B------:R-:W-:Y:S02]  /*1346a0*/  LOP3.LUT P6, RZ, R11.reuse, 0x40000000, RZ, 0xc0, !PT ;  /* 0x400000000bff7812 */ /* 0x040fe400078cc0ff */
[----:B------:R-:W-:-:S07]  /*1346b0*/  LOP3.LUT P5, RZ, R11, 0x8, RZ, 0xc0, !PT ;  /* 0x000000080bff7812 */ /* 0x000fce00078ac0ff */
[----:B---3--:R1:W-:Y:S04]  /*1346c0*/  @P2 STG.E desc[UR34][R4.64], R36 ;  /* 0x0000002404002986 */ /* 0x0083e8000c101922 */
[----:B-1----:R-:W3:Y:S01]  /*1346d0*/  LDL.LU R36, [R1+0xc00] ;  /* 0x000c000001247983 */ /* 0x002ee20000300800 */
[----:B------:R-:W-:-:S05]  /*1346e0*/  IMAD.WIDE R4, R95, 0x4, R62 ;  /* 0x000000045f047825 */ /* 0x000fca00078e023e */
[----:B----4-:R1:W-:Y:S04]  /*1346f0*/  @P3 STG.E desc[UR34][R4.64], R37 ;  /* 0x0000002504003986 */ /* 0x0103e8000c101922 */
[----:B-1----:R-:W4:Y:S01]  /*134700*/  LDL.LU R37, [R1+0xbc0] ;  /* 0x000bc00001257983 */ /* 0x002f220000300800 */
[----:B------:R-:W-:-:S05]  /*134710*/  IMAD.WIDE R4, R95, 0x4, R60 ;  /* 0x000000045f047825 */ /* 0x000fca00078e023c */
[----:B------:R1:W-:Y:S01]  /*134720*/  @P6 STG.E desc[UR34][R4.64], R18 ;  /* 0x0000001204006986 */ /* 0x0003e2000c101922 */
[----:B------:R-:W-:-:S03]  /*134730*/  ISETP.LT.AND P6, PT, R88, UR28, !P5 ;  /* 0x0000001c58007c0c */ /* 0x000fc6000efc1270 */
[----:B-1----:R-:W4:Y:S01]  /*134740*/  LDL.LU R18, [R1+0xba0] ;  /* 0x000ba00001127983 */ /* 0x002f220000300800 */
[----:B------:R-:W-:-:S09]  /*134750*/  IMAD.WIDE R4, R95, 0x4, R78 ;  /* 0x000000045f047825 */ /* 0x000fd200078e024e */
        /* <DEDUP_REMOVED lines=11> */
[----:B------:R-:W-:Y:S01]  /*134810*/  IMAD.WIDE R4, R95, 0x4, R80 ;  /* 0x000000045f047825 */ /* 0x000fe200078e0250 */
[----:B------:R-:W-:-:S08]  /*134820*/  ISETP.LT.AND P5, PT, R66, UR28, !P5 ;  /* 0x0000001c42007c0c */ /* 0x000fd0000efa1270 */
[----:B------:R1:W-:Y:S04]  /*134830*/  @P6 STG.E desc[UR34][R4.64], R27 ;  /* 0x0000001b04006986 */ /* 0x0003e8000c101922 */
[----:B-1----:R-:W4:Y:S01]  /*134840*/  LDL.LU R27, [R1+0x8a0] ;  /* 0x0008a000011b7983 */ /* 0x002f220000300800 */
[----:B------:R-:W-:-:S05]  /*134850*/  IMAD.WIDE R4, R95, 0x4, R84 ;  /* 0x000000045f047825 */ /* 0x000fca00078e0254 */
[----:B--2---:R1:W-:Y:S04]  /*134860*/  @P5 STG.E desc[UR34][R4.64], R67 ;  /* 0x0000004304005986 */ /* 0x0043e8000c101922 */
[----:B-1----:R-:W2:Y:S01]  /*134870*/  LDL.LU R67, [R1+0x840] ;  /* 0x0008400001437983 */ /* 0x002ea20000300800 */
[----:B------:R-:W-:-:S04]  /*134880*/  LOP3.LUT P4, RZ, R11, 0x4, RZ, 0xc0, !PT ;  /* 0x000000040bff7812 */ /* 0x000fc8000788c0ff */
[----:B------:R-:W-:Y:S01]  /*134890*/  ISETP.LT.AND P5, PT, R39, UR28, !P4 ;  /* 0x0000001c27007c0c */ /* 0x000fe2000e7a1270 */
[----:B------:R-:W-:-:S12]  /*1348a0*/  IMAD.WIDE R4, R94, 0x4, R58 ;  /* 0x000000045e047825 */ /* 0x000fd800078e023a */
[----:B---3--:R1:W-:Y:S01]  /*1348b0*/  @P5 STG.E desc[UR34][R4.64], R36 ;  /* 0x0000002404005986 */ /* 0x0083e2000c101922 */
[----:B------:R-:W-:-:S03]  /*1348c0*/  ISETP.LT.AND P5, PT, R40, UR28, !P4 ;  /* 0x0000001c28007c0c */ /* 0x000fc6000e7a1270 */
[----:B-1----:R-:W3:Y:S01]  /*1348d0*/  LDL.LU R36, [R1+0x710] ;  /* 0x0007100001247983 */ /* 0x002ee20000300800 */
[----:B------:R-:W-:-:S09]  /*1348e0*/  IMAD.WIDE R4, R94, 0x4, R56 ;  /* 0x000000045e047825 */ /* 0x000fd200078e0238 */
[----:B----4-:R1:W-:Y:S01]  /*1348f0*/  @P5 STG.E desc[UR34][R4.64], R37 ;  /* 0x0000002504005986 */ /* 0x0103e2000c101922 */
        /* <DEDUP_REMOVED lines=23> */
[----:B--2---:R1:W-:Y:S04]  /*134a70*/  @P5 STG.E desc[UR34][R4.64], R67 ;  /* 0x0000004304005986 */ /* 0x0043e8000c101922 */
[----:B-1----:R-:W2:Y:S01]  /*134a80*/  LDL.LU R67, [R1+0x280] ;  /* 0x0002800001437983 */ /* 0x002ea20000300800 */
        /* <DEDUP_REMOVED lines=742> */
[----:B------:R-:W-:Y:S02]  /*1378f0*/  ISETP.LT.AND P0, PT, R66, UR28, !P6 ;  /* 0x0000001c42007c0c */ /* 0x000fe4000f701270 */
[C---:B------:R-:W-:Y:S02]  /*137900*/  LOP3.LUT P1, RZ, R2.reuse, 0x10000000, RZ, 0xc0, !PT ;  /* 0x1000000002ff7812 */ /* 0x040fe4000782c0ff */
[C---:B------:R-:W-:Y:S01]  /*137910*/  LOP3.LUT P2, RZ, R2.reuse, 0x8000000, RZ, 0xc0, !PT ;  /* 0x0800000002ff7812 */ /* 0x040fe2000784c0ff */
[----:B-1----:R-:W4:Y:S01]  /*137920*/  LDL.LU R27, [R1+0x9b8] ;  /* 0x0009b800011b7983 */ /* 0x002f220000300800 */
[C---:B------:R-:W-:Y:S02]  /*137930*/  LOP3.LUT P3, RZ, R2.reuse, 0x4000000, RZ, 0xc0, !PT ;  /* 0x0400000002ff7812 */ /* 0x040fe4000786c0ff */
[C---:B------:R-:W-:Y:S02]  /*137940*/  LOP3.LUT P4, RZ, R2.reuse, 0x2000000, RZ, 0xc0, !PT ;  /* 0x0200000002ff7812 */ /* 0x040fe4000788c0ff */
[----:B------:R-:W-:-:S02]  /*137950*/  LOP3.LUT P5, RZ, R2, 0x1000000, RZ, 0xc0, !PT ;  /* 0x0100000002ff7812 */ /* 0x000fc400078ac0ff */
[----:B------:R-:W-:Y:S01]  /*137960*/  LOP3.LUT P6, RZ, R2, 0x800000, RZ, 0xc0, !PT ;  /* 0x0080000002ff7812 */ /* 0x000fe200078cc0ff */
[----:B------:R-:W-:-:S05]  /*137970*/  IMAD.WIDE R2, R106, 0x4, R84 ;  /* 0x000000046a027825 */ /* 0x000fca00078e0254 */
        /* <DEDUP_REMOVED lines=37> */
[----:B------:R-:W-:Y:S01]  /*137bd0*/  ISETP.LT.AND P0, PT, R198, UR28, !P1 ;  /* 0x0000001cc6007c0c */ /* 0x000fe2000cf01270 */
[----:B-1----:R-:W-:Y:S02]  /*137be0*/  IMAD.WIDE R2, R107, 0x4, R62 ;  /* 0x000000046b027825 */ /* 0x002fe400078e023e */
[----:B------:R-:W3:Y:S10]  /*137bf0*/  LDL.LU R36, [R1+0xdfc] ;  /* 0x000dfc0001247983 */ /* 0x000ef40000300800 */
[----:B----4-:R1:W-:Y:S01]  /*137c00*/  @P0 STG.E desc[UR34][R2.64], R37 ;  /* 0x0000002502000986 */ /* 0x0103e2000c101922 */
[----:B------:R-:W-:Y:S01]  /*137c10*/  ISETP.LT.AND P0, PT, R199, UR28, !P1 ;  /* 0x0000001cc7007c0c */ /* 0x000fe2000cf01270 */
[----:B-1----:R-:W-:-:S02]  /*137c20*/  IMAD.WIDE R2, R107, 0x4, R60 ;  /* 0x000000046b027825 */ /* 0x002fc400078e023c */
[----:B------:R-:W4:Y:S10]  /*137c30*/  LDL.LU R37, [R1+0xe6c] ;  /* 0x000e6c0001257983 */ /* 0x000f340000300800 */
[----:B------:R1:W-:Y:S01]  /*137c40*/  @P0 STG.E desc[UR34][R2.64], R18 ;  /* 0x0000001202000986 */ /* 0x0003e2000c101922 */
[----:B------:R-:W-:Y:S01]  /*137c50*/  ISETP.LT.AND P0, PT, R88, UR28, !P1 ;  /* 0x0000001c58007c0c */ /* 0x000fe2000cf01270 */
[----:B-1----:R-:W-:-:S02]  /*137c60*/  IMAD.WIDE R2, R107, 0x4, R78 ;  /* 0x000000046b027825 */ /* 0x002fc400078e024e */
[----:B------:R-:W4:Y:S10]  /*137c70*/  LDL.LU R18, [R1+0xdec] ;  /* 0x000dec0001127983 */ /* 0x000f340000300800 */
[----:B------:R1:W-:Y:S01]  /*137c80*/  @P0 STG.E desc[UR34][R2.64], R19 ;  /* 0x0000001302000986 */ /* 0x0003e2000c101922 */
[----:B------:R-:W-:Y:S01]  /*137c90*/  ISETP.LT.AND P0, PT, R89, UR28, !P1 ;  /* 0x0000001c59007c0c */ /* 0x000fe2000cf01270 */
[----:B-1----:R-:W-:-:S02]  /*137ca0*/  IMAD.WIDE R2, R107, 0x4, R76 ;  /* 0x000000046b027825 */ /* 0x002fc400078e024c */
[----:B------:R-:W4:Y:S04]  /*137cb0*/  LDL.LU R19, [R1+0xe5c] ;  /* 0x000e5c0001137983 */ /* 0x000f280000300800 */
[----:B------:R-:W4:Y:S06]  /*137cc0*/  LDL.LU R16, [R1+0xddc] ;  /* 0x000ddc0001107983 */ /* 0x000f2c0000300800 */
[----:B------:R1:W-:Y:S01]  /*137cd0*/  @P0 STG.E desc[UR34][R2.64], R38 ;  /* 0x0000002602000986 */ /* 0x0003e2000c101922 */
[----:B------:R-:W-:Y:S01]  /*137ce0*/  ISETP.LT.AND P0, PT, R90, UR28, !P1 ;  /* 0x0000001c5a007c0c */ /* 0x000fe2000cf01270 */
[----:B-1----:R-:W-:-:S02]  /*137cf0*/  IMAD.WIDE R2, R107, 0x4, R82 ;  /* 0x000000046b027825 */ /* 0x002fc400078e0252 */
[----:B------:R-:W4:Y:S10]  /*137d00*/  LDL.LU R38, [R1+0xe4c] ;  /* 0x000e4c0001267983 */ /* 0x000f340000300800 */
[----:B------:R1:W-:Y:S01]  /*137d10*/  @P0 STG.E desc[UR34][R2.64], R17 ;  /* 0x0000001102000986 */ /* 0x0003e2000c101922 */
[----:B------:R-:W-:-:S02]  /*137d20*/  ISETP.LT.AND P0, PT, R91, UR28, !P1 ;  /* 0x0000001c5b007c0c */ /* 0x000fc4000cf01270 */
[----:B------:R-:W-:Y:S01]  /*137d30*/  ISETP.LT.AND P1, PT, R66, UR28, !P1 ;  /* 0x0000001c42007c0c */ /* 0x000fe2000cf21270 */
[C---:B-1----:R-:W-:Y:S01]  /*137d40*/  IMAD.WIDE R2, R107.reuse, 0x4, R80 ;  /* 0x000000046b027825 */ /* 0x042fe200078e0250 */
[----:B------:R-:W4:Y:S09]  /*137d50*/  LDL.LU R17, [R1+0xdcc] ;  /* 0x000dcc0001117983 */ /* 0x000f320000300800 */
[----:B------:R1:W-:Y:S02]  /*137d60*/  @P0 STG.E desc[UR34][R2.64], R27 ;  /* 0x0000001b02000986 */ /* 0x0003e4000c101922 */
[----:B-1----:R-:W-:-:S05]  /*137d70*/  IMAD.WIDE R2, R107, 0x4, R84 ;  /* 0x000000046b027825 */ /* 0x002fca00078e0254 */
[----:B--2---:R1:W-:Y:S04]  /*137d80*/  @P1 STG.E desc[UR34][R2.64], R67 ;  /* 0x0000004302001986 */ /* 0x0043e8000c101922 */
[----:B-1----:R-:W2:Y:S01]  /*137d90*/  LDL.LU R67, [R1+0xe3c] ;  /* 0x000e3c0001437983 */ /* 0x002ea20000300800 */
[----:B------:R-:W-:Y:S02]  /*137da0*/  ISETP.LT.AND P0, PT, R39, UR28, !P2 ;  /* 0x0000001c27007c0c */ /* 0x000fe4000d701270 */
[----:B------:R-:W-:Y:S01]  /*137db0*/  ISETP.LT.AND P1, PT, R40, UR28, !P2 ;  /* 0x0000001c28007c0c */ /* 0x000fe2000d721270 */
[----:B------:R-:W-:-:S04]  /*137dc0*/  IMAD.WIDE R4, R108, 0x4, R58 ;  /* 0x000000046c047825 */ /* 0x000fc800078e023a */
[----:B------:R-:W-:-:S06]  /*137dd0*/  IMAD.WIDE R2, R108, 0x4, R56 ;  /* 0x000000046c027825 */ /* 0x000fcc00078e0238 */
[----:B---3--:R1:W-:Y:S01]  /*137de0*/  @P0 STG.E desc[UR34][R4.64], R36 ;  /* 0x0000002404000986 */ /* 0x0083e2000c101922 */
[----:B------:R-:W-:-:S03]  /*137df0*/  ISETP.LT.AND P0, PT, R41, UR28, !P2 ;  /* 0x0000001c29007c0c */ /* 0x000fc6000d701270 */
[----:B-1----:R-:W3:Y:S04]  /*137e00*/  LDL.LU R36, [R1+0xdbc] ;  /* 0x000dbc0001247983 */ /* 0x002ee80000300800 */
[----:B----4-:R1:W-:Y:S01]  /*137e10*/  @P1 STG.E desc[UR34][R2.64], R37 ;  /* 0x0000002502001986 */ /* 0x0103e2000c101922 */
[----:B------:R-:W-:Y:S01]  /*137e20*/  ISETP.LT.AND P1, PT, R122, UR28, !P2 ;  /* 0x0000001c7a007c0c */ /* 0x000fe2000d721270 */
[C---:B------:R-:W-:Y:S02]  /*137e30*/  IMAD.WIDE R4, R108.reuse, 0x4, R54 ;  /* 0x000000046c047825 */ /* 0x040fe400078e0236 */
[----:B-1----:R-:W4:Y:S02]  /*137e40*/  LDL.LU R37, [R1+0xe2c] ;  /* 0x000e2c0001257983 */ /* 0x002f240000300800 */
[----:B------:R-:W-:-:S02]  /*137e50*/  IMAD.WIDE R2, R108, 0x4, R52 ;  /* 0x000000046c027825 */ /* 0x000fc400078e0234 */
[----:B------:R1:W-:Y:S01]  /*137e60*/  @P0 STG.E desc[UR34][R4.64], R18 ;  /* 0x0000001204000986 */ /* 0x0003e2000c101922 */
[----:B------:R-:W-:-:S03]  /*137e70*/  ISETP.LT.AND P0, PT, R123, UR28, !P2 ;  /* 0x0000001c7b007c0c */ /* 0x000fc6000d701270 */
[----:B-1----:R-:W4:Y:S01]  /*137e80*/  LDL.LU R18, [R1+0xdac] ;  /* 0x000dac0001127983 */ /* 0x002f220000300800 */
[----:B------:R-:W-:-:S03]  /*137e90*/  IMAD.WIDE R4, R108, 0x4, R50 ;  /* 0x000000046c047825 */ /* 0x000fc600078e0232 */
[----:B------:R-:W4:Y:S04]  /*137ea0*/  LDL.LU R27, [R1+0xe1c] ;  /* 0x000e1c00011b7983 */ /* 0x000f280000300800 */
[----:B------:R1:W-:Y:S01]  /*137eb0*/  @P1 STG.E desc[UR34][R2.64], R19 ;  /* 0x0000001302001986 */ /* 0x0003e2000c101922 */
[----:B------:R-:W-:-:S03]  /*137ec0*/  ISETP.LT.AND P1, PT, R64, UR28, !P2 ;  /* 0x0000001c40007c0c */ /* 0x000fc6000d721270 */
[----:B------:R1:W-:Y:S01]  /*137ed0*/  @P0 STG.E desc[UR34][R4.64], R16 ;  /* 0x0000001004000986 */ /* 0x0003e2000c101922 */
[----:B------:R-:W-:Y:S01]  /*137ee0*/  ISETP.LT.AND P0, PT, R65, UR28, !P2 ;  /* 0x0000001c41007c0c */ /* 0x000fe2000d701270 */
[----:B-1----:R-:W-:Y:S02]  /*137ef0*/  IMAD.WIDE R2, R108, 0x4, R74 ;  /* 0x000000046c027825 */ /* 0x002fe400078e024a */
[----:B------:R-:W4:Y:S06]  /*137f00*/  LDL.LU R19, [R1+0xd9c] ;  /* 0x000d9c0001137983 */ /* 0x000f2c0000300800 */
[----:B------:R1:W-:Y:S01]  /*137f10*/  @P1 STG.E desc[UR34][R2.64], R38 ;  /* 0x0000002602001986 */ /* 0x0003e2000c101922 */
[----:B------:R-:W-:Y:S01]  /*137f20*/  ISETP.LT.AND P1, PT, R196, UR28, !P2 ;  /* 0x0000001cc4007c0c */ /* 0x000fe2000d721270 */
[----:B------:R-:W-:-:S02]  /*137f30*/  IMAD.WIDE R4, R108, 0x4, R72 ;  /* 0x000000046c047825 */ /* 0x000fc400078e0248 */
[----:B-1----:R-:W4:Y:S02]  /*137f40*/  LDL.LU R38, [R1+0xe0c] ;  /* 0x000e0c0001267983 */ /* 0x002f240000300800 */
[C---:B------:R-:W-:Y:S02]  /*137f50*/  IMAD.WIDE R2, R108.reuse, 0x4, R70 ;  /* 0x000000046c027825 */ /* 0x040fe400078e0246 */
[----:B------:R1:W-:Y:S04]  /*137f60*/  @P0 STG.E desc[UR34][R4.64], R17 ;  /* 0x0000001104000986 */ /* 0x0003e8000c101922 */
[----:B-1----:R-:W4:Y:S04]  /*137f70*/  LDL.LU R17, [R1+0xd8c] ;  /* 0x000d8c0001117983 */ /* 0x002f280000300800 */
[----:B--2---:R1:W-:Y:S04]  /*137f80*/  @P1 STG.E desc[UR34][R2.64], R67 ;  /* 0x0000004302001986 */ /* 0x0043e8000c101922 */
[----:B-1----:R-:W2:Y:S01]  /*137f90*/  LDL.LU R67, [R1+0xd7c] ;  /* 0x000d7c0001437983 */ /* 0x002ea20000300800 */
[----:B------:R-:W-:Y:S01]  /*137fa0*/  ISETP.LT.AND P0, PT, R197, UR28, !P2 ;  /* 0x0000001cc5007c0c */ /* 0x000fe2000d701270 */
[----:B------:R-:W-:Y:S01]  /*137fb0*/  IMAD.WIDE R4, R108, 0x4, R68 ;  /* 0x000000046c047825 */ /* 0x000fe200078e0244 */
[----:B------:R-:W-:-:S03]  /*137fc0*/  ISETP.LT.AND P1, PT, R198, UR28, !P2 ;  /* 0x0000001cc6007c0c */ /* 0x000fc6000d721270 */
[----:B------:R-:W-:-:S08]  /*137fd0*/  IMAD.WIDE R2, R108, 0x4, R62 ;  /* 0x000000046c027825 */ /* 0x000fd000078e023e */
[----:B---3--:R1:W-:Y:S01]  /*137fe0*/  @P0 STG.E desc[UR34][R4.64], R36 ;  /* 0x0000002404000986 */ /* 0x0083e2000c101922 */
[----:B------:R-:W-:-:S03]  /*137ff0*/  ISETP.LT.AND P0, PT, R199, UR28, !P2 ;  /* 0x0000001cc7007c0c */ /* 0x000fc6000d701270 */
[----:B-1----:R-:W3:Y:S01]  /*138000*/  LDL.LU R36, [R1+0xd6c] ;  /* 0x000d6c0001247983 */ /* 0x002ee20000300800 */
[----:B------:R-:W-:-:S03]  /*138010*/  IMAD.WIDE R4, R108, 0x4, R60 ;  /* 0x000000046c047825 */ /* 0x000fc600078e023c */
[----:B----4-:R1:W-:Y:S01]  /*138020*/  @P1 STG.E desc[UR34][R2.64], R37 ;  /* 0x0000002502001986 */ /* 0x0103e2000c101922 */
[----:B------:R-:W-:-:S03]  /*138030*/  ISETP.LT.AND P1, PT, R88, UR28, !P2 ;  /* 0x0000001c58007c0c */ /* 0x000fc6000d721270 */
[----:B-1----:R-:W4:Y:S01]  /*138040*/  LDL.LU R37, [R1+0xcdc] ;  /* 0x000cdc0001257983 */ /* 0x002f220000300800 */
[----:B------:R-:W-:-:S03]  /*138050*/  IMAD.WIDE R2, R108, 0x4, R78 ;  /* 0x000000046c027825 */ /* 0x000fc600078e024e */
[----:B------:R1:W-:Y:S01]  /*138060*/  @P0 STG.E desc[UR34][R4.64], R18 ;  /* 0x0000001204000986 */ /* 0x0003e2000c101922 */
[----:B------:R-:W-:-:S05]  /*138070*/  ISETP.LT.AND P0, PT, R89, UR28, !P2 ;  /* 0x0000001c59007c0c */ /* 0x000fca000d701270 */
[----:B------:R1:W-:Y:S01]  /*138080*/  @P1 STG.E desc[UR34][R2.64], R27 ;  /* 0x0000001b02001986 */ /* 0x0003e2000c101922 */
[----:B------:R-:W-:-:S03]  /*138090*/  ISETP.LT.AND P1, PT, R90, UR28, !P2 ;  /* 0x0000001c5a007c0c */ /* 0x000fc6000d721270 */
[----:B-1----:R-:W4:Y:S01]  /*1380a0*/  LDL.LU R18, [R1+0xccc] ;  /* 0x000ccc0001127983 */ /* 0x002f220000300800 */
[----:B------:R-:W-:-:S03]  /*1380b0*/  IMAD.WIDE R4, R108, 0x4, R76 ;  /* 0x000000046c047825 */ /* 0x000fc600078e024c */
[----:B------:R-:W4:Y:S01]  /*1380c0*/  LDL.LU R16, [R1+0xc9c] ;  /* 0x000c9c0001107983 */ /* 0x000f220000300800 */
[----:B------:R-:W-:-:S03]  /*1380d0*/  IMAD.WIDE R2, R108, 0x4, R82 ;  /* 0x000000046c027825 */ /* 0x000fc600078e0252 */
[----:B------:R1:W-:Y:S01]  /*1380e0*/  @P0 STG.E desc[UR34][R4.64], R19 ;  /* 0x0000001304000986 */ /* 0x0003e2000c101922 */
[----:B------:R-:W-:Y:S02]  /*1380f0*/  ISETP.LT.AND P0, PT, R91, UR28, !P2 ;  /* 0x0000001c5b007c0c */ /* 0x000fe4000d701270 */
[----:B------:R-:W-:Y:S01]  /*138100*/  ISETP.LT.AND P2, PT, R66, UR28, !P2 ;  /* 0x0000001c42007c0c */ /* 0x000fe2000d741270 */
[----:B-1----:R-:W4:Y:S04]  /*138110*/  LDL.LU R19, [R1+0xbdc] ;  /* 0x000bdc0001137983 */ /* 0x002f280000300800 */
[----:B------:R-:W4:Y:S01]  /*138120*/  LDL.LU R27, [R1+0xb6c] ;  /* 0x000b6c00011b7983 */ /* 0x000f220000300800 */
[----:B------:R-:W-:-:S03]  /*138130*/  IMAD.WIDE R4, R108, 0x4, R80 ;  /* 0x000000046c047825 */ /* 0x000fc600078e0250 */
[----:B------:R1:W-:Y:S04]  /*138140*/  @P1 STG.E desc[UR34][R2.64], R38 ;  /* 0x0000002602001986 */ /* 0x0003e8000c101922 */
[----:B-1----:R-:W4:Y:S01]  /*138150*/  LDL.LU R38, [R1+0x9bc] ;  /* 0x0009bc0001267983 */ /* 0x002f220000300800 */
[----:B------:R-:W-:-:S03]  /*138160*/  IMAD.WIDE R2, R108, 0x4, R84 ;  /* 0x000000046c027825 */ /* 0x000fc600078e0254 */
[----:B------:R1:W-:Y:S04]  /*138170*/  @P0 STG.E desc[UR34][R4.64], R17 ;  /* 0x0000001104000986 */ /* 0x0003e8000c101922 */
[----:B-1----:R-:W4:Y:S04]  /*138180*/  LDL.LU R17, [R1+0x88c] ;  /* 0x00088c0001117983 */ /* 0x002f280000300800 */
[----:B--2---:R1:W-:Y:S04]  /*138190*/  @P2 STG.E desc[UR34][R2.64], R67 ;  /* 0x0000004302002986 */ /* 0x0043e8000c101922 */
[----:B-1----:R-:W2:Y:S01]  /*1381a0*/  LDL.LU R67, [R1+0x86c] ;  /* 0x00086c0001437983 */ /* 0x002ea20000300800 */
[----:B------:R-:W-:Y:S01]  /*1381b0*/  ISETP.LT.AND P1, PT, R39, UR28, !P3 ;  /* 0x0000001c27007c0c */ /* 0x000fe2000df21270 */
[----:B------:R-:W-:Y:S01]  /*1381c0*/  IMAD.WIDE R2, R109, 0x4, R58 ;  /* 0x000000046d027825 */ /* 0x000fe200078e023a */
[----:B------:R-:W-:-:S02]  /*1381d0*/  ISETP.LT.AND P0, PT, R40, UR28, !P3 ;  /* 0x0000001c28007c0c */ /* 0x000fc4000df01270 */
[----:B------:R-:W-:Y:S01]  /*1381e0*/  ISETP.LT.AND P2, PT, R41, UR28, !P3 ;  /* 0x0000001c29007c0c */ /* 0x000fe2000df41270 */
[----:B------:R-:W-:-:S08]  /*1381f0*/  IMAD.WIDE R4, R109, 0x4, R56 ;  /* 0x000000046d047825 */ /* 0x000fd000078e0238 */
[----:B---3--:R1:W-:Y:S01]  /*138200*/  @P1 STG.E desc[UR34][R2.64], R36 ;  /* 0x0000002402001986 */ /* 0x0083e2000c101922 */
[----:B------:R-:W-:Y:S01]  /*138210*/  ISETP.LT.AND P1, PT, R122, UR28, !P3 ;  /* 0x0000001c7a007c0c */ /* 0x000fe2000df21270 */
[----:B-1----:R-:W-:Y:S02]  /*138220*/  IMAD.WIDE R2, R109, 0x4, R54 ;  /* 0x000000046d027825 */ /* 0x002fe400078e0236 */
[----:B------:R-:W3:Y:S04]  /*138230*/  LDL.LU R36, [R1+0x85c] ;  /* 0x00085c0001247983 */ /* 0x000ee80000300800 */
[----:B----4-:R1:W-:Y:S01]  /*138240*/  @P0 STG.E desc[UR34][R4.64], R37 ;  /* 0x0000002504000986 */ /* 0x0103e2000c101922 */
[----:B------:R-:W-:-:S03]  /*138250*/  ISETP.LT.AND P0, PT, R123, UR28, !P3 ;  /* 0x0000001c7b007c0c */ /* 0x000fc6000df01270 */
[----:B-1----:R-:W4:Y:S04]  /*138260*/  LDL.LU R37, [R1+0x7dc] ;  /* 0x0007dc0001257983 */ /* 0x002f280000300800 */
[----:B------:R1:W-:Y:S01]  /*138270*/  @P2 STG.E desc[UR34][R2.64], R18 ;  /* 0x0000001202002986 */ /* 0x0003e2000c101922 */
[----:B------:R-:W-:Y:S01]  /*138280*/  ISETP.LT.AND P2, PT, R64, UR28, !P3 ;  /* 0x0000001c40007c0c */ /* 0x000fe2000df41270 */
[----:B------:R-:W-:-:S04]  /*138290*/  IMAD.WIDE R4, R109, 0x4, R50 ;  /* 0x000000046d047825 */ /* 0x000fc800078e0232 */
[----:B-1----:R-:W-:Y:S01]  /*1382a0*/  IMAD.WIDE R2, R109, 0x4, R52 ;  /* 0x000000046d027825 */ /* 0x002fe200078e0234 */
[----:B------:R-:W4:Y:S04]  /*1382b0*/  LDL.LU R18, [R1+0x73c] ;  /* 0x00073c0001127983 */ /* 0x000f280000300800 */
[----:B------:R1:W-:Y:S01]  /*1382c0*/  @P1 STG.E desc[UR34][R2.64], R16 ;  /* 0x0000001002001986 */ /* 0x0003e2000c101922 */
[----:B------:R-:W-:-:S03]  /*1382d0*/  ISETP.LT.AND P1, PT, R65, UR28, !P3 ;  /* 0x0000001c41007c0c */ /* 0x000fc6000df21270 */
[----:B------:R1:W-:Y:S01]  /*1382e0*/  @P0 STG.E desc[UR34][R4.64], R19 ;  /* 0x0000001304000986 */ /* 0x0003e2000c101922 */
[----:B------:R-:W-:Y:S01]  /*1382f0*/  ISETP.LT.AND P0, PT, R196, UR28, !P3 ;  /* 0x0000001cc4007c0c */ /* 0x000fe2000df01270 */
[----:B-1----:R-:W-:Y:S02]  /*138300*/  IMAD.WIDE R2, R109, 0x4, R74 ;  /* 0x000000046d027825 */ /* 0x002fe400078e024a */
[----:B------:R-:W4:Y:S04]  /*138310*/  LDL.LU R19, [R1+0x67c] ;  /* 0x00067c0001137983 */ /* 0x000f280000300800 */
[----:B------:R1:W-:Y:S01]  /*138320*/  @P2 STG.E desc[UR34][R2.64], R27 ;  /* 0x0000001b02002986 */ /* 0x0003e2000c101922 */
[----:B------:R-:W-:Y:S01]  /*138330*/  ISETP.LT.AND P2, PT, R197, UR28, !P3 ;  /* 0x0000001cc5007c0c */ /* 0x000fe2000df41270 */
[----:B------:R-:W-:-:S02]  /*138340*/  IMAD.WIDE R4, R109, 0x4, R70 ;  /* 0x000000046d047825 */ /* 0x000fc400078e0246 */
[----:B------:R-:W4:Y:S02]  /*138350*/  LDL.LU R16, [R1+0x60c] ;  /* 0x00060c0001107983 */ /* 0x000f240000300800 */
[----:B-1----:R-:W-:-:S05]  /*138360*/  IMAD.WIDE R2, R109, 0x4, R72 ;  /* 0x000000046d027825 */ /* 0x002fca00078e0248 */
[----:B------:R1:W-:Y:S04]  /*138370*/  @P1 STG.E desc[UR34][R2.64], R38 ;  /* 0x0000002602001986 */ /* 0x0003e8000c101922 */
[----:B------:R1:W-:Y:S04]  /*138380*/  @P0 STG.E desc[UR34][R4.64], R17 ;  /* 0x0000001104000986 */ /* 0x0003e8000c101922 */
[----:B-1----:R-:W4:Y:S01]  /*138390*/  LDL.LU R38, [R1+0x4fc] ;  /* 0x0004fc0001267983 */ /* 0x002f220000300800 */
[----:B------:R-:W-:-:S03]  /*1383a0*/  IMAD.WIDE R2, R109, 0x4, R68 ;  /* 0x000000046d027825 */ /* 0x000fc600078e0244 */
[----:B------:R-:W4:Y:S04]  /*1383b0*/  LDL.LU R17, [R1+0x51c] ;  /* 0x00051c0001117983 */ /* 0x000f280000300800 */
[----:B--2---:R1:W-:Y:S04]  /*1383c0*/  @P2 STG.E desc[UR34][R2.64], R67 ;  /* 0x0000004302002986 */ /* 0x0043e8000c101922 */
[----:B-1----:R-:W2:Y:S01]  /*1383d0*/  LDL.LU R67, [R1+0xf40] ;  /* 0x000f400001437983 */ /* 0x002ea20000300800 */
[----:B------:R-:W-:Y:S02]  /*1383e0*/  ISETP.LT.AND P1, PT, R198, UR28, !P3 ;  /* 0x0000001cc6007c0c */ /* 0x000fe4000df21270 */
[----:B------:R-:W-:Y:S01]  /*1383f0*/  ISETP.LT.AND P0, PT, R199, UR28, !P3 ;  /* 0x0000001cc7007c0c */ /* 0x000fe2000df01270 */
[C---:B------:R-:W-:Y:S01]  /*138400*/  IMAD.WIDE R2, R109.reuse, 0x4, R62 ;  /* 0x000000046d027825 */ /* 0x040fe200078e023e */
[----:B------:R-:W-:Y:S01]  /*138410*/  ISETP.LT.AND P2, PT, R88, UR28, !P3 ;  /* 0x0000001c58007c0c */ /* 0x000fe2000df41270 */
[----:B------:R-:W2:Y:S02]  /*138420*/  LDL.LU R27, [R1+0xf30] ;  /* 0x000f3000011b7983 */ /* 0x000ea40000300800 */
[----:B------:R-:W-:-:S06]  /*138430*/  IMAD.WIDE R4, R109, 0x4, R60 ;  /* 0x000000046d047825 */ /* 0x000fcc00078e023c */
        /* <DEDUP_REMOVED lines=9> */
[----:B------:R-:W-:Y:S01]  /*1384d0*/  IMAD.WIDE R4, R109, 0x4, R82 ;  /* 0x000000046d047825 */ /* 0x000fe200078e0252 */
[----:B------:R-:W-:-:S03]  /*1384e0*/  ISETP.LT.AND P3, PT, R66, UR28, !P3 ;  /* 0x0000001c42007c0c */ /* 0x000fc6000df61270 */
[----:B-1----:R-:W-:Y:S01]  /*1384f0*/  IMAD.WIDE R2, R109, 0x4, R76 ;  /* 0x000000046d027825 */ /* 0x002fe200078e024c */
[----:B------:R-:W4:Y:S04]  /*138500*/  LDL.LU R18, [R1+0xf00] ;  /* 0x000f000001127983 */ /* 0x000f280000300800 */
[----:B------:R1:W-:Y:S01]  /*138510*/  @P1 STG.E desc[UR34][R2.64], R19 ;  /* 0x0000001302001986 */ /* 0x0003e2000c101922 */
[----:B------:R-:W-:-:S03]  /*138520*/  ISETP.LT.AND P1, PT, R39, UR28, !P4 ;  /* 0x0000001c27007c0c */ /* 0x000fc6000e721270 */
[----:B------:R1:W-:Y:S04]  /*138530*/  @P0 STG.E desc[UR34][R4.64], R16 ;  /* 0x0000001004000986 */ /* 0x0003e8000c101922 */
[----:B-1----:R-:W4:Y:S01]  /*138540*/  LDL.LU R19, [R1+0xef0] ;  /* 0x000ef00001137983 */ /* 0x002f220000300800 */
[----:B------:R-:W-:-:S04]  /*138550*/  IMAD.WIDE R2, R109, 0x4, R80 ;  /* 0x000000046d027825 */ /* 0x000fc800078e0250 */
[----:B------:R-:W-:Y:S01]  /*138560*/  IMAD.WIDE R4, R110, 0x4, R58 ;  /* 0x000000046e047825 */ /* 0x000fe200078e023a */
[----:B------:R1:W-:Y:S04]  /*138570*/  @P2 STG.E desc[UR34][R2.64], R38 ;  /* 0x0000002602002986 */ /* 0x0003e8000c101922 */
[----:B-1----:R-:W4:Y:S01]  /*138580*/  LDL.LU R38, [R1+0xee0] ;  /* 0x000ee00001267983 */ /* 0x002f220000300800 */
[----:B------:R-:W-:-:S03]  /*138590*/  IMAD.WIDE R2, R109, 0x4, R84 ;  /* 0x000000046d027825 */ /* 0x000fc600078e0254 */
[----:B------:R-:W4:Y:S04]  /*1385a0*/  LDL.LU R16, [R1+0xed0] ;  /* 0x000ed00001107983 */ /* 0x000f280000300800 */
[----:B------:R1:W-:Y:S04]  /*1385b0*/  @P3 STG.E desc[UR34][R2.64], R17 ;  /* 0x0000001102003986 */ /* 0x0003e8000c101922 */
[----:B-1----:R-:W4:Y:S04]  /*1385c0*/  LDL.LU R17, [R1+0xec0] ;  /* 0x000ec00001117983 */ /* 0x002f280000300800 */
[----:B--2---:R1:W-:Y:S04]  /*1385d0*/  @P1 STG.E desc[UR34][R4.64], R67 ;  /* 0x0000004304001986 */ /* 0x0043e8000c101922 */
[----:B-1----:R-:W2:Y:S01]  /*1385e0*/  LDL.LU R67, [R1+0xeb0] ;  /* 0x000eb00001437983 */ /* 0x002ea20000300800 */
[----:B------:R-:W-:-:S02]  /*1385f0*/  ISETP.LT.AND P0, PT, R40, UR28, !P4 ;  /* 0x0000001c28007c0c */ /* 0x000fc4000e701270 */
[----:B------:R-:W-:Y:S01]  /*138600*/  ISETP.LT.AND P2, PT, R41, UR28, !P4 ;  /* 0x0000001c29007c0c */ /* 0x000fe2000e741270 */
[----:B------:R-:W-:Y:S01]  /*138610*/  IMAD.WIDE R6, R110, 0x4, R56 ;  /* 0x000000046e067825 */ /* 0x000fe200078e0238 */
[----:B------:R-:W-:Y:S02]  /*138620*/  ISETP.LT.AND P1, PT, R122, UR28, !P4 ;  /* 0x0000001c7a007c0c */ /* 0x000fe4000e721270 */
[----:B------:R-:W-:Y:S01]  /*138630*/  ISETP.LT.AND P3, PT, R123, UR28, !P4 ;  /* 0x0000001c7b007c0c */ /* 0x000fe2000e761270 */
[----:B------:R-:W-:-:S06]  /*138640*/  IMAD.WIDE R2, R110, 0x4, R54 ;  /* 0x000000046e027825 */ /* 0x000fcc00078e0236 */
[----:B------:R1:W-:Y:S01]  /*138650*/  @P0 STG.E desc[UR34][R6.64], R27 ;  /* 0x0000001b06000986 */ /* 0x0003e2000c101922 */
[----:B------:R-:W-:Y:S01]  /*138660*/  ISETP.LT.AND P0, PT, R64, UR28, !P4 ;  /* 0x0000001c40007c0c */ /* 0x000fe2000e701270 */
[C---:B------:R-:W-:Y:S02]  /*138670*/  IMAD.WIDE R4, R110.reuse, 0x4, R50 ;  /* 0x000000046e047825 */ /* 0x040fe400078e0232 */
[----:B-1----:R-:W2:Y:S02]  /*138680*/  LDL.LU R27, [R1+0xea0] ;  /* 0x000ea000011b7983 */ /* 0x002ea40000300800 */
[C---:B------:R-:W-:Y:S02]  /*138690*/  IMAD.WIDE R6, R110.reuse, 0x4, R74 ;  /* 0x000000046e067825 */ /* 0x040fe400078e024a */
[----:B---3--:R1:W-:Y:S01]  /*1386a0*/  @P2 STG.E desc[UR34][R2.64], R36 ;  /* 0x0000002402002986 */ /* 0x0083e2000c101922 */
[----:B------:R-:W-:Y:S01]  /*1386b0*/  ISETP.LT.AND P2, PT, R65, UR28, !P4 ;  /* 0x0000001c41007c0c */ /* 0x000fe2000e741270 */
[----:B-1----:R-:W-:-:S02]  /*1386c0*/  IMAD.WIDE R2, R110, 0x4, R52 ;  /* 0x000000046e027825 */ /* 0x002fc400078e0234 */
[----:B------:R-:W3:Y:S04]  /*1386d0*/  LDL.LU R36, [R1+0xe90] ;  /* 0x000e900001247983 */ /* 0x000ee80000300800 */
[----:B----4-:R1:W-:Y:S01]  /*1386e0*/  @P1 STG.E desc[UR34][R2.64], R37 ;  /* 0x0000002502001986 */ /* 0x0103e2000c101922 */
[----:B------:R-:W-:-:S03]  /*1386f0*/  ISETP.LT.AND P1, PT, R196, UR28, !P4 ;  /* 0x0000001cc4007c0c */ /* 0x000fc6000e721270 */
[----:B-1----:R-:W4:Y:S01]  /*138700*/  LDL.LU R37, [R1+0xe80] ;  /* 0x000e800001257983 */ /* 0x002f220000300800 */
[----:B------:R-:W-:-:S03]  /*138710*/  IMAD.WIDE R2, R110, 0x4, R72 ;  /* 0x000000046e027825 */ /* 0x000fc600078e0248 */
[----:B------:R1:W-:Y:S01]  /*138720*/  @P3 STG.E desc[UR34][R4.64], R18 ;  /* 0x0000001204003986 */ /* 0x0003e2000c101922 */
[----:B------:R-:W-:-:S03]  /*138730*/  ISETP.LT.AND P3, PT, R197, UR28, !P4 ;  /* 0x0000001cc5007c0c */ /* 0x000fc6000e761270 */
[----:B-1----:R-:W4:Y:S04]  /*138740*/  LDL.LU R18, [R1+0xe70] ;  /* 0x000e700001127983 */ /* 0x002f280000300800 */
[----:B------:R1:W-:Y:S01]  /*138750*/  @P0 STG.E desc[UR34][R6.64], R19 ;  /* 0x0000001306000986 */ /* 0x0003e2000c101922 */
[----:B------:R-:W-:Y:S01]  /*138760*/  ISETP.LT.AND P0, PT, R198, UR28, !P4 ;  /* 0x0000001cc6007c0c */ /* 0x000fe2000e701270 */
[C---:B------:R-:W-:Y:S02]  /*138770*/  IMAD.WIDE R4, R110.reuse, 0x4, R68 ;  /* 0x000000046e047825 */ /* 0x040fe400078e0244 */
[----:B-1----:R-:W4:Y:S02]  /*138780*/  LDL.LU R19, [R1+0x9c0] ;  /* 0x0009c00001137983 */ /* 0x002f240000300800 */
[----:B------:R-:W-:-:S02]  /*138790*/  IMAD.WIDE R6, R110, 0x4, R62 ;  /* 0x000000046e067825 */ /* 0x000fc400078e023e */
[----:B------:R1:W-:Y:S02]  /*1387a0*/  @P2 STG.E desc[UR34][R2.64], R38 ;  /* 0x0000002602002986 */ /* 0x0003e4000c101922 */
[----:B-1----:R-:W-:Y:S02]  /*1387b0*/  IMAD.WIDE R2, R110, 0x4, R70 ;  /* 0x000000046e027825 */ /* 0x002fe400078e0246 */
[----:B------:R-:W4:Y:S04]  /*1387c0*/  LDL.LU R38, [R1+0x6f0] ;  /* 0x0006f00001267983 */ /* 0x000f280000300800 */
[----:B------:R-:W-:Y:S04]  /*1387d0*/  @P1 STG.E desc[UR34][R2.64], R16 ;  /* 0x0000001002001986 */ /* 0x000fe8000c101922 */
[----:B------:R1:W-:Y:S04]  /*1387e0*/  @P3 STG.E desc[UR34][R4.64], R17 ;  /* 0x0000001104003986 */ /* 0x0003e8000c101922 */
[----:B------:R-:W4:Y:S04]  /*1387f0*/  LDL.LU R26, [R1+0x380] ;  /* 0x00038000011a7983 */ /* 0x000f280000300800 */
[----:B-1----:R-:W4:Y:S04]  /*138800*/  LDL.LU R17, [R1+0x260] ;  /* 0x0002600001117983 */ /* 0x002f280000300800 */
[----:B--2---:R1:W-:Y:S04]  /*138810*/  @P0 STG.E desc[UR34][R6.64], R67 ;  /* 0x0000004306000986 */ /* 0x0043e8000c101922 */
[----:B-1----:R-:W2:Y:S01]  /*138820*/  LDL.LU R67, [R1+0x250] ;  /* 0x0002500001437983 */ /* 0x002ea20000300800 */
[----:B------:R-:W-:-:S02]  /*138830*/  ISETP.LT.AND P2, PT, R199, UR28, !P4 ;  /* 0x0000001cc7007c0c */ /* 0x000fc4000e741270 */
[----:B------:R-:W-:Y:S01]  /*138840*/  ISETP.LT.AND P0, PT, R88, UR28, !P4 ;  /* 0x0000001c58007c0c */ /* 0x000fe2000e701270 */
[----:B------:R-:W-:Y:S01]  /*138850*/  IMAD.WIDE R2, R110, 0x4, R60 ;  /* 0x000000046e027825 */ /* 0x000fe200078e023c */
[----:B------:R-:W-:Y:S01]  /*138860*/  ISETP.LT.AND P3, PT, R89, UR28, !P4 ;  /* 0x0000001c59007c0c */ /* 0x000fe2000e761270 */
[----:B------:R-:W2:Y:S01]  /*138870*/  LDL.LU R16, [R1+0x240] ;  /* 0x0002400001107983 */ /* 0x000ea20000300800 */
[----:B------:R-:W-:Y:S01]  /*138880*/  ISETP.LT.AND P1, PT, R90, UR28, !P4 ;  /* 0x0000001c5a007c0c */ /* 0x000fe2000e721270 */
[----:B------:R-:W-:-:S06]  /*138890*/  IMAD.WIDE R4, R110, 0x4, R76 ;  /* 0x000000046e047825 */ /* 0x000fcc00078e024c */
[----:B------:R1:W-:Y:S01]  /*1388a0*/  @P2 STG.E desc[UR34][R2.64], R27 ;  /* 0x0000001b02002986 */ /* 0x0003e2000c101922 */
[----:B------:R-:W-:Y:S01]  /*1388b0*/  ISETP.LT.AND P2, PT, R91, UR28, !P4 ;  /* 0x0000001c5b007c0c */ /* 0x000fe2000e741270 */
[----:B------:R-:W-:Y:S01]  /*1388c0*/  IMAD.WIDE R6, R110, 0x4, R82 ;  /* 0x000000046e067825 */ /* 0x000fe200078e0252 */
[----:B------:R-:W-:-:S03]  /*1388d0*/  ISETP.LT.AND P4, PT, R66, UR28, !P4 ;  /* 0x0000001c42007c0c */ /* 0x000fc6000e781270 */
[----:B-1----:R-:W-:Y:S01]  /*1388e0*/  IMAD.WIDE R2, R110, 0x4, R78 ;  /* 0x000000046e027825 */ /* 0x002fe200078e024e */
[----:B------:R-:W2:Y:S04]  /*1388f0*/  LDL.LU R27, [R1+0x220] ;  /* 0x00022000011b7983 */ /* 0x000ea80000300800 */
        /* <DEDUP_REMOVED lines=9> */
[----:B------:R-:W-:-:S03]  /*138990*/  ISETP.LT.AND P1, PT, R40, UR28, !P5 ;  /* 0x0000001c28007c0c */ /* 0x000fc6000ef21270 */
[----:B-1----:R-:W4:Y:S01]  /*1389a0*/  LDL.LU R18, [R1+0xb0] ;  /* 0x0000b00001127983 */ /* 0x002f220000300800 */
[----:B------:R-:W-:-:S03]  /*1389b0*/  IMAD.WIDE R6, R111, 0x4, R54 ;  /* 0x000000046f067825 */ /* 0x000fc600078e0236 */
[----:B------:R1:W-:Y:S02]  /*1389c0*/  @P2 STG.E desc[UR34][R2.64], R19 ;  /* 0x0000001302002986 */ /* 0x0003e4000c101922 */
[C---:B-1----:R-:W-:Y:S02]  /*1389d0*/  IMAD.WIDE R2, R111.reuse, 0x4, R58 ;  /* 0x000000046f027825 */ /* 0x042fe400078e023a */
[----:B------:R-:W4:Y:S04]  /*1389e0*/  LDL.LU R19, [R1+0xa0] ;  /* 0x0000a00001137983 */ /* 0x000f280000300800 */
[----:B------:R1:W-:Y:S02]  /*1389f0*/  @P4 STG.E desc[UR34][R4.64], R38 ;  /* 0x0000002604004986 */ /* 0x0003e4000c101922 */
[----:B-1----:R-:W-:-:S02]  /*138a00*/  IMAD.WIDE R4, R111, 0x4, R56 ;  /* 0x000000046f047825 */ /* 0x002fc400078e0238 */
[----:B------:R-:W4:Y:S04]  /*138a10*/  LDL.LU R38, [R1+0x90] ;  /* 0x0000900001267983 */ /* 0x000f280000300800 */
[----:B------:R-:W-:Y:S04]  /*138a20*/  @P3 STG.E desc[UR34][R2.64], R26 ;  /* 0x0000001a02003986 */ /* 0x000fe8000c101922 */
[----:B------:R1:W-:Y:S04]  /*138a30*/  @P1 STG.E desc[UR34][R4.64], R17 ;  /* 0x0000001104001986 */ /* 0x0003e8000c101922 */
[----:B-1----:R-:W4:Y:S04]  /*138a40*/  LDL.LU R17, [R1+0x30] ;  /* 0x0000300001117983 */ /* 0x002f280000300800 */
[----:B--2---:R1:W-:Y:S04]  /*138a50*/  @P0 STG.E desc[UR34][R6.64], R67 ;  /* 0x0000004306000986 */ /* 0x0043e8000c101922 */
[----:B-1----:R-:W2:Y:S01]  /*138a60*/  LDL.LU R67, [R1+0x20] ;  /* 0x0000200001437983 */ /* 0x002ea20000300800 */
[----:B------:R-:W-:-:S02]  /*138a70*/  ISETP.LT.AND P4, PT, R122, UR28, !P5 ;  /* 0x0000001c7a007c0c */ /* 0x000fc4000ef81270 */
[----:B------:R-:W-:Y:S02]  /*138a80*/  ISETP.LT.AND P2, PT, R123, UR28, !P5 ;  /* 0x0000001c7b007c0c */ /* 0x000fe4000ef41270 */
[----:B------:R-:W-:Y:S01]  /*138a90*/  ISETP.LT.AND P3, PT, R64, UR28, !P5 ;  /* 0x0000001c40007c0c */ /* 0x000fe2000ef61270 */
[----:B------:R-:W-:Y:S01]  /*138aa0*/  IMAD.WIDE R2, R111, 0x4, R52 ;  /* 0x000000046f027825 */ /* 0x000fe200078e0234 */
[----:B------:R-:W-:Y:S02]  /*138ab0*/  ISETP.LT.AND P1, PT, R65, UR28, !P5 ;  /* 0x0000001c41007c0c */ /* 0x000fe4000ef21270 */
[----:B------:R-:W-:Y:S01]  /*138ac0*/  ISETP.LT.AND P0, PT, R196, UR28, !P5 ;  /* 0x0000001cc4007c0c */ /* 0x000fe2000ef01270 */
[----:B------:R-:W-:-:S04]  /*138ad0*/  IMAD.WIDE R4, R111, 0x4, R50 ;  /* 0x000000046f047825 */ /* 0x000fc800078e0232 */
[----:B------:R1:W-:Y:S01]  /*138ae0*/  @P4 STG.E desc[UR34][R2.64], R16 ;  /* 0x0000001002004986 */ /* 0x0003e2000c101922 */
[----:B------:R-:W-:Y:S01]  /*138af0*/  ISETP.LT.AND P4, PT, R197, UR28, !P5 ;  /* 0x0000001cc5007c0c */ /* 0x000fe2000ef81270 */
[C---:B------:R-:W-:Y:S02]  /*138b00*/  IMAD.WIDE R6, R111.reuse, 0x4, R70 ;  /* 0x000000046f067825 */ /* 0x040fe400078e0246 */
[----:B------:R1:W-:Y:S01]  /*138b10*/  @P2 STG.E desc[UR34][R4.64], R27 ;  /* 0x0000001b04002986 */ /* 0x0003e2000c101922 */
[----:B------:R-:W-:Y:S01]  /*138b20*/  ISETP.LT.AND P2, PT, R198, UR28, !P5 ;  /* 0x0000001cc6007c0c */ /* 0x000fe2000ef41270 */
[----:B-1----:R-:W-:-:S04]  /*138b30*/  IMAD.WIDE R2, R111, 0x4, R74 ;  /* 0x000000046f027825 */ /* 0x002fc800078e024a */
[----:B------:R-:W-:Y:S01]  /*138b40*/  IMAD.WIDE R4, R111, 0x4, R72 ;  /* 0x000000046f047825 */ /* 0x000fe200078e0248 */
[----:B---3--:R1:W-:Y:S01]  /*138b50*/  @P3 STG.E desc[UR34][R2.64], R36 ;  /* 0x0000002402003986 */ /* 0x0083e2000c101922 */
[----:B------:R-:W-:Y:S02]  /*138b60*/  ISETP.LT.AND P3, PT, R199, UR28, !P5 ;  /* 0x0000001cc7007c0c */ /* 0x000fe4000ef61270 */
[C---:B-1----:R-:W-:Y:S01]  /*138b70*/  IMAD.WIDE R2, R111.reuse, 0x4, R68 ;  /* 0x000000046f027825 */ /* 0x042fe200078e0244 */
[----:B------:R-:W3:Y:S04]  /*138b80*/  LDL.LU R36, [R1+0xf44] ;  /* 0x000f440001247983 */ /* 0x000ee80000300800 */
[----:B----4-:R1:W-:Y:S01]  /*138b90*/  @P1 STG.E desc[UR34][R4.64], R37 ;  /* 0x0000002504001986 */ /* 0x0103e2000c101922 */
[----:B------:R-:W-:Y:S01]  /*138ba0*/  ISETP.LT.AND P1, PT, R88, UR28, !P5 ;  /* 0x0000001c58007c0c */ /* 0x000fe2000ef21270 */
[----:B-1----:R-:W-:-:S02]  /*138bb0*/  IMAD.WIDE R4, R111, 0x4, R62 ;  /* 0x000000046f047825 */ /* 0x002fc400078e023e */
[----:B------:R-:W4:Y:S04]  /*138bc0*/  LDL.LU R37, [R1+0xf34] ;  /* 0x000f340001257983 */ /* 0x000f280000300800 */
[----:B------:R1:W-:Y:S01]  /*138bd0*/  @P0 STG.E desc[UR34][R6.64], R18 ;  /* 0x0000001206000986 */ /* 0x0003e2000c101922 */
[----:B------:R-:W-:Y:S01]  /*138be0*/  ISETP.LT.AND P0, PT, R89, UR28, !P5 ;  /* 0x0000001c59007c0c */ /* 0x000fe2000ef01270 */
[C---:B-1----:R-:W-:Y:S02]  /*138bf0*/  IMAD.WIDE R6, R111.reuse, 0x4, R76 ;  /* 0x000000046f067825 */ /* 0x042fe400078e024c */
[----:B------:R-:W3:Y:S04]  /*138c00*/  LDL.LU R18, [R1+0xf24] ;  /* 0x000f240001127983 */ /* 0x000ee80000300800 */
[----:B------:R1:W-:Y:S02]  /*138c10*/  @P4 STG.E desc[UR34][R2.64], R19 ;  /* 0x0000001302004986 */ /* 0x0003e4000c101922 */
[----:B-1----:R-:W-:-:S02]  /*138c20*/  IMAD.WIDE R2, R111, 0x4, R60 ;  /* 0x000000046f027825 */ /* 0x002fc400078e023c */
[----:B------:R-:W3:Y:S01]  /*138c30*/  LDL.LU R19, [R1+0xf14] ;  /* 0x000f140001137983 */ /* 0x000ee20000300800 */
[----:B------:R-:W-:-:S03]  /*138c40*/  ISETP.LT.AND P4, PT, R90, UR28, !P5 ;  /* 0x0000001c5a007c0c */ /* 0x000fc6000ef81270 */
[----:B------:R1:W-:Y:S02]  /*138c50*/  @P2 STG.E desc[UR34][R4.64], R38 ;  /* 0x0000002604002986 */ /* 0x0003e4000c101922 */
[C---:B-1----:R-:W-:Y:S02]  /*138c60*/  IMAD.WIDE R4, R111.reuse, 0x4, R78 ;  /* 0x000000046f047825 */ /* 0x042fe400078e024e */
[----:B------:R1:W-:Y:S02]  /*138c70*/  @P3 STG.E desc[UR34][R2.64], R17 ;  /* 0x0000001102003986 */ /* 0x0003e4000c101922 */
[----:B-1----:R-:W-:Y:S02]  /*138c80*/  IMAD.WIDE R2, R111, 0x4, R82 ;  /* 0x000000046f027825 */ /* 0x002fe400078e0252 */
[----:B--2---:R-:W-:Y:S04]  /*138c90*/  @P1 STG.E desc[UR34][R4.64], R67 ;  /* 0x0000004304001986 */ /* 0x004fe8000c101922 */
[----:B------:R1:W-:Y:S04]  /*138ca0*/  @P0 STG.E desc[UR34][R6.64], R112 ;  /* 0x0000007006000986 */ /* 0x0003e8000c101922 */
[----:B-1----:R-:W2:Y:S04]  /*138cb0*/  LDL.LU R112, [R1+0x77c0] ;  /* 0x0077c00001707983 */ /* 0x002ea80000300800 */
[----:B------:R-:W3:Y:S04]  /*138cc0*/  LDL.LU R38, [R1+0xf04] ;  /* 0x000f040001267983 */ /* 0x000ee80000300800 */
[----:B------:R1:W-:Y:S04]  /*138cd0*/  @P4 STG.E desc[UR34][R2.64], R113 ;  /* 0x0000007102004986 */ /* 0x0003e8000c101922 */
[----:B-1----:R-:W4:Y:S04]  /*138ce0*/  LDL.LU R113, [R1+0x77bc] ;  /* 0x0077bc0001717983 */ /* 0x002f280000300800 */
[----:B------:R-:W4:Y:S04]  /*138cf0*/  LDL.LU R16, [R1+0xef4] ;  /* 0x000ef40001107983 */ /* 0x000f280000300800 */
[----:B------:R-:W4:Y:S04]  /*138d00*/  LDL.LU R27, [R1+0xee4] ;  /* 0x000ee400011b7983 */ /* 0x000f280000300800 */
[----:B------:R-:W4:Y:S04]  /*138d10*/  LDL.LU R17, [R1+0xed4] ;  /* 0x000ed40001117983 */ /* 0x000f280000300800 */
[----:B------:R-:W4:Y:S01]  /*138d20*/  LDL.LU R67, [R1+0xec4] ;  /* 0x000ec40001437983 */ /* 0x000f220000300800 */
[----:B------:R-:W-:-:S02]  /*138d30*/  ISETP.LT.AND P2, PT, R91, UR28, !P5 ;  /* 0x0000001c5b007c0c */ /* 0x000fc4000ef41270 */
[----:B------:R-:W-:Y:S02]  /*138d40*/  ISETP.LT.AND P5, PT, R66, UR28, !P5 ;  /* 0x0000001c42007c0c */ /* 0x000fe4000efa1270 */
[----:B------:R-:W-:Y:S01]  /*138d50*/  ISETP.LT.AND P3, PT, R39, UR28, !P6 ;  /* 0x0000001c27007c0c */ /* 0x000fe2000f761270 */
[----:B------:R-:W-:Y:S01]  /*138d60*/  IMAD.WIDE R4, R111, 0x4, R80 ;  /* 0x000000046f047825 */ /* 0x000fe200078e0250 */
[----:B------:R-:W-:Y:S01]  /*138d70*/  ISETP.LT.AND P1, PT, R40, UR28, !P6 ;  /* 0x0000001c28007c0c */ /* 0x000fe2000f721270 */
[----:B------:R-:W4:Y:S01]  /*138d80*/  LDL.LU R10, [R1+0x7758] ;  /* 0x00775800010a7983 */ /* 0x000f220000300800 */
[----:B------:R-:W-:Y:S02]  /*138d90*/  ISETP.LT.AND P0, PT, R41, UR28, !P6 ;  /* 0x0000001c29007c0c */ /* 0x000fe4000f701270 */
[----:B------:R-:W-:Y:S01]  /*138da0*/  ISETP.LT.AND P4, PT, R122, UR28, !P6 ;  /* 0x0000001c7a007c0c */ /* 0x000fe2000f781270 */
[----:B------:R-:W-:Y:S02]  /*138db0*/  IMAD.WIDE R8, R111, 0x4, R84 ;  /* 0x000000046f087825 */ /* 0x000fe400078e0254 */
[----:B------:R1:W-:Y:S01]  /*138dc0*/  @P2 STG.E desc[UR34][R4.64], R248 ;  /* 0x000000f804002986 */ /* 0x0003e2000c101922 */
[----:B------:R-:W-:-:S03]  /*138dd0*/  ISETP.LT.AND P2, PT, R123, UR28, !P6 ;  /* 0x0000001c7b007c0c */ /* 0x000fc6000f741270 */
[----:B------:R1:W-:Y:S01]  /*138de0*/  @P5 STG.E desc[UR34][R8.64], R244 ;  /* 0x000000f408005986 */ /* 0x0003e2000c101922 */
[----:B--2---:R-:W-:-:S04]  /*138df0*/  IMAD.WIDE R6, R112, 0x4, R58 ;  /* 0x0000000470067825 */ /* 0x004fc800078e023a */
[C---:B-1----:R-:W-:Y:S01]  /*138e00*/  IMAD.WIDE R4, R112.reuse, 0x4, R56 ;  /* 0x0000000470047825 */ /* 0x042fe200078e0238 */
[----:B---3--:R1:W-:Y:S03]  /*138e10*/  @P3 STG.E desc[UR34][R6.64], R36 ;  /* 0x0000002406003986 */ /* 0x0083e6000c101922 */
[C---:B------:R-:W-:Y:S01]  /*138e20*/  IMAD.WIDE R2, R112.reuse, 0x4, R54 ;  /* 0x0000000470027825 */ /* 0x040fe200078e0236 */
[----:B----4-:R2:W-:Y:S03]  /*138e30*/  @P1 STG.E desc[UR34][R4.64], R37 ;  /* 0x0000002504001986 */ /* 0x0105e6000c101922 */
[----:B------:R-:W-:Y:S01]  /*138e40*/  IMAD.WIDE R8, R112, 0x4, R52 ;  /* 0x0000000470087825 */ /* 0x000fe200078e0234 */
[----:B------:R3:W-:Y:S01]  /*138e50*/  @P0 STG.E desc[UR34][R2.64], R18 ;  /* 0x0000001202000986 */ /* 0x0007e2000c101922 */
[----:B------:R-:W-:-:S03]  /*138e60*/  ISETP.LT.AND P0, PT, R64, UR28, !P6 ;  /* 0x0000001c40007c0c */ /* 0x000fc6000f701270 */
[----:B------:R4:W-:Y:S01]  /*138e70*/  @P4 STG.E desc[UR34][R8.64], R19 ;  /* 0x0000001308004986 */ /* 0x0009e2000c101922 */
[----:B------:R-:W-:Y:S02]  /*138e80*/  ISETP.LT.AND P4, PT, R65, UR28, !P6 ;  /* 0x0000001c41007c0c */ /* 0x000fe4000f781270 */
[----:B------:R-:W-:Y:S01]  /*138e90*/  ISETP.LT.AND P3, PT, R196, UR28, !P6 ;  /* 0x0000001cc4007c0c */ /* 0x000fe2000f761270 */
[----:B-1----:R-:W4:Y:S04]  /*138ea0*/  LDL.LU R36, [R1+0xeb4] ;  /* 0x000eb40001247983 */ /* 0x002f280000300800 */
[----:B--2---:R-:W2:Y:S01]  /*138eb0*/  LDL.LU R37, [R1+0xea4] ;  /* 0x000ea40001257983 */ /* 0x004ea20000300800 */
[----:B---3--:R-:W-:Y:S01]  /*138ec0*/  IMAD.WIDE R2, R112, 0x4, R50 ;  /* 0x0000000470027825 */ /* 0x008fe200078e0232 */
[----:B------:R-:W-:-:S02]  /*138ed0*/  ISETP.LT.AND P1, PT, R197, UR28, !P6 ;  /* 0x0000001cc5007c0c */ /* 0x000fc4000f721270 */
[----:B------:R-:W3:Y:S01]  /*138ee0*/  LDL.LU R18, [R1+0xe94] ;  /* 0x000e940001127983 */ /* 0x000ee20000300800 */
[----:B------:R-:W-:-:S03]  /*138ef0*/  IMAD.WIDE R4, R112, 0x4, R72 ;  /* 0x0000000470047825 */ /* 0x000fc600078e0248 */
[----:B------:R1:W-:Y:S01]  /*138f00*/  @P2 STG.E desc[UR34][R2.64], R38 ;  /* 0x0000002602002986 */ /* 0x0003e2000c101922 */
[----:B------:R-:W-:-:S03]  /*138f10*/  IMAD.WIDE R6, R112, 0x4, R70 ;  /* 0x0000000470067825 */ /* 0x000fc600078e0246 */
[----:B----4-:R-:W4:Y:S01]  /*138f20*/  LDL.LU R19, [R1+0xe84] ;  /* 0x000e840001137983 */ /* 0x010f220000300800 */
[----:B------:R-:W-:-:S04]  /*138f30*/  IMAD.WIDE R8, R112, 0x4, R68 ;  /* 0x0000000470087825 */ /* 0x000fc800078e0244 */
[----:B-1----:R-:W-:Y:S01]  /*138f40*/  IMAD.WIDE R2, R112, 0x4, R74 ;  /* 0x0000000470027825 */ /* 0x002fe200078e024a */
[----:B------:R-:W4:Y:S04]  /*138f50*/  LDL.LU R38, [R1+0xe74] ;  /* 0x000e740001267983 */ /* 0x000f280000300800 */
[----:B------:R-:W-:Y:S04]  /*138f60*/  @P0 STG.E desc[UR34][R2.64], R16 ;  /* 0x0000001002000986 */ /* 0x000fe8000c101922 */
[----:B------:R-:W-:Y:S04]  /*138f70*/  @P4 STG.E desc[UR34][R4.64], R27 ;  /* 0x0000001b04004986 */ /* 0x000fe8000c101922 */
[----:B------:R1:W-:Y:S04]  /*138f80*/  @P3 STG.E desc[UR34][R6.64], R17 ;  /* 0x0000001106003986 */ /* 0x0003e8000c101922 */
[----:B------:R1:W-:Y:S04]  /*138f90*/  @P1 STG.E desc[UR34][R8.64], R67 ;  /* 0x0000004308001986 */ /* 0x0003e8000c101922 */
[----:B-1----:R-:W4:Y:S04]  /*138fa0*/  LDL.LU R17, [R1+0x9c4] ;  /* 0x0009c40001117983 */ /* 0x002f280000300800 */
[----:B------:R-:W4:Y:S04]  /*138fb0*/  LDL.LU R25, [R1+0x6f4] ;  /* 0x0006f40001197983 */ /* 0x000f280000300800 */
[----:B------:R-:W4:Y:S01]  /*138fc0*/  LDL.LU R67, [R1+0x384] ;  /* 0x0003840001437983 */ /* 0x000f220000300800 */
[----:B------:R-:W-:-:S02]  /*138fd0*/  ISETP.LT.AND P5, PT, R198, UR28, !P6 ;  /* 0x0000001cc6007c0c */ /* 0x000fc4000f7a1270 */
[----:B------:R-:W-:Y:S01]  /*138fe0*/  ISETP.LT.AND P2, PT, R199, UR28, !P6 ;  /* 0x0000001cc7007c0c */ /* 0x000fe2000f741270 */
[----:B------:R-:W-:Y:S01]  /*138ff0*/  IMAD.WIDE R2, R112, 0x4, R62 ;  /* 0x0000000470027825 */ /* 0x000fe200078e023e */
[----:B------:R-:W-:Y:S01]  /*139000*/  ISETP.LT.AND P1, PT, R88, UR28, !P6 ;  /* 0x0000001c58007c0c */ /* 0x000fe2000f721270 */
[----:B------:R-:W4:Y:S02]  /*139010*/  LDL.LU R26, [R1+0x264] ;  /* 0x00026400011a7983 */ /* 0x000f240000300800 */
[----:B------:R-:W-:Y:S01]  /*139020*/  IMAD.WIDE R4, R112, 0x4, R60 ;  /* 0x0000000470047825 */ /* 0x000fe200078e023c */
[----:B------:R-:W-:Y:S01]  /*139030*/  ISETP.LT.AND P4, PT, R89, UR28, !P6 ;  /* 0x0000001c59007c0c */ /* 0x000fe2000f781270 */
[----:B------:R-:W4:Y:S01]  /*139040*/  LDL.LU R16, [R1+0x254] ;  /* 0x0002540001107983 */ /* 0x000f220000300800 */
[----:B------:R-:W-:Y:S02]  /*139050*/  ISETP.LT.AND P3, PT, R90, UR28, !P6 ;  /* 0x0000001c5a007c0c */ /* 0x000fe4000f761270 */
[----:B------:R-:W-:Y:S01]  /*139060*/  ISETP.GE.AND P0, PT, R10, UR4, PT ;  /* 0x000000040a007c0c */ /* 0x000fe2000bf06270 */
[----:B------:R-:W4:Y:S01]  /*139070*/  LDL.LU R27, [R1+0x244] ;  /* 0x00024400011b7983 */ /* 0x000f220000300800 */
[----:B------:R-:W-:-:S03]  /*139080*/  IMAD.WIDE R6, R112, 0x4, R82 ;  /* 0x0000000470067825 */ /* 0x000fc600078e0252 */
[----:B------:R1:W-:Y:S04]  /*139090*/  @P5 STG.E desc[UR34][R2.64], R36 ;  /* 0x0000002402005986 */ /* 0x0003e8000c101922 */
[----:B--2---:R2:W-:Y:S01]  /*1390a0*/  @P2 STG.E desc[UR34][R4.64], R37 ;  /* 0x0000002504002986 */ /* 0x0045e2000c101922 */
[----:B------:R-:W-:Y:S02]  /*1390b0*/  ISETP.LT.AND P2, PT, R91, UR28, !P6 ;  /* 0x0000001c5b007c0c */ /* 0x000fe4000f741270 */
[----:B------:R-:W-:Y:S01]  /*1390c0*/  ISETP.LT.AND P6, PT, R66, UR28, !P6 ;  /* 0x0000001c42007c0c */ /* 0x000fe2000f7c1270 */
[C---:B-1----:R-:W-:Y:S01]  /*1390d0*/  IMAD.WIDE R2, R112.reuse, 0x4, R78 ;  /* 0x0000000470027825 */ /* 0x042fe200078e024e */
[----:B------:R-:W-:Y:S01]  /*1390e0*/  ISETP.LT.AND P5, PT, R39, UR28, !P0 ;  /* 0x0000001c27007c0c */ /* 0x000fe2000c7a1270 */
[----:B------:R-:W4:Y:S02]  /*1390f0*/  LDL.LU R36, [R1+0x224] ;  /* 0x0002240001247983 */ /* 0x000f240000300800 */
[----:B--2---:R-:W-:-:S02]  /*139100*/  IMAD.WIDE R4, R112, 0x4, R76 ;  /* 0x0000000470047825 */ /* 0x004fc400078e024c */
[----:B---3--:R1:W-:Y:S04]  /*139110*/  @P1 STG.E desc[UR34][R2.64], R18 ;  /* 0x0000001202001986 */ /* 0x0083e8000c101922 */
[----:B------:R-:W2:Y:S04]  /*139120*/  LDL.LU R37, [R1+0x1a4] ;  /* 0x0001a40001257983 */ /* 0x000ea80000300800 */
[----:B----4-:R3:W-:Y:S04]  /*139130*/  @P4 STG.E desc[UR34][R4.64], R19 ;  /* 0x0000001304004986 */ /* 0x0107e8000c101922 */
[----:B-1----:R-:W4:Y:S01]  /*139140*/  LDL.LU R18, [R1+0x164] ;  /* 0x0001640001127983 */ /* 0x002f220000300800 */
[----:B------:R-:W-:-:S03]  /*139150*/  IMAD.WIDE R2, R112, 0x4, R80 ;  /* 0x0000000470027825 */ /* 0x000fc600078e0250 */
[----:B------:R1:W-:Y:S01]  /*139160*/  @P3 STG.E desc[UR34][R6.64], R38 ;  /* 0x0000002606003986 */ /* 0x0003e2000c101922 */
[----:B---3--:R-:W-:-:S03]  /*139170*/  IMAD.WIDE R4, R112, 0x4, R84 ;  /* 0x0000000470047825 */ /* 0x008fc600078e0254 */
[----:B------:R-:W3:Y:S01]  /*139180*/  LDL.LU R19, [R1+0xb4] ;  /* 0x0000b40001137983 */ /* 0x000ee20000300800 */
[----:B-1----:R-:W-:-:S03]  /*139190*/  IMAD.WIDE R6, R113, 0x4, R58 ;  /* 0x0000000471067825 */ /* 0x002fc600078e023a */
[----:B------:R-:W3:Y:S04]  /*1391a0*/  LDL.LU R38, [R1+0xa4] ;  /* 0x0000a40001267983 */ /* 0x000ee80000300800 */
[----:B------:R1:W-:Y:S04]  /*1391b0*/  @P2 STG.E desc[UR34][R2.64], R17 ;  /* 0x0000001102002986 */ /* 0x0003e8000c101922 */
[----:B------:R-:W-:Y:S04]  /*1391c0*/  @P6 STG.E desc[UR34][R4.64], R25 ;  /* 0x0000001904006986 */ /* 0x000fe8000c101922 */
[----:B------:R1:W-:Y:S04]  /*1391d0*/  @P5 STG.E desc[UR34][R6.64], R67 ;  /* 0x0000004306005986 */ /* 0x0003e8000c101922 */
[----:B-1----:R-:W3:Y:S04]  /*1391e0*/  LDL.LU R17, [R1+0x94] ;  /* 0x0000940001117983 */ /* 0x002ee80000300800 */
[----:B------:R-:W3:Y:S04]  /*1391f0*/  LDL.LU R8, [R1+0x775c] ;  /* 0x00775c0001087983 */ /* 0x000ee80000300800 */
[----:B------:R-:W3:Y:S01]  /*139200*/  LDL.LU R67, [R1+0x34] ;  /* 0x0000340001437983 */ /* 0x000ee20000300800 */
[----:B------:R-:W-:-:S02]  /*139210*/  ISETP.LT.AND P4, PT, R40, UR28, !P0 ;  /* 0x0000001c28007c0c */ /* 0x000fc4000c781270 */
[----:B------:R-:W-:Y:S02]  /*139220*/  ISETP.LT.AND P3, PT, R41, UR28, !P0 ;  /* 0x0000001c29007c0c */ /* 0x000fe4000c761270 */
[----:B------:R-:W-:Y:S02]  /*139230*/  ISETP.LT.AND P1, PT, R122, UR28, !P0 ;  /* 0x0000001c7a007c0c */ /* 0x000fe4000c721270 */
[----:B------:R-:W-:Y:S01]  /*139240*/  ISETP.LT.AND P6, PT, R123, UR28, !P0 ;  /* 0x0000001c7b007c0c */ /* 0x000fe2000c7c1270 */
[----:B------:R-:W-:Y:S01]  /*139250*/  IMAD.WIDE R2, R113, 0x4, R56 ;  /* 0x0000000471027825 */ /* 0x000fe200078e0238 */
[----:B------:R-:W-:Y:S02]  /*139260*/  ISETP.LT.AND P5, PT, R64, UR28, !P0 ;  /* 0x0000001c40007c0c */ /* 0x000fe4000c7a1270 */
[----:B------:R-:W-:Y:S01]  /*139270*/  ISETP.LT.AND P2, PT, R65, UR28, !P0 ;  /* 0x0000001c41007c0c */ /* 0x000fe2000c741270 */
[----:B------:R-:W-:-:S04]  /*139280*/  IMAD.WIDE R4, R113, 0x4, R54 ;  /* 0x0000000471047825 */ /* 0x000fc800078e0236 */
[----:B------:R-:W-:Y:S01]  /*139290*/  IMAD.WIDE R6, R113, 0x4, R52 ;  /* 0x0000000471067825 */ /* 0x000fe200078e0234 */
[----:B------:R1:W-:Y:S01]  /*1392a0*/  @P4 STG.E desc[UR34][R2.64], R26 ;  /* 0x0000001a02004986 */ /* 0x0003e2000c101922 */
[----:B------:R-:W-:-:S03]  /*1392b0*/  ISETP.LT.AND P4, PT, R196, UR28, !P0 ;  /* 0x0000001cc4007c0c */ /* 0x000fc6000c781270 */
[----:B------:R1:W-:Y:S01]  /*1392c0*/  @P3 STG.E desc[UR34][R4.64], R16 ;  /* 0x0000001004003986 */ /* 0x0003e2000c101922 */
[----:B------:R-:W-:-:S03]  /*1392d0*/  ISETP.LT.AND P3, PT, R197, UR28, !P0 ;  /* 0x0000001cc5007c0c */ /* 0x000fc6000c761270 */
[----:B------:R1:W-:Y:S01]  /*1392e0*/  @P1 STG.E desc[UR34][R6.64], R27 ;  /* 0x0000001b06001986 */ /* 0x0003e2000c101922 */
[----:B------:R-:W-:Y:S01]  /*1392f0*/  ISETP.LT.AND P1, PT, R198, UR28, !P0 ;  /* 0x0000001cc6007c0c */ /* 0x000fe2000c721270 */
[----:B-1----:R-:W-:-:S04]  /*139300*/  IMAD.WIDE R2, R113, 0x4, R50 ;  /* 0x0000000471027825 */ /* 0x002fc800078e0232 */
[----:B------:R-:W-:-:S04]  /*139310*/  IMAD.WIDE R4, R113, 0x4, R74 ;  /* 0x0000000471047825 */ /* 0x000fc800078e024a */
[----:B------:R-:W-:Y:S01]  /*139320*/  IMAD.WIDE R6, R113, 0x4, R72 ;  /* 0x0000000471067825 */ /* 0x000fe200078e0248 */
[----:B------:R1:W-:Y:S01]  /*139330*/  @P6 STG.E desc[UR34][R2.64], R36 ;  /* 0x0000002402006986 */ /* 0x0003e2000c101922 */
[----:B------:R-:W-:-:S03]  /*139340*/  ISETP.LT.AND P6, PT, R199, UR28, !P0 ;  /* 0x0000001cc7007c0c */ /* 0x000fc6000c7c1270 */
[----:B--2---:R2:W-:Y:S01]  /*139350*/  @P5 STG.E desc[UR34][R4.64], R37 ;  /* 0x0000002504005986 */ /* 0x0045e2000c101922 */
[----:B------:R-:W-:Y:S01]  /*139360*/  ISETP.LT.AND P5, PT, R88, UR28, !P0 ;  /* 0x0000001c58007c0c */ /* 0x000fe2000c7a1270 */
[----:B-1----:R-:W-:Y:S02]  /*139370*/  IMAD.WIDE R2, R113, 0x4, R70 ;  /* 0x0000000471027825 */ /* 0x002fe400078e0246 */
[----:B----4-:R1:W-:Y:S01]  /*139380*/  @P2 STG.E desc[UR34][R6.64], R18 ;  /* 0x0000001206002986 */ /* 0x0103e2000c101922 */
[----:B------:R-:W-:Y:S01]  /*139390*/  ISETP.LT.AND P2, PT, R89, UR28, !P0 ;  /* 0x0000001c59007c0c */ /* 0x000fe2000c741270 */
[C---:B--2---:R-:W-:Y:S02]  /*1393a0*/  IMAD.WIDE R4, R113.reuse, 0x4, R68 ;  /* 0x0000000471047825 */ /* 0x044fe400078e0244 */
[----:B---3--:R2:W-:Y:S02]  /*1393b0*/  @P4 STG.E desc[UR34][R2.64], R19 ;  /* 0x0000001302004986 */ /* 0x0085e4000c101922 */
[----:B-1----:R-:W-:-:S02]  /*1393c0*/  IMAD.WIDE R6, R113, 0x4, R62 ;  /* 0x0000000471067825 */ /* 0x002fc400078e023e */
[----:B------:R-:W3:Y:S04]  /*1393d0*/  LDL.LU R18, [R1+0xf48] ;  /* 0x000f480001127983 */ /* 0x000ee80000300800 */
[----:B------:R1:W-:Y:S01]  /*1393e0*/  @P3 STG.E desc[UR34][R4.64], R38 ;  /* 0x0000002604003986 */ /* 0x0003e2000c101922 */
[----:B--2---:R-:W-:-:S03]  /*1393f0*/  IMAD.WIDE R2, R113, 0x4, R60 ;  /* 0x0000000471027825 */ /* 0x004fc600078e023c */
[----:B------:R-:W2:Y:S01]  /*139400*/  LDL.LU R19, [R1+0xf38] ;  /* 0x000f380001137983 */ /* 0x000ea20000300800 */
[----:B-1----:R-:W-:-:S03]  /*139410*/  IMAD.WIDE R4, R113, 0x4, R78 ;  /* 0x0000000471047825 */ /* 0x002fc600078e024e */
[----:B------:R-:W4:Y:S04]  /*139420*/  LDL.LU R38, [R1+0xf28] ;  /* 0x000f280001267983 */ /* 0x000f280000300800 */
[----:B------:R1:W-:Y:S04]  /*139430*/  @P1 STG.E desc[UR34][R6.64], R17 ;  /* 0x0000001106001986 */ /* 0x0003e8000c101922 */
[----:B------:R-:W-:Y:S01]  /*139440*/  @P6 STG.E desc[UR34][R2.64], R67 ;  /* 0x0000004302006986 */ /* 0x000fe2000c101922 */
[----:B-1----:R-:W-:-:S03]  /*139450*/  IMAD.WIDE R6, R113, 0x4, R76 ;  /* 0x0000000471067825 */ /* 0x002fc600078e024c */
[----:B------:R1:W-:Y:S04]  /*139460*/  @P5 STG.E desc[UR34][R4.64], R115 ;  /* 0x0000007304005986 */ /* 0x0003e8000c101922 */
[----:B------:R1:W-:Y:S04]  /*139470*/  @P2 STG.E desc[UR34][R6.64], R117 ;  /* 0x0000007506002986 */ /* 0x0003e8000c101922 */
[----:B-1----:R-:W2:Y:S04]  /*139480*/  LDL.LU R115, [R1+0x77b8] ;  /* 0x0077b80001737983 */ /* 0x002ea80000300800 */
[----:B------:R-:W2:Y:S04]  /*139490*/  LDL.LU R117, [R1+0x77b4] ;  /* 0x0077b40001757983 */ /* 0x000ea80000300800 */
[----:B------:R-:W3:Y:S04]  /*1394a0*/  LDL.LU R17, [R1+0xf18] ;  /* 0x000f180001117983 */ /* 0x000ee80000300800 */
[----:B------:R-:W4:Y:S01]  /*1394b0*/  LDL.LU R67, [R1+0xf08] ;  /* 0x000f080001437983 */ /* 0x000f220000300800 */
[----:B------:R-:W-:-:S02]  /*1394c0*/  ISETP.LT.AND P4, PT, R90, UR28, !P0 ;  /* 0x0000001c5a007c0c */ /* 0x000fc4000c781270 */
[----:B------:R-:W-:Y:S01]  /*1394d0*/  ISETP.LT.AND P3, PT, R91, UR28, !P0 ;  /* 0x0000001c5b007c0c */ /* 0x000fe2000c761270 */
[----:B------:R-:W-:Y:S01]  /*1394e0*/  IMAD.WIDE R2, R113, 0x4, R82 ;  /* 0x0000000471027825 */ /* 0x000fe200078e0252 */
[----:B------:R-:W-:Y:S02]  /*1394f0*/  ISETP.GE.AND P1, PT, R8, UR4, PT ;  /* 0x0000000408007c0c */ /* 0x000fe4000bf26270 */
[----:B------:R-:W-:Y:S02]  /*139500*/  ISETP.LT.AND P0, PT, R66, UR28, !P0 ;  /* 0x0000001c42007c0c */ /* 0x000fe4000c701270 */
[----:B------:R-:W-:Y:S01]  /*139510*/  ISETP.LT.AND P6, PT, R39, UR28, !P1 ;  /* 0x0000001c27007c0c */ /* 0x000fe2000cfc1270 */
[----:B------:R-:W-:-:S04]  /*139520*/  IMAD.WIDE R4, R113, 0x4, R80 ;  /* 0x0000000471047825 */ /* 0x000fc800078e0250 */
[----:B------:R1:W-:Y:S01]  /*139530*/  @P4 STG.E desc[UR34][R2.64], R116 ;  /* 0x0000007402004986 */ /* 0x0003e2000c101922 */
[----:B------:R-:W-:-:S03]  /*139540*/  ISETP.LT.AND P5, PT, R40, UR28, !P1 ;  /* 0x0000001c28007c0c */ /* 0x000fc6000cfa1270 */
[----:B------:R2:W-:Y:S04]  /*139550*/  @P3 STG.E desc[UR34][R4.64], R249 ;  /* 0x000000f904003986 */ /* 0x0005e8000c101922 */
[----:B-1----:R-:W4:Y:S04]  /*139560*/  LDL.LU R116, [R1+0x77b0] ;  /* 0x0077b00001747983 */ /* 0x002f280000300800 */
[----:B------:R-:W4:Y:S01]  /*139570*/  LDL.LU R26, [R1+0xef8] ;  /* 0x000ef800011a7983 */ /* 0x000f220000300800 */
[----:B------:R-:W-:-:S03]  /*139580*/  IMAD.WIDE R2, R113, 0x4, R84 ;  /* 0x0000000471027825 */ /* 0x000fc600078e0254 */
[----:B------:R-:W4:Y:S04]  /*139590*/  LDL.LU R16, [R1+0xee8] ;  /* 0x000ee80001107983 */ /* 0x000f280000300800 */
[----:B------:R-:W4:Y:S04]  /*1395a0*/  LDL.LU R27, [R1+0xed8] ;  /* 0x000ed800011b7983 */ /* 0x000f280000300800 */
[----:B------:R-:W4:Y:S01]  /*1395b0*/  LDL.LU R36, [R1+0xec8] ;  /* 0x000ec80001247983 */ /* 0x000f220000300800 */
[----:B------:R-:W-:Y:S02]  /*1395c0*/  ISETP.LT.AND P2, PT, R41, UR28, !P1 ;  /* 0x0000001c29007c0c */ /* 0x000fe4000cf41270 */
[----:B------:R-:W-:Y:S01]  /*1395d0*/  ISETP.LT.AND P4, PT, R122, UR28, !P1 ;  /* 0x0000001c7a007c0c */ /* 0x000fe2000cf81270 */
[----:B------:R-:W4:Y:S01]  /*1395e0*/  LDL.LU R37, [R1+0xeb8] ;  /* 0x000eb80001257983 */ /* 0x000f220000300800 */
[----:B------:R-:W-:-:S03]  /*1395f0*/  ISETP.LT.AND P3, PT, R123, UR28, !P1 ;  /* 0x0000001c7b007c0c */ /* 0x000fc6000cf61270 */
[----:B------:R-:W-:Y:S04]  /*139600*/  @P0 STG.E desc[UR34][R2.64], R245 ;  /* 0x000000f502000986 */ /* 0x000fe8000c101922 */
[----:B------:R-:W4:Y:S01]  /*139610*/  LDL.LU R10, [R1+0x7760] ;  /* 0x00776000010a7983 */ /* 0x000f220000300800 */
[----:B--2---:R-:W-:-:S04]  /*139620*/  IMAD.WIDE R4, R117, 0x4, R58 ;  /* 0x0000000475047825 */ /* 0x004fc800078e023a */
[C---:B------:R-:W-:Y:S01]  /*139630*/  IMAD.WIDE R6, R117.reuse, 0x4, R56 ;  /* 0x0000000475067825 */ /* 0x040fe200078e0238 */
[----:B---3--:R1:W-:Y:S03]  /*139640*/  @P6 STG.E desc[UR34][R4.64], R18 ;  /* 0x0000001204006986 */ /* 0x0083e6000c101922 */
[C---:B------:R-:W-:Y:S01]  /*139650*/  IMAD.WIDE R8, R117.reuse, 0x4, R54 ;  /* 0x0000000475087825 */ /* 0x040fe200078e0236 */
[----:B------:R2:W-:Y:S04]  /*139660*/  @P5 STG.E desc[UR34][R6.64], R19 ;  /* 0x0000001306005986 */ /* 0x0005e8000c101922 */
[----:B-1----:R-:W3:Y:S01]  /*139670*/  LDL.LU R18, [R1+0xea8] ;  /* 0x000ea80001127983 */ /* 0x002ee20000300800 */
[----:B------:R-:W-:-:S03]  /*139680*/  IMAD.WIDE R2, R117, 0x4, R52 ;  /* 0x0000000475027825 */ /* 0x000fc600078e0234 */
[----:B--2---:R-:W2:Y:S01]  /*139690*/  LDL.LU R19, [R1+0xe98] ;  /* 0x000e980001137983 */ /* 0x004ea20000300800 */
[----:B------:R-:W-:-:S03]  /*1396a0*/  IMAD.WIDE R4, R117, 0x4, R50 ;  /* 0x0000000475047825 */ /* 0x000fc600078e0232 */
[----:B----4-:R1:W-:Y:S04]  /*1396b0*/  @P2 STG.E desc[UR34][R8.64], R38 ;  /* 0x0000002608002986 */ /* 0x0103e8000c101922 */
[----:B------:R4:W-:Y:S04]  /*1396c0*/  @P4 STG.E desc[UR34][R2.64], R17 ;  /* 0x0000001102004986 */ /* 0x0009e8000c101922 */
[----:B------:R4:W-:Y:S04]  /*1396d0*/  @P3 STG.E desc[UR34][R4.64], R67 ;  /* 0x0000004304003986 */ /* 0x0009e8000c101922 */
[----:B-1----:R-:W2:Y:S04]  /*1396e0*/  LDL.LU R38, [R1+0xe88] ;  /* 0x000e880001267983 */ /* 0x002ea80000300800 */
[----:B----4-:R-:W4:Y:S04]  /*1396f0*/  LDL.LU R17, [R1+0xe78] ;  /* 0x000e780001117983 */ /* 0x010f280000300800 */
[----:B------:R-:W4:Y:S01]  /*139700*/  LDL.LU R67, [R1+0x9c8] ;  /* 0x0009c80001437983 */ /* 0x000f220000300800 */
[----:B------:R-:W-:-:S02]  /*139710*/  ISETP.LT.AND P0, PT, R64, UR28, !P1 ;  /* 0x0000001c40007c0c */ /* 0x000fc4000cf01270 */
[----:B------:R-:W-:Y:S02]  /*139720*/  ISETP.LT.AND P6, PT, R65, UR28, !P1 ;  /* 0x0000001c41007c0c */ /* 0x000fe4000cfc1270 */
[----:B------:R-:W-:Y:S02]  /*139730*/  ISETP.LT.AND P5, PT, R196, UR28, !P1 ;  /* 0x0000001cc4007c0c */ /* 0x000fe4000cfa1270 */
[----:B------:R-:W-:Y:S01]  /*139740*/  ISETP.LT.AND P2, PT, R197, UR28, !P1 ;  /* 0x0000001cc5007c0c */ /* 0x000fe2000cf41270 */
[C---:B------:R-:W-:Y:S01]  /*139750*/  IMAD.WIDE R8, R117.reuse, 0x4, R74 ;  /* 0x0000000475087825 */ /* 0x040fe200078e024a */
[----:B------:R-:W-:Y:S01]  /*139760*/  ISETP.LT.AND P4, PT, R198, UR28, !P1 ;  /* 0x0000001cc6007c0c */ /* 0x000fe2000cf81270 */
[----:B------:R-:W4:Y:S02]  /*139770*/  LDL.LU R25, [R1+0x6f8] ;  /* 0x0006f80001197983 */ /* 0x000f240000300800 */
[----:B------:R-:W-:Y:S01]  /*139780*/  IMAD.WIDE R6, R117, 0x4, R72 ;  /* 0x0000000475067825 */ /* 0x000fe200078e0248 */
[----:B------:R-:W-:-:S03]  /*139790*/  ISETP.LT.AND P3, PT, R199, UR28, !P1 ;  /* 0x0000001cc7007c0c */ /* 0x000fc6000cf61270 */
[C---:B------:R-:W-:Y:S01]  /*1397a0*/  IMAD.WIDE R4, R117.reuse, 0x4, R70 ;  /* 0x0000000475047825 */ /* 0x040fe200078e0246 */
[----:B------:R1:W-:Y:S03]  /*1397b0*/  @P0 STG.E desc[UR34][R8.64], R26 ;  /* 0x0000001a08000986 */ /* 0x0003e6000c101922 */
[C---:B------:R-:W-:Y:S01]  /*1397c0*/  IMAD.WIDE R2, R117.reuse, 0x4, R68 ;  /* 0x0000000475027825 */ /* 0x040fe200078e0244 */
[----:B------:R1:W-:Y:S04]  /*1397d0*/  @P6 STG.E desc[UR34][R6.64], R16 ;  /* 0x0000001006006986 */ /* 0x0003e8000c101922 */
[----:B------:R1:W-:Y:S04]  /*1397e0*/  @P5 STG.E desc[UR34][R4.64], R27 ;  /* 0x0000001b04005986 */ /* 0x0003e8000c101922 */
[----:B-1----:R-:W4:Y:S01]  /*1397f0*/  LDL.LU R26, [R1+0x388] ;  /* 0x00038800011a7983 */ /* 0x002f220000300800 */
[----:B------:R-:W-:-:S03]  /*139800*/  IMAD.WIDE R8, R117, 0x4, R62 ;  /* 0x0000000475087825 */ /* 0x000fc600078e023e */
[----:B------:R1:W-:Y:S01]  /*139810*/  @P2 STG.E desc[UR34][R2.64], R36 ;  /* 0x0000002402002986 */ /* 0x0003e2000c101922 */
[----:B------:R-:W-:Y:S02]  /*139820*/  ISETP.LT.AND P2, PT, R88, UR28, !P1 ;  /* 0x0000001c58007c0c */ /* 0x000fe4000cf41270 */
[----:B------:R-:W-:Y:S01]  /*139830*/  ISETP.LT.AND P6, PT, R89, UR28, !P1 ;  /* 0x0000001c59007c0c */ /* 0x000fe2000cfc1270 */
[----:B------:R-:W4:Y:S01]  /*139840*/  LDL.LU R16, [R1+0x268] ;  /* 0x0002680001107983 */ /* 0x000f220000300800 */
[----:B------:R-:W-:-:S03]  /*139850*/  ISETP.LT.AND P5, PT, R90, UR28, !P1 ;  /* 0x0000001c5a007c0c */ /* 0x000fc6000cfa1270 */
[----:B------:R-:W4:Y:S01]  /*139860*/  LDL.LU R27, [R1+0x258] ;  /* 0x00025800011b7983 */ /* 0x000f220000300800 */
[----:B-1----:R-:W-:-:S03]  /*139870*/  IMAD.WIDE R2, R117, 0x4, R60 ;  /* 0x0000000475027825 */ /* 0x002fc600078e023c */
[----:B------:R1:W-:Y:S01]  /*139880*/  @P4 STG.E desc[UR34][R8.64], R37 ;  /* 0x0000002508004986 */ /* 0x0003e2000c101922 */
[----:B------:R-:W-:-:S03]  /*139890*/  ISETP.LT.AND P4, PT, R91, UR28, !P1 ;  /* 0x0000001c5b007c0c */ /* 0x000fc6000cf81270 */
[----:B------:R-:W4:Y:S01]  /*1398a0*/  LDL.LU R36, [R1+0x248] ;  /* 0x0002480001247983 */ /* 0x000f220000300800 */
[----:B------:R-:W-:-:S03]  /*1398b0*/  IMAD.WIDE R4, R117, 0x4, R76 ;  /* 0x0000000475047825 */ /* 0x000fc600078e024c */
[----:B-1----:R-:W4:Y:S01]  /*1398c0*/  LDL.LU R37, [R1+0x228] ;  /* 0x0002280001257983 */ /* 0x002f220000300800 */
[----:B------:R-:W-:Y:S01]  /*1398d0*/  IMAD.WIDE R6, R117, 0x4, R82 ;  /* 0x0000000475067825 */ /* 0x000fe200078e0252 */
[----:B------:R-:W-:-:S03]  /*1398e0*/  ISETP.GE.AND P0, PT, R10, UR4, PT ;  /* 0x000000040a007c0c */ /* 0x000fc6000bf06270 */
[C---:B------:R-:W-:Y:S01]  /*1398f0*/  IMAD.WIDE R8, R117.reuse, 0x4, R80 ;  /* 0x0000000475087825 */ /* 0x040fe200078e0250 */
[----:B---3--:R1:W-:Y:S03]  /*139900*/  @P3 STG.E desc[UR34][R2.64], R18 ;  /* 0x0000001202003986 */ /* 0x0083e6000c101922 */
[----:B-1----:R-:W-:Y:S01]  /*139910*/  IMAD.WIDE R2, R117, 0x4, R78 ;  /* 0x0000000475027825 */ /* 0x002fe200078e024e */
[----:B------:R-:W3:Y:S04]  /*139920*/  LDL.LU R18, [R1+0x1a8] ;  /* 0x0001a80001127983 */ /* 0x000ee80000300800 */
[----:B--2---:R1:W-:Y:S04]  /*139930*/  @P2 STG.E desc[UR34][R2.64], R19 ;  /* 0x0000001302002986 */ /* 0x0043e8000c101922 */
[----:B------:R2:W-:Y:S04]  /*139940*/  @P6 STG.E desc[UR34][R4.64], R38 ;  /* 0x0000002604006986 */ /* 0x0005e8000c101922 */
[----:B-1----:R-:W3:Y:S04]  /*139950*/  LDL.LU R19, [R1+0x168] ;  /* 0x0001680001137983 */ /* 0x002ee80000300800 */
[----:B--2---:R-:W2:Y:S04]  /*139960*/  LDL.LU R38, [R1+0xb8] ;  /* 0x0000b80001267983 */ /* 0x004ea80000300800 */
[----:B----4-:R1:W-:Y:S04]  /*139970*/  @P5 STG.E desc[UR34][R6.64], R17 ;  /* 0x0000001106005986 */ /* 0x0103e8000c101922 */
[----:B------:R-:W4:Y:S04]  /*139980*/  LDL.LU R10, [R1+0x7764] ;  /* 0x00776400010a7983 */ /* 0x000f280000300800 */
[----:B------:R1:W-:Y:S04]  /*139990*/  @P4 STG.E desc[UR34][R8.64], R67 ;  /* 0x0000004308004986 */ /* 0x0003e8000c101922 */
[----:B-1----:R-:W4:Y:S04]  /*1399a0*/  LDL.LU R17, [R1+0xa8] ;  /* 0x0000a80001117983 */ /* 0x002f280000300800 */
[----:B------:R-:W4:Y:S01]  /*1399b0*/  LDL.LU R67, [R1+0x98] ;  /* 0x0000980001437983 */ /* 0x000f220000300800 */
[----:B------:R-:W-:-:S02]  /*1399c0*/  ISETP.LT.AND P1, PT, R66, UR28, !P1 ;  /* 0x0000001c42007c0c */ /* 0x000fc4000cf21270 */
[----:B------:R-:W-:Y:S02]  /*1399d0*/  ISETP.LT.AND P3, PT, R39, UR28, !P0 ;  /* 0x0000001c27007c0c */ /* 0x000fe4000c761270 */
[----:B------:R-:W-:Y:S01]  /*1399e0*/  ISETP.LT.AND P6, PT, R40, UR28, !P0 ;  /* 0x0000001c28007c0c */ /* 0x000fe2000c7c1270 */
[----:B------:R-:W-:Y:S01]  /*1399f0*/  IMAD.WIDE R2, R117, 0x4, R84 ;  /* 0x0000000475027825 */ /* 0x000fe200078e0254 */
[----:B------:R-:W-:Y:S02]  /*139a00*/  ISETP.LT.AND P5, PT, R41, UR28, !P0 ;  /* 0x0000001c29007c0c */ /* 0x000fe4000c7a1270 */
[----:B------:R-:W-:Y:S01]  /*139a10*/  ISETP.LT.AND P4, PT, R122, UR28, !P0 ;  /* 0x0000001c7a007c0c */ /* 0x000fe2000c781270 */
[----:B------:R-:W-:Y:S01]  /*139a20*/  IMAD.WIDE R4, R116, 0x4, R58 ;  /* 0x0000000474047825 */ /* 0x000fe200078e023a */
[----:B------:R-:W-:-:S03]  /*139a30*/  ISETP.LT.AND P2, PT, R123, UR28, !P0 ;  /* 0x0000001c7b007c0c */ /* 0x000fc6000c741270 */
[----:B------:R1:W-:Y:S01]  /*139a40*/  @P1 STG.E desc[UR34][R2.64], R25 ;  /* 0x0000001902001986 */ /* 0x0003e2000c101922 */
[----:B------:R-:W-:-:S03]  /*139a50*/  IMAD.WIDE R6, R116, 0x4, R52 ;  /* 0x0000000474067825 */ /* 0x000fc600078e0234 */
[----:B------:R1:W-:Y:S01]  /*139a60*/  @P3 STG.E desc[UR34][R4.64], R26 ;  /* 0x0000001a04003986 */ /* 0x0003e2000c101922 */
[----:B------:R-:W-:Y:S01]  /*139a70*/  ISETP.LT.AND P3, PT, R64, UR28, !P0 ;  /* 0x0000001c40007c0c */ /* 0x000fe2000c761270 */
[----:B------:R-:W-:Y:S01]  /*139a80*/  IMAD.WIDE R8, R116, 0x4, R50 ;  /* 0x0000000474087825 */ /* 0x000fe200078e0232 */
[----:B------:R-:W-:-:S03]  /*139a90*/  ISETP.LT.AND P1, PT, R65, UR28, !P0 ;  /* 0x0000001c41007c0c */ /* 0x000fc6000c721270 */
[----:B-1----:R-:W-:-:S04]  /*139aa0*/  IMAD.WIDE R2, R116, 0x4, R56 ;  /* 0x0000000474027825 */ /* 0x002fc800078e0238 */
[----:B------:R-:W-:Y:S01]  /*139ab0*/  IMAD.WIDE R4, R116, 0x4, R54 ;  /* 0x0000000474047825 */ /* 0x000fe200078e0236 */
[----:B------:R1:W-:Y:S01]  /*139ac0*/  @P6 STG.E desc[UR34][R2.64], R16 ;  /* 0x0000001002006986 */ /* 0x0003e2000c101922 */
[----:B------:R-:W-:-:S03]  /*139ad0*/  ISETP.LT.AND P6, PT, R196, UR28, !P0 ;  /* 0x0000001cc4007c0c */ /* 0x000fc6000c7c1270 */
        /* <DEDUP_REMOVED lines=8> */
[----:B------:R-:W-:-:S04]  /*139b60*/  IMAD.WIDE R6, R116, 0x4, R62 ;  /* 0x0000000474067825 */ /* 0x000fc800078e023e */
[C---:B------:R-:W-:Y:S01]  /*139b70*/  IMAD.WIDE R8, R116.reuse, 0x4, R60 ;  /* 0x0000000474087825 */ /* 0x040fe200078e023c */
[----:B---3--:R1:W-:Y:S03]  /*139b80*/  @P3 STG.E desc[UR34][R2.64], R18 ;  /* 0x0000001202003986 */ /* 0x0083e6000c101922 */
[C---:B-1----:R-:W-:Y:S01]  /*139b90*/  IMAD.WIDE R2, R116.reuse, 0x4, R70 ;  /* 0x0000000474027825 */ /* 0x042fe200078e0246 */
[----:B------:R1:W-:Y:S04]  /*139ba0*/  @P1 STG.E desc[UR34][R4.64], R19 ;  /* 0x0000001304001986 */ /* 0x0003e8000c101922 */
[----:B--2---:R-:W-:Y:S01]  /*139bb0*/  @P6 STG.E desc[UR34][R2.64], R38 ;  /* 0x0000002602006986 */ /* 0x004fe2000c101922 */
[----:B-1----:R-:W-:-:S03]  /*139bc0*/  IMAD.WIDE R4, R116, 0x4, R68 ;  /* 0x0000000474047825 */ /* 0x002fc600078e0244 */
[----:B------:R-:W2:Y:S04]  /*139bd0*/  LDL.LU R19, [R1+0xf4c] ;  /* 0x000f4c0001137983 */ /* 0x000ea80000300800 */
[----:B----4-:R-:W-:Y:S04]  /*139be0*/  @P2 STG.E desc[UR34][R4.64], R17 ;  /* 0x0000001104002986 */ /* 0x010fe8000c101922 */
[----:B------:R-:W-:Y:S04]  /*139bf0*/  @P5 STG.E desc[UR34][R6.64], R67 ;  /* 0x0000004306005986 */ /* 0x000fe8000c101922 */
[----:B------:R1:W-:Y:S04]  /*139c00*/  @P4 STG.E desc[UR34][R8.64], R115 ;  /* 0x0000007308004986 */ /* 0x0003e8000c101922 */
[----:B-1----:R-:W3:Y:S04]  /*139c10*/  LDL.LU R115, [R1+0x77ac] ;  /* 0x0077ac0001737983 */ /* 0x002ee80000300800 */
[----:B------:R-:W4:Y:S04]  /*139c20*/  LDL.LU R38, [R1+0xf3c] ;  /* 0x000f3c0001267983 */ /* 0x000f280000300800 */
[----:B------:R-:W4:Y:S01]  /*139c30*/  LDL.LU R67, [R1+0xf2c] ;  /* 0x000f2c0001437983 */ /* 0x000f220000300800 */
[----:B------:R-:W-:-:S02]  /*139c40*/  ISETP.LT.AND P3, PT, R88, UR28, !P0 ;  /* 0x0000001c58007c0c */ /* 0x000fc4000c761270 */
[----:B------:R-:W-:Y:S01]  /*139c50*/  ISETP.LT.AND P1, PT, R89, UR28, !P0 ;  /* 0x0000001c59007c0c */ /* 0x000fe2000c721270 */
[----:B------:R-:W-:-:S04]  /*139c60*/  IMAD.WIDE R2, R116, 0x4, R78 ;  /* 0x0000000474027825 */ /* 0x000fc800078e024e */
[----:B------:R-:W-:-:S06]  /*139c70*/  IMAD.WIDE R4, R116, 0x4, R76 ;  /* 0x0000000474047825 */ /* 0x000fcc00078e024c */
[----:B------:R1:W-:Y:S04]  /*139c80*/  @P3 STG.E desc[UR34][R2.64], R121 ;  /* 0x0000007902003986 */ /* 0x0003e8000c101922 */
[----:B------:R1:W-:Y:S04]  /*139c90*/  @P1 STG.E desc[UR34][R4.64], R252 ;  /* 0x000000fc04001986 */ /* 0x0003e8000c101922 */
[----:B-1----:R-:W4:Y:S04]  /*139ca0*/  LDL.LU R121, [R1+0x77a8] ;  /* 0x0077a80001797983 */ /* 0x002f280000300800 */
[----:B------:R-:W4:Y:S04]  /*139cb0*/  LDL.LU R252, [R1+0x77a4] ;  /* 0x0077a40001fc7983 */ /* 0x000f280000300800 */
[----:B------:R-:W4:Y:S04]  /*139cc0*/  LDL.LU R26, [R1+0xf1c] ;  /* 0x000f1c00011a7983 */ /* 0x000f280000300800 */
[----:B------:R-:W4:Y:S04]  /*139cd0*/  LDL.LU R16, [R1+0xf0c] ;  /* 0x000f0c0001107983 */ /* 0x000f280000300800 */
[----:B------:R-:W4:Y:S04]  /*139ce0*/  LDL.LU R27, [R1+0xefc] ;  /* 0x000efc00011b7983 */ /* 0x000f280000300800 */
[----:B------:R-:W4:Y:S01]  /*139cf0*/  LDL.LU R17, [R1+0xeec] ;  /* 0x000eec0001117983 */ /* 0x000f220000300800 */
[----:B------:R-:W-:-:S02]  /*139d00*/  ISETP.LT.AND P2, PT, R90, UR28, !P0 ;  /* 0x0000001c5a007c0c */ /* 0x000fc4000c741270 */
[----:B------:R-:W-:Y:S02]  /*139d10*/  ISETP.LT.AND P4, PT, R91, UR28, !P0 ;  /* 0x0000001c5b007c0c */ /* 0x000fe4000c781270 */
[----:B------:R-:W-:Y:S01]  /*139d20*/  ISETP.GE.AND P6, PT, R10, UR4, PT ;  /* 0x000000040a007c0c */ /* 0x000fe2000bfc6270 */
[----:B------:R-:W-:Y:S01]  /*139d30*/  IMAD.WIDE R4, R116, 0x4, R82 ;  /* 0x0000000474047825 */ /* 0x000fe200078e0252 */
[----:B------:R-:W-:Y:S02]  /*139d40*/  ISETP.LT.AND P0, PT, R66, UR28, !P0 ;  /* 0x0000001c42007c0c */ /* 0x000fe4000c701270 */
[----:B------:R-:W-:Y:S02]  /*139d50*/  ISETP.LT.AND P5, PT, R39, UR28, !P6 ;  /* 0x0000001c27007c0c */ /* 0x000fe4000f7a1270 */
[----:B------:R-:W-:Y:S01]  /*139d60*/  ISETP.LT.AND P3, PT, R40, UR28, !P6 ;  /* 0x0000001c28007c0c */ /* 0x000fe2000f761270 */
[C---:B------:R-:W-:Y:S01]  /*139d70*/  IMAD.WIDE R2, R116.reuse, 0x4, R80 ;  /* 0x0000000474027825 */ /* 0x040fe200078e0250 */
[----:B------:R-:W-:Y:S01]  /*139d80*/  ISETP.LT.AND P1, PT, R41, UR28, !P6 ;  /* 0x0000001c29007c0c */ /* 0x000fe2000f721270 */
[----:B------:R1:W-:Y:S02]  /*139d90*/  @P2 STG.E desc[UR34][R4.64], R114 ;  /* 0x0000007204002986 */ /* 0x0003e4000c101922 */
[----:B------:R-:W-:-:S02]  /*139da0*/  IMAD.WIDE R116, R116, 0x4, R84 ;  /* 0x0000000474747825 */ /* 0x000fc400078e0254 */
[----:B------:R2:W-:Y:S04]  /*139db0*/  @P4 STG.E desc[UR34][R2.64], R250 ;  /* 0x000000fa02004986 */ /* 0x0005e8000c101922 */
[----:B-1----:R-:W4:Y:S04]  /*139dc0*/  LDL.LU R114, [R1+0x77a0] ;  /* 0x0077a00001727983 */ /* 0x002f280000300800 */
[----:B------:R-:W4:Y:S04]  /*139dd0*/  LDL.LU R36, [R1+0xedc] ;  /* 0x000edc0001247983 */ /* 0x000f280000300800 */
[----:B------:R-:W4:Y:S04]  /*139de0*/  LDL.LU R37, [R1+0xecc] ;  /* 0x000ecc0001257983 */ /* 0x000f280000300800 */
[----:B------:R-:W-:Y:S04]  /*139df0*/  @P0 STG.E desc[UR34][R116.64], R246 ;  /* 0x000000f674000986 */ /* 0x000fe8000c101922 */
[----:B------:R-:W4:Y:S04]  /*139e00*/  LDL.LU R18, [R1+0xebc] ;  /* 0x000ebc0001127983 */ /* 0x000f280000300800 */
[----:B------:R-:W4:Y:S01]  /*139e10*/  LDL.LU R10, [R1+0x7768] ;  /* 0x00776800010a7983 */ /* 0x000f220000300800 */
[----:B---3--:R-:W-:-:S04]  /*139e20*/  IMAD.WIDE R6, R115, 0x4, R58 ;  /* 0x0000000473067825 */ /* 0x008fc800078e023a */
[C---:B--2---:R-:W-:Y:S01]  /*139e30*/  IMAD.WIDE R2, R115.reuse, 0x4, R56 ;  /* 0x0000000473027825 */ /* 0x044fe200078e0238 */
[----:B------:R1:W-:Y:S03]  /*139e40*/  @P5 STG.E desc[UR34][R6.64], R19 ;  /* 0x0000001306005986 */ /* 0x0003e6000c101922 */
[----:B------:R-:W-:Y:S01]  /*139e50*/  IMAD.WIDE R4, R115, 0x4, R54 ;  /* 0x0000000473047825 */ /* 0x000fe200078e0236 */
[----:B----4-:R2:W-:Y:S04]  /*139e60*/  @P3 STG.E desc[UR34][R2.64], R38 ;  /* 0x0000002602003986 */ /* 0x0105e8000c101922 */
[----:B------:R3:W-:Y:S04]  /*139e70*/  @P1 STG.E desc[UR34][R4.64], R67 ;  /* 0x0000004304001986 */ /* 0x0007e8000c101922 */
[----:B-1----:R-:W4:Y:S04]  /*139e80*/  LDL.LU R19, [R1+0xeac] ;  /* 0x000eac0001137983 */ /* 0x002f280000300800 */
[----:B--2---:R-:W2:Y:S04]  /*139e90*/  LDL.LU R38, [R1+0xe9c] ;  /* 0x000e9c0001267983 */ /* 0x004ea80000300800 */
[----:B---3--:R-:W3:Y:S01]  /*139ea0*/  LDL.LU R67, [R1+0xe8c] ;  /* 0x000e8c0001437983 */ /* 0x008ee20000300800 */
[----:B------:R-:W-:-:S02]  /*139eb0*/  ISETP.LT.AND P5, PT, R122, UR28, !P6 ;  /* 0x0000001c7a007c0c */ /* 0x000fc4000f7a1270 */
[----:B------:R-:W-:Y:S02]  /*139ec0*/  ISETP.LT.AND P4, PT, R123, UR28, !P6 ;  /* 0x0000001c7b007c0c */ /* 0x000fe4000f781270 */
[----:B------:R-:W-:Y:S02]  /*139ed0*/  ISETP.LT.AND P2, PT, R64, UR28, !P6 ;  /* 0x0000001c40007c0c */ /* 0x000fe4000f741270 */
[----:B------:R-:W-:Y:S01]  /*139ee0*/  ISETP.LT.AND P0, PT, R65, UR28, !P6 ;  /* 0x0000001c41007c0c */ /* 0x000fe2000f701270 */
[----:B------:R-:W-:-:S04]  /*139ef0*/  IMAD.WIDE R2, R115, 0x4, R52 ;  /* 0x0000000473027825 */ /* 0x000fc800078e0234 */
[----:B------:R-:W-:-:S04]  /*139f00*/  IMAD.WIDE R4, R115, 0x4, R50 ;  /* 0x0000000473047825 */ /* 0x000fc800078e0232 */
[C---:B------:R-:W-:Y:S01]  /*139f10*/  IMAD.WIDE R6, R115.reuse, 0x4, R74 ;  /* 0x0000000473067825 */ /* 0x040fe200078e024a */
[----:B------:R-:W-:Y:S03]  /*139f20*/  @P5 STG.E desc[UR34][R2.64], R26 ;  /* 0x0000001a02005986 */ /* 0x000fe6000c101922 */
[----:B------:R-:W-:Y:S01]  /*139f30*/  IMAD.WIDE R8, R115, 0x4, R72 ;  /* 0x0000000473087825 */ /* 0x000fe200078e0248 */
[----:B------:R-:W-:Y:S04]  /*139f40*/  @P4 STG.E desc[UR34][R4.64], R16 ;  /* 0x0000001004004986 */ /* 0x000fe8000c101922 */
[----:B------:R-:W-:Y:S04]  /*139f50*/  @P2 STG.E desc[UR34][R6.64], R27 ;  /* 0x0000001b06002986 */ /* 0x000fe8000c101922 */
[----:B------:R1:W-:Y:S04]  /*139f60*/  @P0 STG.E desc[UR34][R8.64], R17 ;  /* 0x0000001108000986 */ /* 0x0003e8000c101922 */
[----:B-1----:R-:W3:Y:S01]  /*139f70*/  LDL.LU R17, [R1+0xe7c] ;  /* 0x000e7c0001117983 */ /* 0x002ee20000300800 */
[----:B------:R-:W-:-:S02]  /*139f80*/  ISETP.LT.AND P3, PT, R196, UR28, !P6 ;  /* 0x0000001cc4007c0c */ /* 0x000fc4000f761270 */
[----:B------:R-:W-:Y:S02]  /*139f90*/  ISETP.LT.AND P1, PT, R197, UR28, !P6 ;  /* 0x0000001cc5007c0c */ /* 0x000fe4000f721270 */
[----:B------:R-:W-:Y:S01]  /*139fa0*/  ISETP.LT.AND P5, PT, R198, UR28, !P6 ;  /* 0x0000001cc6007c0c */ /* 0x000fe2000f7a1270 */
[----:B------:R-:W-:Y:S01]  /*139fb0*/  IMAD.WIDE R2, R115, 0x4, R70 ;  /* 0x0000000473027825 */ /* 0x000fe200078e0246 */
[----:B------:R-:W-:Y:S01]  /*139fc0*/  ISETP.LT.AND P0, PT, R199, UR28, !P6 ;  /* 0x0000001cc7007c0c */ /* 0x000fe2000f701270 */
[----:B------:R-:W3:Y:S01]  /*139fd0*/  LDL.LU R25, [R1+0x9cc] ;  /* 0x0009cc0001197983 */ /* 0x000ee20000300800 */
[----:B------:R-:W-:Y:S01]  /*139fe0*/  ISETP.LT.AND P4, PT, R88, UR28, !P6 ;  /* 0x0000001c58007c0c */ /* 0x000fe2000f781270 */
[----:B------:R-:W-:Y:S01]  /*139ff0*/  IMAD.WIDE R4, R115, 0x4, R68 ;  /* 0x0000000473047825 */ /* 0x000fe200078e0244 */
[----:B------:R-:W-:Y:S01]  /*13a000*/  ISETP.LT.AND P2, PT, R89, UR28, !P6 ;  /* 0x0000001c59007c0c */ /* 0x000fe2000f741270 */
[----:B------:R-:W3:Y:S02]  /*13a010*/  LDL.LU R26, [R1+0x6fc] ;  /* 0x0006fc00011a7983 */ /* 0x000ee40000300800 */
[----:B------:R-:W-:-:S02]  /*13a020*/  IMAD.WIDE R6, R115, 0x4, R78 ;  /* 0x0000000473067825 */ /* 0x000fc400078e024e */
[----:B------:R-:W3:Y:S04]  /*13a030*/  LDL.LU R16, [R1+0x38c] ;  /* 0x00038c0001107983 */ /* 0x000ee80000300800 */
[----:B------:R1:W-:Y:S01]  /*13a040*/  @P3 STG.E desc[UR34][R2.64], R36 ;  /* 0x0000002402003986 */ /* 0x0003e2000c101922 */
[----:B------:R-:W-:-:S03]  /*13a050*/  IMAD.WIDE R8, R115, 0x4, R76 ;  /* 0x0000000473087825 */ /* 0x000fc600078e024c */
[----:B------:R1:W-:Y:S04]  /*13a060*/  @P1 STG.E desc[UR34][R4.64], R37 ;  /* 0x0000002504001986 */ /* 0x0003e8000c101922 */
[----:B------:R-:W3:Y:S01]  /*13a070*/  LDL.LU R27, [R1+0x26c] ;  /* 0x00026c00011b7983 */ /* 0x000ee20000300800 */
[----:B-1----:R-:W-:-:S03]  /*13a080*/  IMAD.WIDE R2, R115, 0x4, R62 ;  /* 0x0000000473027825 */ /* 0x002fc600078e023e */
[----:B------:R-:W3:Y:S01]  /*13a090*/  LDL.LU R36, [R1+0x25c] ;  /* 0x00025c0001247983 */ /* 0x000ee20000300800 */
[----:B------:R-:W-:-:S03]  /*13a0a0*/  IMAD.WIDE R4, R115, 0x4, R60 ;  /* 0x0000000473047825 */ /* 0x000fc600078e023c */
[----:B------:R-:W-:Y:S04]  /*13a0b0*/  @P5 STG.E desc[UR34][R2.64], R18 ;  /* 0x0000001202005986 */ /* 0x000fe8000c101922 */
[----:B----4-:R-:W-:Y:S04]  /*13a0c0*/  @P0 STG.E desc[UR34][R4.64], R19 ;  /* 0x0000001304000986 */ /* 0x010fe8000c101922 */
[----:B--2---:R-:W-:Y:S04]  /*13a0d0*/  @P4 STG.E desc[UR34][R6.64], R38 ;  /* 0x0000002606004986 */ /* 0x004fe8000c101922 */
[----:B---3--:R1:W-:Y:S04]  /*13a0e0*/  @P2 STG.E desc[UR34][R8.64], R67 ;  /* 0x0000004308002986 */ /* 0x0083e8000c101922 */
[----:B-1----:R-:W2:Y:S04]  /*13a0f0*/  LDL.LU R67, [R1+0x24c] ;  /* 0x00024c0001437983 */ /* 0x002ea80000300800 */
[----:B------:R-:W3:Y:S01]  /*13a100*/  LDL.LU R37, [R1+0x22c] ;  /* 0x00022c0001257983 */ /* 0x000ee20000300800 */
[----:B------:R-:W-:-:S03]  /*13a110*/  ISETP.LT.AND P3, PT, R90, UR28, !P6 ;  /* 0x0000001c5a007c0c */ /* 0x000fc6000f761270 */
[----:B------:R-:W4:Y:S04]  /*13a120*/  LDL.LU R18, [R1+0x1ac] ;  /* 0x0001ac0001127983 */ /* 0x000f280000300800 */
[----:B------:R-:W3:Y:S04]  /*13a130*/  LDL.LU R19, [R1+0x16c] ;  /* 0x00016c0001137983 */ /* 0x000ee80000300800 */
[----:B------:R-:W3:Y:S01]  /*13a140*/  LDL.LU R38, [R1+0xbc] ;  /* 0x0000bc0001267983 */ /* 0x000ee20000300800 */
[----:B------:R-:W-:-:S05]  /*13a150*/  IMAD.WIDE R2, R115, 0x4, R82 ;  /* 0x0000000473027825 */ /* 0x000fca00078e0252 */
[----:B------:R1:W-:Y:S04]  /*13a160*/  @P3 STG.E desc[UR34][R2.64], R17 ;  /* 0x0000001102003986 */ /* 0x0003e8000c101922 */
[----:B-1----:R-:W4:Y:S04]  /*13a170*/  LDL.LU R17, [R1+0xac] ;  /* 0x0000ac0001117983 */ /* 0x002f280000300800 */
[----:B------:R-:W4:Y:S01]  /*13a180*/  LDL.LU R14, [R1+0x7770] ;  /* 0x00777000010e7983 */ /* 0x000f220000300800 */
[----:B------:R-:W-:Y:S02]  /*13a190*/  ISETP.LT.AND P1, PT, R91, UR28, !P6 ;  /* 0x0000001c5b007c0c */ /* 0x000fe4000f721270 */
[----:B------:R-:W-:-:S02]  /*13a1a0*/  ISETP.GE.AND P5, PT, R10, UR4, PT ;  /* 0x000000040a007c0c */ /* 0x000fc4000bfa6270 */
[----:B------:R-:W-:Y:S02]  /*13a1b0*/  ISETP.LT.AND P6, PT, R66, UR28, !P6 ;  /* 0x0000001c42007c0c */ /* 0x000fe4000f7c1270 */
[----:B------:R-:W-:Y:S01]  /*13a1c0*/  ISETP.LT.AND P4, PT, R39, UR28, !P5 ;  /* 0x0000001c27007c0c */ /* 0x000fe2000ef81270 */
[----:B------:R-:W-:Y:S01]  /*13a1d0*/  IMAD.WIDE R4, R115, 0x4, R80 ;  /* 0x0000000473047825 */ /* 0x000fe200078e0250 */
[----:B------:R-:W-:Y:S02]  /*13a1e0*/  ISETP.LT.AND P2, PT, R40, UR28, !P5 ;  /* 0x0000001c28007c0c */ /* 0x000fe4000ef41270 */
[----:B------:R-:W-:Y:S02]  /*13a1f0*/  ISETP.LT.AND P0, PT, R41, UR28, !P5 ;  /* 0x0000001c29007c0c */ /* 0x000fe4000ef01270 */
[----:B------:R-:W-:Y:S01]  /*13a200*/  ISETP.LT.AND P3, PT, R122, UR28, !P5 ;  /* 0x0000001c7a007c0c */ /* 0x000fe2000ef61270 */
[----:B------:R-:W-:Y:S01]  /*13a210*/  IMAD.WIDE R2, R115, 0x4, R84 ;  /* 0x0000000473027825 */ /* 0x000fe200078e0254 */
[----:B------:R1:W-:Y:S03]  /*13a220*/  @P1 STG.E desc[UR34][R4.64], R25 ;  /* 0x0000001904001986 */ /* 0x0003e6000c101922 */
[C---:B------:R-:W-:Y:S01]  /*13a230*/  IMAD.WIDE R6, R114.reuse, 0x4, R56 ;  /* 0x0000000472067825 */ /* 0x040fe200078e0238 */
[----:B------:R1:W-:Y:S03]  /*13a240*/  @P6 STG.E desc[UR34][R2.64], R26 ;  /* 0x0000001a02006986 */ /* 0x0003e6000c101922 */
[----:B------:R-:W-:-:S04]  /*13a250*/  IMAD.WIDE R8, R114, 0x4, R54 ;  /* 0x0000000472087825 */ /* 0x000fc800078e0236 */
[----:B-1----:R-:W-:-:S04]  /*13a260*/  IMAD.WIDE R4, R114, 0x4, R58 ;  /* 0x0000000472047825 */ /* 0x002fc800078e023a */
[----:B------:R-:W-:Y:S01]  /*13a270*/  IMAD.WIDE R2, R114, 0x4, R52 ;  /* 0x0000000472027825 */ /* 0x000fe200078e0234 */
[----:B------:R-:W-:Y:S04]  /*13a280*/  @P4 STG.E desc[UR34][R4.64], R16 ;  /* 0x0000001004004986 */ /* 0x000fe8000c101922 */
[----:B------:R-:W-:Y:S04]  /*13a290*/  @P2 STG.E desc[UR34][R6.64], R27 ;  /* 0x0000001b06002986 */ /* 0x000fe8000c101922 */
[----:B------:R-:W-:Y:S04]  /*13a2a0*/  @P0 STG.E desc[UR34][R8.64], R36 ;  /* 0x0000002408000986 */ /* 0x000fe8000c101922 */
[----:B--2---:R1:W-:Y:S04]  /*13a2b0*/  @P3 STG.E desc[UR34][R2.64], R67 ;  /* 0x0000004302003986 */ /* 0x0043e8000c101922 */
[----:B-1----:R-:W2:Y:S01]  /*13a2c0*/  LDL.LU R67, [R1+0x60] ;  /* 0x0000600001437983 */ /* 0x002ea20000300800 */
[----:B------:R-:W-:-:S02]  /*13a2d0*/  ISETP.LT.AND P1, PT, R123, UR28, !P5 ;  /* 0x0000001c7b007c0c */ /* 0x000fc4000ef21270 */
[----:B------:R-:W-:Y:S02]  /*13a2e0*/  ISETP.LT.AND P6, PT, R64, UR28, !P5 ;  /* 0x0000001c40007c0c */ /* 0x000fe4000efc1270 */
[----:B------:R-:W-:Y:S01]  /*13a2f0*/  ISETP.LT.AND P4, PT, R65, UR28, !P5 ;  /* 0x0000001c41007c0c */ /* 0x000fe2000ef81270 */
[----:B------:R-:W-:Y:S01]  /*13a300*/  IMAD.WIDE R4, R114, 0x4, R50 ;  /* 0x0000000472047825 */ /* 0x000fe200078e0232 */
[----:B------:R-:W-:-:S03]  /*13a310*/  ISETP.LT.AND P2, PT, R196, UR28, !P5 ;  /* 0x0000001cc4007c0c */ /* 0x000fc6000ef41270 */
[----:B------:R-:W-:-:S04]  /*13a320*/  IMAD.WIDE R2, R114, 0x4, R74 ;  /* 0x0000000472027825 */ /* 0x000fc800078e024a */
[----:B---3--:R1:W-:Y:S01]  /*13a330*/  @P1 STG.E desc[UR34][R4.64], R37 ;  /* 0x0000002504001986 */ /* 0x0083e2000c101922 */
[----:B------:R-:W-:Y:S01]  /*13a340*/  IMAD.WIDE R6, R114, 0x4, R70 ;  /* 0x0000000472067825 */ /* 0x000fe200078e0246 */
[----:B------:R-:W-:Y:S02]  /*13a350*/  ISETP.LT.AND P0, PT, R197, UR28, !P5 ;  /* 0x0000001cc5007c0c */ /* 0x000fe4000ef01270 */
[----:B----4-:R3:W-:Y:S01]  /*13a360*/  @P6 STG.E desc[UR34][R2.64], R18 ;  /* 0x0000001202006986 */ /* 0x0107e2000c101922 */
[----:B------:R-:W-:Y:S01]  /*13a370*/  ISETP.LT.AND P3, PT, R198, UR28, !P5 ;  /* 0x0000001cc6007c0c */ /* 0x000fe2000ef61270 */
[----:B-1----:R-:W-:Y:S01]  /*13a380*/  IMAD.WIDE R4, R114, 0x4, R72 ;  /* 0x0000000472047825 */ /* 0x002fe200078e0248 */
[----:B------:R-:W-:-:S04]  /*13a390*/  ISETP.LT.AND P1, PT, R199, UR28, !P5 ;  /* 0x0000001cc7007c0c */ /* 0x000fc8000ef21270 */
[----:B------:R1:W-:Y:S01]  /*13a3a0*/  @P4 STG.E desc[UR34][R4.64], R19 ;  /* 0x0000001304004986 */ /* 0x0003e2000c101922 */
[----:B------:R-:W-:-:S03]  /*13a3b0*/  ISETP.LT.AND P6, PT, R89, UR28, !P5 ;  /* 0x0000001c59007c0c */ /* 0x000fc6000efc1270 */
[----:B------:R4:W-:Y:S01]  /*13a3c0*/  @P2 STG.E desc[UR34][R6.64], R38 ;  /* 0x0000002606002986 */ /* 0x0009e2000c101922 */
[----:B------:R-:W-:Y:S02]  /*13a3d0*/  ISETP.LT.AND P2, PT, R88, UR28, !P5 ;  /* 0x0000001c58007c0c */ /* 0x000fe4000ef41270 */
[----:B------:R-:W-:Y:S01]  /*13a3e0*/  ISETP.LT.AND P4, PT, R90, UR28, !P5 ;  /* 0x0000001c5a007c0c */ /* 0x000fe2000ef81270 */
[----:B------:R-:W-:-:S04]  /*13a3f0*/  IMAD.WIDE R8, R114, 0x4, R68 ;  /* 0x0000000472087825 */ /* 0x000fc800078e0244 */
[C---:B------:R-:W-:Y:S01]  /*13a400*/  IMAD.WIDE R10, R114.reuse, 0x4, R62 ;  /* 0x00000004720a7825 */ /* 0x040fe200078e023e */
[----:B------:R-:W-:Y:S03]  /*13a410*/  @P0 STG.E desc[UR34][R8.64], R17 ;  /* 0x0000001108000986 */ /* 0x000fe6000c101922 */
[C---:B------:R-:W-:Y:S01]  /*13a420*/  IMAD.WIDE R12, R114.reuse, 0x4, R60 ;  /* 0x00000004720c7825 */ /* 0x040fe200078e023c */
[----:B------:R4:W-:Y:S03]  /*13a430*/  @P3 STG.E desc[UR34][R10.64], R252 ;  /* 0x000000fc0a003986 */ /* 0x0009e6000c101922 */
[C---:B---3--:R-:W-:Y:S01]  /*13a440*/  IMAD.WIDE R2, R114.reuse, 0x4, R78 ;  /* 0x0000000472027825 */ /* 0x048fe200078e024e */
[----:B------:R3:W-:Y:S03]  /*13a450*/  @P1 STG.E desc[UR34][R12.64], R121 ;  /* 0x000000790c001986 */ /* 0x0007e6000c101922 */
[C---:B-1----:R-:W-:Y:S01]  /*13a460*/  IMAD.WIDE R4, R114.reuse, 0x4, R76 ;  /* 0x0000000472047825 */ /* 0x042fe200078e024c */
[----:B------:R1:W-:Y:S03]  /*13a470*/  @P2 STG.E desc[UR34][R2.64], R120 ;  /* 0x0000007802002986 */ /* 0x0003e6000c101922 */
[----:B----4-:R-:W-:Y:S01]  /*13a480*/  IMAD.WIDE R6, R114, 0x4, R82 ;  /* 0x0000000472067825 */ /* 0x010fe200078e0252 */
[----:B------:R-:W4:Y:S01]  /*13a490*/  LDL.LU R252, [R1+0x779c] ;  /* 0x00779c0001fc7983 */ /* 0x000f220000300800 */
[----:B------:R-:W-:-:S03]  /*13a4a0*/  ISETP.GE.AND P0, PT, R14, UR4, PT ;  /* 0x000000040e007c0c */ /* 0x000fc6000bf06270 */
[----:B---3--:R-:W3:Y:S04]  /*13a4b0*/  LDL.LU R121, [R1+0x7798] ;  /* 0x0077980001797983 */ /* 0x008ee80000300800 */
[----:B-1----:R-:W3:Y:S04]  /*13a4c0*/  LDL.LU R120, [R1+0x7794] ;  /* 0x0077940001787983 */ /* 0x002ee80000300800 */
[----:B------:R1:W-:Y:S04]  /*13a4d0*/  @P6 STG.E desc[UR34][R4.64], R119 ;  /* 0x0000007704006986 */ /* 0x0003e8000c101922 */
[----:B------:R1:W-:Y:S04]  /*13a4e0*/  @P4 STG.E desc[UR34][R6.64], R118 ;  /* 0x0000007606004986 */ /* 0x0003e8000c101922 */
[----:B-1----:R-:W3:Y:S04]  /*13a4f0*/  LDL.LU R119, [R1+0x7790] ;  /* 0x0077900001777983 */ /* 0x002ee80000300800 */
[----:B------:R-:W3:Y:S04]  /*13a500*/  LDL.LU R118, [R1+0x778c] ;  /* 0x00778c0001767983 */ /* 0x000ee80000300800 */
[----:B------:R-:W3:Y:S01]  /*13a510*/  LDL.LU R14, [R1+0x776c] ;  /* 0x00776c00010e7983 */ /* 0x000ee20000300800 */
[----:B------:R-:W-:-:S02]  /*13a520*/  ISETP.LT.AND P1, PT, R91, UR28, !P5 ;  /* 0x0000001c5b007c0c */ /* 0x000fc4000ef21270 */
[----:B------:R-:W-:Y:S01]  /*13a530*/  ISETP.LT.AND P5, PT, R66, UR28, !P5 ;  /* 0x0000001c42007c0c */ /* 0x000fe2000efa1270 */
[C---:B------:R-:W-:Y:S01]  /*13a540*/  IMAD.WIDE R8, R114.reuse, 0x4, R80 ;  /* 0x0000000472087825 */ /* 0x040fe200078e0250 */
[----:B------:R-:W-:Y:S01]  /*13a550*/  ISETP.LT.AND P3, PT, R39, UR28, !P0 ;  /* 0x0000001c27007c0c */ /* 0x000fe2000c761270 */
[----:B------:R-:W4:Y:S02]  /*13a560*/  LDL.LU R18, [R1+0x7788] ;  /* 0x0077880001127983 */ /* 0x000f240000300800 */
[----:B------:R-:W-:Y:S01]  /*13a570*/  IMAD.WIDE R114, R114, 0x4, R84 ;  /* 0x0000000472727825 */ /* 0x000fe200078e0254 */
[----:B------:R-:W-:Y:S02]  /*13a580*/  ISETP.LT.AND P2, PT, R40, UR28, !P0 ;  /* 0x0000001c28007c0c */ /* 0x000fe4000c741270 */
[----:B------:R-:W-:Y:S02]  /*13a590*/  ISETP.LT.AND P6, PT, R41, UR28, !P0 ;  /* 0x0000001c29007c0c */ /* 0x000fe4000c7c1270 */
[----:B------:R-:W-:Y:S01]  /*13a5a0*/  ISETP.LT.AND P4, PT, R122, UR28, !P0 ;  /* 0x0000001c7a007c0c */ /* 0x000fe2000c781270 */
[----:B------:R1:W-:Y:S01]  /*13a5b0*/  @P1 STG.E desc[UR34][R8.64], R251 ;  /* 0x000000fb08001986 */ /* 0x0003e2000c101922 */
[----:B------:R-:W-:-:S03]  /*13a5c0*/  ISETP.LT.AND P1, PT, R64, UR28, !P0 ;  /* 0x0000001c40007c0c */ /* 0x000fc6000c721270 */
[----:B------:R-:W-:Y:S01]  /*13a5d0*/  @P5 STG.E desc[UR34][R114.64], R247 ;  /* 0x000000f772005986 */ /* 0x000fe2000c101922 */
[----:B------:R-:W-:Y:S01]  /*13a5e0*/  ISETP.LT.AND P5, PT, R123, UR28, !P0 ;  /* 0x0000001c7b007c0c */ /* 0x000fe2000c7a1270 */
[----:B--2---:R-:W-:-:S05]  /*13a5f0*/  IMAD.WIDE R10, R67, 0x4, R58 ;  /* 0x00000004430a7825 */ /* 0x004fca00078e023a */
[----:B------:R2:W-:Y:S01]  /*13a600*/  @P3 STG.E desc[UR34][R10.64], R240 ;  /* 0x000000f00a003986 */ /* 0x0005e2000c101922 */
[----:B------:R-:W-:Y:S01]  /*13a610*/  ISETP.LT.AND P3, PT, R65, UR28, !P0 ;  /* 0x0000001c41007c0c */ /* 0x000fe2000c761270 */
[----:B------:R-:W-:-:S04]  /*13a620*/  IMAD.WIDE R2, R67, 0x4, R56 ;  /* 0x0000000443027825 */ /* 0x000fc800078e0238 */
[C---:B------:R-:W-:Y:S01]  /*13a630*/  IMAD.WIDE R4, R67.reuse, 0x4, R54 ;  /* 0x0000000443047825 */ /* 0x040fe200078e0236 */
[----:B------:R2:W-:Y:S03]  /*13a640*/  @P2 STG.E desc[UR34][R2.64], R236 ;  /* 0x000000ec02002986 */ /* 0x0005e6000c101922 */
[C---:B------:R-:W-:Y:S01]  /*13a650*/  IMAD.WIDE R6, R67.reuse, 0x4, R52 ;  /* 0x0000000443067825 */ /* 0x040fe200078e0234 */
[----:B------:R2:W-:Y:S03]  /*13a660*/  @P6 STG.E desc[UR34][R4.64], R232 ;  /* 0x000000e804006986 */ /* 0x0005e6000c101922 */
[C---:B-1----:R-:W-:Y:S01]  /*13a670*/  IMAD.WIDE R8, R67.reuse, 0x4, R50 ;  /* 0x0000000443087825 */ /* 0x042fe200078e0232 */
[----:B------:R1:W-:Y:S03]  /*13a680*/  @P4 STG.E desc[UR34][R6.64], R228 ;  /* 0x000000e406004986 */ /* 0x0003e6000c101922 */
[----:B--2---:R-:W-:Y:S01]  /*13a690*/  IMAD.WIDE R10, R67, 0x4, R74 ;  /* 0x00000004430a7825 */ /* 0x004fe200078e024a */
[----:B------:R-:W-:-:S03]  /*13a6a0*/  ISETP.LT.AND P4, PT, R196, UR28, !P0 ;  /* 0x0000001cc4007c0c */ /* 0x000fc6000c781270 */
[----:B------:R-:W-:Y:S01]  /*13a6b0*/  IMAD.WIDE R12, R67, 0x4, R72 ;  /* 0x00000004430c7825 */ /* 0x000fe200078e0248 */
[----:B------:R2:W-:Y:S01]  /*13a6c0*/  @P5 STG.E desc[UR34][R8.64], R224 ;  /* 0x000000e008005986 */ /* 0x0005e2000c101922 */
[----:B------:R-:W-:Y:S02]  /*13a6d0*/  ISETP.LT.AND P2, PT, R197, UR28, !P0 ;  /* 0x0000001cc5007c0c */ /* 0x000fe4000c741270 */
[----:B------:R-:W-:Y:S01]  /*13a6e0*/  ISETP.LT.AND P5, PT, R198, UR28, !P0 ;  /* 0x0000001cc6007c0c */ /* 0x000fe2000c7a1270 */
[----:B------:R1:W-:Y:S04]  /*13a6f0*/  @P1 STG.E desc[UR34][R10.64], R220 ;  /* 0x000000dc0a001986 */ /* 0x0003e8000c101922 */
[----:B------:R2:W-:Y:S01]  /*13a700*/  @P3 STG.E desc[UR34][R12.64], R216 ;  /* 0x000000d80c003986 */ /* 0x0005e2000c101922 */
[----:B------:R-:W-:Y:S01]  /*13a710*/  ISETP.LT.AND P3, PT, R199, UR28, !P0 ;  /* 0x0000001cc7007c0c */ /* 0x000fe2000c761270 */
[----:B------:R-:W-:-:S04]  /*13a720*/  IMAD.WIDE R2, R67, 0x4, R70 ;  /* 0x0000000443027825 */ /* 0x000fc800078e0246 */
[C---:B------:R-:W-:Y:S01]  /*13a730*/  IMAD.WIDE R4, R67.reuse, 0x4, R68 ;  /* 0x0000000443047825 */ /* 0x040fe200078e0244 */
[----:B------:R2:W-:Y:S03]  /*13a740*/  @P4 STG.E desc[UR34][R2.64], R212 ;  /* 0x000000d402004986 */ /* 0x0005e6000c101922 */
[----:B-1----:R-:W-:Y:S01]  /*13a750*/  IMAD.WIDE R6, R67, 0x4, R62 ;  /* 0x0000000443067825 */ /* 0x002fe200078e023e */
[----:B------:R-:W-:-:S03]  /*13a760*/  ISETP.LT.AND P1, PT, R88, UR28, !P0 ;  /* 0x0000001c58007c0c */ /* 0x000fc6000c721270 */
[----:B--2---:R-:W-:Y:S01]  /*13a770*/  IMAD.WIDE R8, R67, 0x4, R60 ;  /* 0x0000000443087825 */ /* 0x004fe200078e023c */
[----:B------:R1:W-:Y:S01]  /*13a780*/  @P2 STG.E desc[UR34][R4.64], R208 ;  /* 0x000000d004002986 */ /* 0x0003e2000c101922 */
[----:B------:R-:W-:Y:S02]  /*13a790*/  ISETP.LT.AND P6, PT, R89, UR28, !P0 ;  /* 0x0000001c59007c0c */ /* 0x000fe4000c7c1270 */
[----:B------:R-:W-:Y:S01]  /*13a7a0*/  ISETP.LT.AND P2, PT, R90, UR28, !P0 ;  /* 0x0000001c5a007c0c */ /* 0x000fe2000c741270 */
[----:B------:R2:W-:Y:S04]  /*13a7b0*/  @P5 STG.E desc[UR34][R6.64], R204 ;  /* 0x000000cc06005986 */ /* 0x0005e8000c101922 */
[----:B------:R-:W-:Y:S01]  /*13a7c0*/  @P3 STG.E desc[UR34][R8.64], R200 ;  /* 0x000000c808003986 */ /* 0x000fe2000c101922 */
[----:B------:R-:W-:-:S02]  /*13a7d0*/  ISETP.LT.AND P3, PT, R91, UR28, !P0 ;  /* 0x0000001c5b007c0c */ /* 0x000fc4000c761270 */
[----:B------:R-:W-:Y:S01]  /*13a7e0*/  ISETP.LT.AND P0, PT, R66, UR28, !P0 ;  /* 0x0000001c42007c0c */ /* 0x000fe2000c701270 */
[----:B------:R-:W-:-:S04]  /*13a7f0*/  IMAD.WIDE R10, R67, 0x4, R78 ;  /* 0x00000004430a7825 */ /* 0x000fc800078e024e */
[C---:B------:R-:W-:Y:S01]  /*13a800*/  IMAD.WIDE R12, R67.reuse, 0x4, R76 ;  /* 0x00000004430c7825 */ /* 0x040fe200078e024c */
[----:B------:R-:W-:Y:S03]  /*13a810*/  @P1 STG.E desc[UR34][R10.64], R192 ;  /* 0x000000c00a001986 */ /* 0x000fe6000c101922 */
[C---:B------:R-:W-:Y:S01]  /*13a820*/  IMAD.WIDE R2, R67.reuse, 0x4, R82 ;  /* 0x0000000443027825 */ /* 0x040fe200078e0252 */
[----:B------:R-:W-:Y:S03]  /*13a830*/  @P6 STG.E desc[UR34][R12.64], R188 ;  /* 0x000000bc0c006986 */ /* 0x000fe6000c101922 */
[C---:B-1----:R-:W-:Y:S01]  /*13a840*/  IMAD.WIDE R4, R67.reuse, 0x4, R80 ;  /* 0x0000000443047825 */ /* 0x042fe200078e0250 */
[----:B------:R-:W-:Y:S03]  /*13a850*/  @P2 STG.E desc[UR34][R2.64], R184 ;  /* 0x000000b802002986 */ /* 0x000fe6000c101922 */
[----:B--2---:R-:W-:Y:S01]  /*13a860*/  IMAD.WIDE R6, R67, 0x4, R84 ;  /* 0x0000000443067825 */ /* 0x004fe200078e0254 */
[----:B------:R-:W-:Y:S04]  /*13a870*/  @P3 STG.E desc[UR34][R4.64], R180 ;  /* 0x000000b404003986 */ /* 0x000fe8000c101922 */
[----:B------:R-:W-:Y:S04]  /*13a880*/  @P0 STG.E desc[UR34][R6.64], R176 ;  /* 0x000000b006000986 */ /* 0x000fe8000c101922 */
[----:B------:R1:W2:Y:S04]  /*13a890*/  LDS.128 R4, [R0] ;  /* 0x0000000000047984 */ /* 0x0002a80000000c00 */
[----:B-1----:R-:W2:Y:S01]  /*13a8a0*/  LDL.LU R0, [R1+0x7784] ;  /* 0x0077840001007983 */ /* 0x002ea20000300800 */
[----:B---3--:R-:W-:-:S04]  /*13a8b0*/  ISETP.GE.AND P4, PT, R14, UR4, PT ;  /* 0x000000040e007c0c */ /* 0x008fc8000bf86270 */
[----:B------:R-:W-:Y:S02]  /*13a8c0*/  ISETP.LT.AND P1, PT, R39, UR28, !P4 ;  /* 0x0000001c27007c0c */ /* 0x000fe4000e721270 */
[----:B------:R-:W-:Y:S02]  /*13a8d0*/  ISETP.LT.AND P6, PT, R40, UR28, !P4 ;  /* 0x0000001c28007c0c */ /* 0x000fe4000e7c1270 */
[----:B------:R-:W-:Y:S02]  /*13a8e0*/  ISETP.LT.AND P5, PT, R41, UR28, !P4 ;  /* 0x0000001c29007c0c */ /* 0x000fe4000e7a1270 */
[----:B------:R-:W-:Y:S01]  /*13a8f0*/  ISETP.LT.AND P2, PT, R122, UR28, !P4 ;  /* 0x0000001c7a007c0c */ /* 0x000fe2000e741270 */
[----:B----4-:R-:W-:-:S04]  /*13a900*/  IMAD.WIDE R8, R252, 0x4, R58 ;  /* 0x00000004fc087825 */ /* 0x010fc800078e023a */
[----:B------:R-:W-:-:S04]  /*13a910*/  IMAD.WIDE R10, R252, 0x4, R56 ;  /* 0x00000004fc0a7825 */ /* 0x000fc800078e0238 */
[C---:B------:R-:W-:Y:S01]  /*13a920*/  IMAD.WIDE R12, R252.reuse, 0x4, R54 ;  /* 0x00000004fc0c7825 */ /* 0x040fe200078e0236 */
[----:B------:R1:W-:Y:S01]  /*13a930*/  @P1 STG.E desc[UR34][R8.64], R172 ;  /* 0x000000ac08001986 */ /* 0x0003e2000c101922 */
[----:B------:R-:W-:Y:S02]  /*13a940*/  ISETP.LT.AND P0, PT, R123, UR28, !P4 ;  /* 0x0000001c7b007c0c */ /* 0x000fe4000e701270 */
[----:B------:R-:W-:Y:S01]  /*13a950*/  IMAD.WIDE R14, R252, 0x4, R52 ;  /* 0x00000004fc0e7825 */ /* 0x000fe200078e0234 */
[----:B------:R3:W-:Y:S01]  /*13a960*/  @P6 STG.E desc[UR34][R10.64], R168 ;  /* 0x000000a80a006986 */ /* 0x0007e2000c101922 */
[----:B------:R-:W-:-:S03]  /*13a970*/  ISETP.LT.AND P6, PT, R64, UR28, !P4 ;  /* 0x0000001c40007c0c */ /* 0x000fc6000e7c1270 */
[----:B------:R4:W-:Y:S01]  /*13a980*/  @P5 STG.E desc[UR34][R12.64], R164 ;  /* 0x000000a40c005986 */ /* 0x0009e2000c101922 */
[----:B------:R-:W-:Y:S02]  /*13a990*/  ISETP.LT.AND P5, PT, R65, UR28, !P4 ;  /* 0x0000001c41007c0c */ /* 0x000fe4000e7a1270 */
[----:B------:R-:W-:Y:S01]  /*13a9a0*/  ISETP.LT.AND P3, PT, R196, UR28, !P4 ;  /* 0x0000001cc4007c0c */ /* 0x000fe2000e761270 */
[----:B------:R4:W-:Y:S01]  /*13a9b0*/  @P2 STG.E desc[UR34][R14.64], R160 ;  /* 0x000000a00e002986 */ /* 0x0009e2000c101922 */
[----:B------:R-:W-:Y:S01]  /*13a9c0*/  ISETP.LT.AND P2, PT, R197, UR28, !P4 ;  /* 0x0000001cc5007c0c */ /* 0x000fe2000e741270 */
[----:B------:R-:W-:-:S04]  /*13a9d0*/  IMAD.WIDE R2, R252, 0x4, R50 ;  /* 0x00000004fc027825 */ /* 0x000fc800078e0232 */
[C---:B-1----:R-:W-:Y:S01]  /*13a9e0*/  IMAD.WIDE R8, R252.reuse, 0x4, R74 ;  /* 0x00000004fc087825 */ /* 0x042fe200078e024a */
[----:B------:R1:W-:Y:S03]  /*13a9f0*/  @P0 STG.E desc[UR34][R2.64], R156 ;  /* 0x0000009c02000986 */ /* 0x0003e6000c101922 */
[----:B---3--:R-:W-:Y:S01]  /*13aa00*/  IMAD.WIDE R10, R252, 0x4, R72 ;  /* 0x00000004fc0a7825 */ /* 0x008fe200078e0248 */
[----:B------:R-:W-:-:S03]  /*13aa10*/  ISETP.LT.AND P1, PT, R198, UR28, !P4 ;  /* 0x0000001cc6007c0c */ /* 0x000fc6000e721270 */
[C---:B----4-:R-:W-:Y:S01]  /*13aa20*/  IMAD.WIDE R12, R252.reuse, 0x4, R70 ;  /* 0x00000004fc0c7825 */ /* 0x050fe200078e0246 */
[----:B------:R3:W-:Y:S03]  /*13aa30*/  @P6 STG.E desc[UR34][R8.64], R152 ;  /* 0x0000009808006986 */ /* 0x0007e6000c101922 */
[----:B------:R-:W-:Y:S01]  /*13aa40*/  IMAD.WIDE R14, R252, 0x4, R68 ;  /* 0x00000004fc0e7825 */ /* 0x000fe200078e0244 */
[----:B------:R4:W-:Y:S01]  /*13aa50*/  @P5 STG.E desc[UR34][R10.64], R148 ;  /* 0x000000940a005986 */ /* 0x0009e2000c101922 */
[----:B------:R-:W-:-:S03]  /*13aa60*/  ISETP.LT.AND P0, PT, R199, UR28, !P4 ;  /* 0x0000001cc7007c0c */ /* 0x000fc6000e701270 */
[----:B------:R3:W-:Y:S01]  /*13aa70*/  @P3 STG.E desc[UR34][R12.64], R144 ;  /* 0x000000900c003986 */ /* 0x0007e2000c101922 */
[----:B------:R-:W-:-:S03]  /*13aa80*/  ISETP.LT.AND P6, PT, R89, UR28, !P4 ;  /* 0x0000001c59007c0c */ /* 0x000fc6000e7c1270 */
[----:B------:R4:W-:Y:S01]  /*13aa90*/  @P2 STG.E desc[UR34][R14.64], R140 ;  /* 0x0000008c0e002986 */ /* 0x0009e2000c101922 */
[----:B------:R-:W-:Y:S01]  /*13aaa0*/  ISETP.LT.AND P2, PT, R88, UR28, !P4 ;  /* 0x0000001c58007c0c */ /* 0x000fe2000e741270 */
[----:B------:R-:W-:Y:S01]  /*13aab0*/  IMAD.WIDE R16, R252, 0x4, R62 ;  /* 0x00000004fc107825 */ /* 0x000fe200078e023e */
[----:B------:R-:W-:-:S03]  /*13aac0*/  ISETP.LT.AND P5, PT, R90, UR28, !P4 ;  /* 0x0000001c5a007c0c */ /* 0x000fc6000e7a1270 */
[----:B-1----:R-:W-:Y:S01]  /*13aad0*/  IMAD.WIDE R2, R252, 0x4, R60 ;  /* 0x00000004fc027825 */ /* 0x002fe200078e023c */
[----:B------:R-:W-:Y:S01]  /*13aae0*/  @P1 STG.E desc[UR34][R16.64], R136 ;  /* 0x0000008810001986 */ /* 0x000fe2000c101922 */
[----:B------:R-:W-:Y:S02]  /*13aaf0*/  ISETP.GE.AND P1, PT, R18, UR4, PT ;  /* 0x0000000412007c0c */ /* 0x000fe4000bf26270 */
[----:B---3--:R-:W-:Y:S01]  /*13ab00*/  IMAD.WIDE R8, R252, 0x4, R78 ;  /* 0x00000004fc087825 */ /* 0x008fe200078e024e */
[----:B------:R-:W-:-:S03]  /*13ab10*/  ISETP.LT.AND P3, PT, R91, UR28, !P4 ;  /* 0x0000001c5b007c0c */ /* 0x000fc6000e761270 */
[----:B----4-:R-:W-:Y:S01]  /*13ab20*/  IMAD.WIDE R10, R252, 0x4, R76 ;  /* 0x00000004fc0a7825 */ /* 0x010fe200078e024c */
        /* <DEDUP_REMOVED lines=10> */
[----:B------:R1:W-:Y:S01]  /*13abd0*/  @P3 STG.E desc[UR34][R14.64], R32 ;  /* 0x000000200e003986 */ /* 0x0003e2000c101922 */
[----:B------:R-:W-:Y:S02]  /*13abe0*/  ISETP.LT.AND P5, PT, R41, UR28, !P1 ;  /* 0x0000001c29007c0c */ /* 0x000fe4000cfa1270 */
[----:B------:R-:W-:Y:S01]  /*13abf0*/  IMAD.WIDE R16, R121, 0x4, R58 ;  /* 0x0000000479107825 */ /* 0x000fe200078e023a */
[----:B------:R-:W-:-:S03]  /*13ac00*/  ISETP.LT.AND P3, PT, R122, UR28, !P1 ;  /* 0x0000001c7a007c0c */ /* 0x000fc6000cf61270 */
[----:B---3--:R-:W-:Y:S01]  /*13ac10*/  IMAD.WIDE R8, R121, 0x4, R56 ;  /* 0x0000000479087825 */ /* 0x008fe200078e0238 */
[----:B------:R-:W-:Y:S01]  /*13ac20*/  ISETP.LT.AND P2, PT, R123, UR28, !P1 ;  /* 0x0000001c7b007c0c */ /* 0x000fe2000cf41270 */
[----:B--2---:R2:W-:Y:S01]  /*13ac30*/  @P4 STG.E desc[UR34][R2.64], R4 ;  /* 0x0000000402004986 */ /* 0x0045e2000c101922 */
[----:B------:R-:W-:-:S03]  /*13ac40*/  ISETP.LT.AND P4, PT, R64, UR28, !P1 ;  /* 0x0000001c40007c0c */ /* 0x000fc6000cf81270 */
[----:B------:R3:W-:Y:S01]  /*13ac50*/  @P0 STG.E desc[UR34][R16.64], R241 ;  /* 0x000000f110000986 */ /* 0x0007e2000c101922 */
[----:B------:R-:W-:-:S03]  /*13ac60*/  ISETP.LT.AND P0, PT, R65, UR28, !P1 ;  /* 0x0000001c41007c0c */ /* 0x000fc6000cf01270 */
[----:B------:R2:W-:Y:S01]  /*13ac70*/  @P6 STG.E desc[UR34][R8.64], R237 ;  /* 0x000000ed08006986 */ /* 0x0005e2000c101922 */
[----:B------:R-:W-:Y:S01]  /*13ac80*/  ISETP.LT.AND P6, PT, R196, UR28, !P1 ;  /* 0x0000001cc4007c0c */ /* 0x000fe2000cfc1270 */
[----:B----4-:R-:W-:-:S04]  /*13ac90*/  IMAD.WIDE R10, R121, 0x4, R54 ;  /* 0x00000004790a7825 */ /* 0x010fc800078e0236 */
[C---:B------:R-:W-:Y:S01]  /*13aca0*/  IMAD.WIDE R12, R121.reuse, 0x4, R52 ;  /* 0x00000004790c7825 */ /* 0x040fe200078e0234 */
[----:B------:R4:W-:Y:S03]  /*13acb0*/  @P5 STG.E desc[UR34][R10.64], R233 ;  /* 0x000000e90a005986 */ /* 0x0009e6000c101922 */
[C---:B-1----:R-:W-:Y:S01]  /*13acc0*/  IMAD.WIDE R14, R121.reuse, 0x4, R50 ;  /* 0x00000004790e7825 */ /* 0x042fe200078e0232 */
[----:B------:R1:W-:Y:S03]  /*13acd0*/  @P3 STG.E desc[UR34][R12.64], R229 ;  /* 0x000000e50c003986 */ /* 0x0003e6000c101922 */
[C---:B--2---:R-:W-:Y:S01]  /*13ace0*/  IMAD.WIDE R2, R121.reuse, 0x4, R74 ;  /* 0x0000000479027825 */ /* 0x044fe200078e024a */
[----:B------:R2:W-:Y:S03]  /*13acf0*/  @P2 STG.E desc[UR34][R14.64], R225 ;  /* 0x000000e10e002986 */ /* 0x0005e6000c101922 */
[C---:B---3--:R-:W-:Y:S01]  /*13ad00*/  IMAD.WIDE R16, R121.reuse, 0x4, R72 ;  /* 0x0000000479107825 */ /* 0x048fe200078e0248 */
[----:B------:R3:W-:Y:S03]  /*13ad10*/  @P4 STG.E desc[UR34][R2.64], R221 ;  /* 0x000000dd02004986 */ /* 0x0007e6000c101922 */
[----:B------:R-:W-:Y:S01]  /*13ad20*/  IMAD.WIDE R8, R121, 0x4, R70 ;  /* 0x0000000479087825 */ /* 0x000fe200078e0246 */
[----:B------:R1:W-:Y:S04]  /*13ad30*/  @P0 STG.E desc[UR34][R16.64], R217 ;  /* 0x000000d910000986 */ /* 0x0003e8000c101922 */
[----:B------:R1:W-:Y:S01]  /*13ad40*/  @P6 STG.E desc[UR34][R8.64], R213 ;  /* 0x000000d508006986 */ /* 0x0003e2000c101922 */
[----:B------:R-:W-:-:S03]  /*13ad50*/  ISETP.GE.AND P6, PT, R0, UR4, PT ;  /* 0x0000000400007c0c */ /* 0x000fc6000bfc6270 */
[----:B------:R-:W3:Y:S01]  /*13ad60*/  LDL.LU R0, [R1+0x7780] ;  /* 0x0077800001007983 */ /* 0x000ee20000300800 */
[----:B------:R-:W-:Y:S02]  /*13ad70*/  ISETP.LT.AND P2, PT, R197, UR28, !P1 ;  /* 0x0000001cc5007c0c */ /* 0x000fe4000cf41270 */
[----:B------:R-:W-:Y:S02]  /*13ad80*/  ISETP.LT.AND P5, PT, R198, UR28, !P1 ;  /* 0x0000001cc6007c0c */ /* 0x000fe4000cfa1270 */
[----:B------:R-:W-:Y:S01]  /*13ad90*/  ISETP.LT.AND P3, PT, R199, UR28, !P1 ;  /* 0x0000001cc7007c0c */ /* 0x000fe2000cf61270 */
[----:B----4-:R-:W-:-:S04]  /*13ada0*/  IMAD.WIDE R10, R121, 0x4, R68 ;  /* 0x00000004790a7825 */ /* 0x010fc800078e0244 */
[----:B-1----:R-:W-:Y:S01]  /*13adb0*/  IMAD.WIDE R12, R121, 0x4, R62 ;  /* 0x00000004790c7825 */ /* 0x002fe200078e023e */
[----:B------:R-:W-:-:S03]  /*13adc0*/  ISETP.LT.AND P4, PT, R88, UR28, !P1 ;  /* 0x0000001c58007c0c */ /* 0x000fc6000cf81270 */
[----:B--2---:R-:W-:Y:S01]  /*13add0*/  IMAD.WIDE R14, R121, 0x4, R60 ;  /* 0x00000004790e7825 */ /* 0x004fe200078e023c */
[----:B------:R1:W-:Y:S01]  /*13ade0*/  @P2 STG.E desc[UR34][R10.64], R209 ;  /* 0x000000d10a002986 */ /* 0x0003e2000c101922 */
[----:B------:R-:W-:Y:S02]  /*13adf0*/  ISETP.LT.AND P0, PT, R89, UR28, !P1 ;  /* 0x0000001c59007c0c */ /* 0x000fe4000cf01270 */
[----:B------:R-:W-:Y:S01]  /*13ae00*/  ISETP.LT.AND P2, PT, R90, UR28, !P1 ;  /* 0x0000001c5a007c0c */ /* 0x000fe2000cf41270 */
[----:B------:R2:W-:Y:S01]  /*13ae10*/  @P5 STG.E desc[UR34][R12.64], R205 ;  /* 0x000000cd0c005986 */ /* 0x0005e2000c101922 */
[----:B------:R-:W-:-:S03]  /*13ae20*/  ISETP.LT.AND P5, PT, R39, UR28, !P6 ;  /* 0x0000001c27007c0c */ /* 0x000fc6000f7a1270 */
[----:B------:R4:W-:Y:S01]  /*13ae30*/  @P3 STG.E desc[UR34][R14.64], R201 ;  /* 0x000000c90e003986 */ /* 0x0009e2000c101922 */
[----:B------:R-:W-:Y:S02]  /*13ae40*/  ISETP.LT.AND P3, PT, R91, UR28, !P1 ;  /* 0x0000001c5b007c0c */ /* 0x000fe4000cf61270 */
[----:B------:R-:W-:Y:S01]  /*13ae50*/  ISETP.LT.AND P1, PT, R66, UR28, !P1 ;  /* 0x0000001c42007c0c */ /* 0x000fe2000cf21270 */
[----:B---3--:R-:W-:-:S04]  /*13ae60*/  IMAD.WIDE R2, R121, 0x4, R78 ;  /* 0x0000000479027825 */ /* 0x008fc800078e024e */
[C---:B------:R-:W-:Y:S01]  /*13ae70*/  IMAD.WIDE R16, R121.reuse, 0x4, R76 ;  /* 0x0000000479107825 */ /* 0x040fe200078e024c */
[----:B------:R3:W-:Y:S03]  /*13ae80*/  @P4 STG.E desc[UR34][R2.64], R193 ;  /* 0x000000c102004986 */ /* 0x0007e6000c101922 */
[C---:B------:R-:W-:Y:S01]  /*13ae90*/  IMAD.WIDE R8, R121.reuse, 0x4, R82 ;  /* 0x0000000479087825 */ /* 0x040fe200078e0252 */
[----:B------:R3:W-:Y:S03]  /*13aea0*/  @P0 STG.E desc[UR34][R16.64], R189 ;  /* 0x000000bd10000986 */ /* 0x0007e6000c101922 */
[C---:B-1----:R-:W-:Y:S01]  /*13aeb0*/  IMAD.WIDE R10, R121.reuse, 0x4, R80 ;  /* 0x00000004790a7825 */ /* 0x042fe200078e0250 */
[----:B------:R1:W-:Y:S03]  /*13aec0*/  @P2 STG.E desc[UR34][R8.64], R185 ;  /* 0x000000b908002986 */ /* 0x0003e6000c101922 */
[----:B--2---:R-:W-:Y:S01]  /*13aed0*/  IMAD.WIDE R12, R121, 0x4, R84 ;  /* 0x00000004790c7825 */ /* 0x004fe200078e0254 */
[----:B------:R2:W-:Y:S03]  /*13aee0*/  @P3 STG.E desc[UR34][R10.64], R181 ;  /* 0x000000b50a003986 */ /* 0x0005e6000c101922 */
[----:B----4-:R-:W-:Y:S01]  /*13aef0*/  IMAD.WIDE R14, R120, 0x4, R58 ;  /* 0x00000004780e7825 */ /* 0x010fe200078e023a */
[----:B------:R-:W-:Y:S01]  /*13af00*/  ISETP.LT.AND P4, PT, R40, UR28, !P6 ;  /* 0x0000001c28007c0c */ /* 0x000fe2000f781270 */
[----:B------:R4:W-:Y:S01]  /*13af10*/  @P1 STG.E desc[UR34][R12.64], R177 ;  /* 0x000000b10c001986 */ /* 0x0009e2000c101922 */
[----:B------:R-:W-:-:S03]  /*13af20*/  ISETP.LT.AND P0, PT, R41, UR28, !P6 ;  /* 0x0000001c29007c0c */ /* 0x000fc6000f701270 */
[----:B------:R1:W-:Y:S01]  /*13af30*/  @P5 STG.E desc[UR34][R14.64], R173 ;  /* 0x000000ad0e005986 */ /* 0x0003e2000c101922 */
[----:B------:R-:W-:Y:S02]  /*13af40*/  ISETP.LT.AND P5, PT, R122, UR28, !P6 ;  /* 0x0000001c7a007c0c */ /* 0x000fe4000f7a1270 */
[----:B------:R-:W-:Y:S02]  /*13af50*/  ISETP.LT.AND P3, PT, R123, UR28, !P6 ;  /* 0x0000001c7b007c0c */ /* 0x000fe4000f761270 */
[----:B------:R-:W-:Y:S01]  /*13af60*/  ISETP.LT.AND P2, PT, R64, UR28, !P6 ;  /* 0x0000001c40007c0c */ /* 0x000fe2000f741270 */
[----:B---3--:R-:W-:-:S04]  /*13af70*/  IMAD.WIDE R2, R120, 0x4, R56 ;  /* 0x0000000478027825 */ /* 0x008fc800078e0238 */
[C---:B------:R-:W-:Y:S01]  /*13af80*/  IMAD.WIDE R16, R120.reuse, 0x4, R54 ;  /* 0x0000000478107825 */ /* 0x040fe200078e0236 */
[----:B------:R3:W-:Y:S03]  /*13af90*/  @P4 STG.E desc[UR34][R2.64], R169 ;  /* 0x000000a902004986 */ /* 0x0007e6000c101922 */
[C---:B-1----:R-:W-:Y:S01]  /*13afa0*/  IMAD.WIDE R8, R120.reuse, 0x4, R52 ;  /* 0x0000000478087825 */ /* 0x042fe200078e0234 */
[----:B------:R1:W-:Y:S03]  /*13afb0*/  @P0 STG.E desc[UR34][R16.64], R165 ;  /* 0x000000a510000986 */ /* 0x0003e6000c101922 */
[----:B--2---:R-:W-:Y:S01]  /*13afc0*/  IMAD.WIDE R10, R120, 0x4, R50 ;  /* 0x00000004780a7825 */ /* 0x004fe200078e0232 */
        /* <DEDUP_REMOVED lines=9> */
[C---:B---3--:R-:W-:Y:S01]  /*13b060*/  IMAD.WIDE R2, R120.reuse, 0x4, R70 ;  /* 0x0000000478027825 */ /* 0x048fe200078e0246 */
[----:B------:R3:W-:Y:S03]  /*13b070*/  @P1 STG.E desc[UR34][R14.64], R149 ;  /* 0x000000950e001986 */ /* 0x0007e6000c101922 */
[C---:B-1----:R-:W-:Y:S01]  /*13b080*/  IMAD.WIDE R16, R120.reuse, 0x4, R68 ;  /* 0x0000000478107825 */ /* 0x042fe200078e0244 */
[----:B------:R1:W-:Y:S03]  /*13b090*/  @P4 STG.E desc[UR34][R2.64], R145 ;  /* 0x0000009102004986 */ /* 0x0003e6000c101922 */
[----:B--2---:R-:W-:Y:S01]  /*13b0a0*/  IMAD.WIDE R8, R120, 0x4, R62 ;  /* 0x0000000478087825 */ /* 0x004fe200078e023e */
[----:B------:R2:W-:Y:S04]  /*13b0b0*/  @P0 STG.E desc[UR34][R16.64], R141 ;  /* 0x0000008d10000986 */ /* 0x0005e8000c101922 */
[----:B------:R1:W-:Y:S01]  /*13b0c0*/  @P2 STG.E desc[UR34][R8.64], R137 ;  /* 0x0000008908002986 */ /* 0x0003e2000c101922 */
[----:B------:R-:W-:-:S03]  /*13b0d0*/  ISETP.GE.AND P2, PT, R0, UR4, PT ;  /* 0x0000000400007c0c */ /* 0x000fc6000bf46270 */
[----:B------:R-:W2:Y:S01]  /*13b0e0*/  LDL.LU R0, [R1+0x777c] ;  /* 0x00777c0001007983 */ /* 0x000ea20000300800 */
[----:B------:R-:W-:Y:S02]  /*13b0f0*/  ISETP.LT.AND P1, PT, R199, UR28, !P6 ;  /* 0x0000001cc7007c0c */ /* 0x000fe4000f721270 */
[----:B------:R-:W-:Y:S02]  /*13b100*/  ISETP.LT.AND P5, PT, R88, UR28, !P6 ;  /* 0x0000001c58007c0c */ /* 0x000fe4000f7a1270 */
[----:B------:R-:W-:Y:S01]  /*13b110*/  ISETP.LT.AND P3, PT, R89, UR28, !P6 ;  /* 0x0000001c59007c0c */ /* 0x000fe2000f761270 */
[----:B----4-:R-:W-:Y:S01]  /*13b120*/  IMAD.WIDE R10, R120, 0x4, R60 ;  /* 0x00000004780a7825 */ /* 0x010fe200078e023c */
[----:B------:R-:W-:Y:S01]  /*13b130*/  ISETP.LT.AND P0, PT, R90, UR28, !P6 ;  /* 0x0000001c5a007c0c */ /* 0x000fe2000f701270 */
[----:B------:R-:W4:Y:S02]  /*13b140*/  LDL.LU R67, [R1+0x68] ;  /* 0x0000680001437983 */ /* 0x000f240000300800 */
[----:B------:R-:W-:Y:S01]  /*13b150*/  IMAD.WIDE R12, R120, 0x4, R78 ;  /* 0x00000004780c7825 */ /* 0x000fe200078e024e */
[----:B------:R-:W-:-:S03]  /*13b160*/  ISETP.LT.AND P4, PT, R91, UR28, !P6 ;  /* 0x0000001c5b007c0c */ /* 0x000fc6000f781270 */
[----:B---3--:R-:W-:Y:S01]  /*13b170*/  IMAD.WIDE R14, R120, 0x4, R76 ;  /* 0x00000004780e7825 */ /* 0x008fe200078e024c */
[----:B------:R3:W-:Y:S01]  /*13b180*/  @P1 STG.E desc[UR34][R10.64], R133 ;  /* 0x000000850a001986 */ /* 0x0007e2000c101922 */
[----:B------:R-:W-:-:S03]  /*13b190*/  ISETP.LT.AND P6, PT, R66, UR28, !P6 ;  /* 0x0000001c42007c0c */ /* 0x000fc6000f7c1270 */
[----:B------:R2:W-:Y:S01]  /*13b1a0*/  @P5 STG.E desc[UR34][R12.64], R129 ;  /* 0x000000810c005986 */ /* 0x0005e2000c101922 */
[----:B------:R-:W-:-:S03]  /*13b1b0*/  ISETP.LT.AND P5, PT, R39, UR28, !P2 ;  /* 0x0000001c27007c0c */ /* 0x000fc6000d7a1270 */
[----:B------:R-:W-:Y:S01]  /*13b1c0*/  @P3 STG.E desc[UR34][R14.64], R125 ;  /* 0x0000007d0e003986 */ /* 0x000fe2000c101922 */
[----:B------:R-:W-:Y:S02]  /*13b1d0*/  ISETP.LT.AND P3, PT, R40, UR28, !P2 ;  /* 0x0000001c28007c0c */ /* 0x000fe4000d761270 */
[----:B------:R-:W-:Y:S01]  /*13b1e0*/  ISETP.LT.AND P1, PT, R41, UR28, !P2 ;  /* 0x0000001c29007c0c */ /* 0x000fe2000d721270 */
[----:B-1----:R-:W-:-:S04]  /*13b1f0*/  IMAD.WIDE R2, R120, 0x4, R82 ;  /* 0x0000000478027825 */ /* 0x002fc800078e0252 */
[C---:B--2---:R-:W-:Y:S01]  /*13b200*/  IMAD.WIDE R16, R120.reuse, 0x4, R80 ;  /* 0x0000000478107825 */ /* 0x044fe200078e0250 */
[----:B------:R1:W-:Y:S03]  /*13b210*/  @P0 STG.E desc[UR34][R2.64], R29 ;  /* 0x0000001d02000986 */ /* 0x0003e6000c101922 */
[----:B------:R-:W-:Y:S01]  /*13b220*/  IMAD.WIDE R120, R120, 0x4, R84 ;  /* 0x0000000478787825 */ /* 0x000fe200078e0254 */
[----:B------:R-:W-:Y:S03]  /*13b230*/  @P4 STG.E desc[UR34][R16.64], R33 ;  /* 0x0000002110004986 */ /* 0x000fe6000c101922 */
[----:B------:R-:W-:Y:S01]  /*13b240*/  IMAD.WIDE R8, R119, 0x4, R58 ;  /* 0x0000000477087825 */ /* 0x000fe200078e023a */
[----:B------:R-:W-:-:S03]  /*13b250*/  ISETP.LT.AND P4, PT, R122, UR28, !P2 ;  /* 0x0000001c7a007c0c */ /* 0x000fc6000d781270 */
[----:B---3--:R-:W-:Y:S01]  /*13b260*/  IMAD.WIDE R10, R119, 0x4, R56 ;  /* 0x00000004770a7825 */ /* 0x008fe200078e0238 */
[----:B------:R-:W-:Y:S01]  /*13b270*/  ISETP.LT.AND P0, PT, R123, UR28, !P2 ;  /* 0x0000001c7b007c0c */ /* 0x000fe2000d701270 */
[----:B------:R2:W-:Y:S02]  /*13b280*/  @P6 STG.E desc[UR34][R120.64], R5 ;  /* 0x0000000578006986 */ /* 0x0005e4000c101922 */
[----:B------:R-:W-:Y:S01]  /*13b290*/  IMAD.WIDE R12, R119, 0x4, R54 ;  /* 0x00000004770c7825 */ /* 0x000fe200078e0236 */
[----:B------:R-:W-:Y:S01]  /*13b2a0*/  ISETP.LT.AND P6, PT, R64, UR28, !P2 ;  /* 0x0000001c40007c0c */ /* 0x000fe2000d7c1270 */
[----:B------:R3:W-:Y:S01]  /*13b2b0*/  @P5 STG.E desc[UR34][R8.64], R242 ;  /* 0x000000f208005986 */ /* 0x0007e2000c101922 */
[----:B------:R-:W-:-:S03]  /*13b2c0*/  ISETP.LT.AND P5, PT, R65, UR28, !P2 ;  /* 0x0000001c41007c0c */ /* 0x000fc6000d7a1270 */
[----:B------:R2:W-:Y:S01]  /*13b2d0*/  @P3 STG.E desc[UR34][R10.64], R238 ;  /* 0x000000ee0a003986 */ /* 0x0005e2000c101922 */
[----:B------:R-:W-:-:S03]  /*13b2e0*/  ISETP.LT.AND P3, PT, R196, UR28, !P2 ;  /* 0x0000001cc4007c0c */ /* 0x000fc6000d761270 */
[----:B------:R2:W-:Y:S01]  /*13b2f0*/  @P1 STG.E desc[UR34][R12.64], R234 ;  /* 0x000000ea0c001986 */ /* 0x0005e2000c101922 */
[----:B------:R-:W-:Y:S01]  /*13b300*/  ISETP.LT.AND P1, PT, R197, UR28, !P2 ;  /* 0x0000001cc5007c0c */ /* 0x000fe2000d721270 */
[----:B-1----:R-:W-:-:S04]  /*13b310*/  IMAD.WIDE R2, R119, 0x4, R52 ;  /* 0x0000000477027825 */ /* 0x002fc800078e0234 */
[C---:B------:R-:W-:Y:S01]  /*13b320*/  IMAD.WIDE R14, R119.reuse, 0x4, R50 ;  /* 0x00000004770e7825 */ /* 0x040fe200078e0232 */
[----:B------:R1:W-:Y:S03]  /*13b330*/  @P4 STG.E desc[UR34][R2.64], R230 ;  /* 0x000000e602004986 */ /* 0x0003e6000c101922 */
[C---:B--2---:R-:W-:Y:S01]  /*13b340*/  IMAD.WIDE R4, R119.reuse, 0x4, R74 ;  /* 0x0000000477047825 */ /* 0x044fe200078e024a */
[----:B------:R2:W-:Y:S03]  /*13b350*/  @P0 STG.E desc[UR34][R14.64], R226 ;  /* 0x000000e20e000986 */ /* 0x0005e6000c101922 */
[C---:B---3--:R-:W-:Y:S01]  /*13b360*/  IMAD.WIDE R8, R119.reuse, 0x4, R72 ;  /* 0x0000000477087825 */ /* 0x048fe200078e0248 */
[----:B------:R3:W-:Y:S03]  /*13b370*/  @P6 STG.E desc[UR34][R4.64], R222 ;  /* 0x000000de04006986 */ /* 0x0007e6000c101922 */
[C---:B------:R-:W-:Y:S01]  /*13b380*/  IMAD.WIDE R10, R119.reuse, 0x4, R70 ;  /* 0x00000004770a7825 */ /* 0x040fe200078e0246 */
[----:B------:R1:W-:Y:S03]  /*13b390*/  @P5 STG.E desc[UR34][R8.64], R218 ;  /* 0x000000da08005986 */ /* 0x0003e6000c101922 */
[----:B------:R-:W-:Y:S01]  /*13b3a0*/  IMAD.WIDE R12, R119, 0x4, R68 ;  /* 0x00000004770c7825 */ /* 0x000fe200078e0244 */
[----:B------:R1:W-:Y:S04]  /*13b3b0*/  @P3 STG.E desc[UR34][R10.64], R214 ;  /* 0x000000d60a003986 */ /* 0x0003e8000c101922 */
[----:B------:R-:W-:Y:S01]  /*13b3c0*/  @P1 STG.E desc[UR34][R12.64], R210 ;  /* 0x000000d20c001986 */ /* 0x000fe2000c101922 */
[----:B------:R-:W-:-:S03]  /*13b3d0*/  ISETP.GE.AND P1, PT, R0, UR4, PT ;  /* 0x0000000400007c0c */ /* 0x000fc6000bf26270 */
[----:B------:R-:W4:Y:S01]  /*13b3e0*/  LDL.LU R0, [R1+0x7778] ;  /* 0x0077780001007983 */ /* 0x000f220000300800 */
[----:B------:R-:W-:Y:S02]  /*13b3f0*/  ISETP.LT.AND P4, PT, R198, UR28, !P2 ;  /* 0x0000001cc6007c0c */ /* 0x000fe4000d781270 */
[----:B------:R-:W-:Y:S01]  /*13b400*/  ISETP.LT.AND P0, PT, R199, UR28, !P2 ;  /* 0x0000001cc7007c0c */ /* 0x000fe2000d701270 */
[----:B-1----:R-:W-:Y:S01]  /*13b410*/  IMAD.WIDE R2, R119, 0x4, R62 ;  /* 0x0000000477027825 */ /* 0x002fe200078e023e */
[----:B------:R-:W-:-:S03]  /*13b420*/  ISETP.LT.AND P3, PT, R88, UR28, !P2 ;  /* 0x0000001c58007c0c */ /* 0x000fc6000d761270 */
[----:B--2---:R-:W-:Y:S01]  /*13b430*/  IMAD.WIDE R14, R119, 0x4, R60 ;  /* 0x00000004770e7825 */ /* 0x004fe200078e023c */
[----:B------:R-:W-:Y:S02]  /*13b440*/  ISETP.LT.AND P6, PT, R89, UR28, !P2 ;  /* 0x0000001c59007c0c */ /* 0x000fe4000d7c1270 */
[----:B------:R-:W-:-:S03]  /*13b450*/  ISETP.LT.AND P5, PT, R90, UR28, !P2 ;  /* 0x0000001c5a007c0c */ /* 0x000fc6000d7a1270 */
[----:B------:R1:W-:Y:S04]  /*13b460*/  @P4 STG.E desc[UR34][R2.64], R206 ;  /* 0x000000ce02004986 */ /* 0x0003e8000c101922 */
[----:B------:R4:W-:Y:S01]  /*13b470*/  @P0 STG.E desc[UR34][R14.64], R202 ;  /* 0x000000ca0e000986 */ /* 0x0009e2000c101922 */
[----:B------:R-:W-:Y:S02]  /*13b480*/  ISETP.LT.AND P0, PT, R91, UR28, !P2 ;  /* 0x0000001c5b007c0c */ /* 0x000fe4000d701270 */
[----:B------:R-:W-:Y:S01]  /*13b490*/  ISETP.LT.AND P2, PT, R66, UR28, !P2 ;  /* 0x0000001c42007c0c */ /* 0x000fe2000d741270 */
[----:B---3--:R-:W-:-:S04]  /*13b4a0*/  IMAD.WIDE R4, R119, 0x4, R78 ;  /* 0x0000000477047825 */ /* 0x008fc800078e024e */
[C---:B------:R-:W-:Y:S01]  /*13b4b0*/  IMAD.WIDE R8, R119.reuse, 0x4, R76 ;  /* 0x0000000477087825 */ /* 0x040fe200078e024c */
[----:B------:R2:W-:Y:S03]  /*13b4c0*/  @P3 STG.E desc[UR34][R4.64], R194 ;  /* 0x000000c204003986 */ /* 0x0005e6000c101922 */
[----:B------:R-:W-:Y:S01]  /*13b4d0*/  IMAD.WIDE R10, R119, 0x4, R82 ;  /* 0x00000004770a7825 */ /* 0x000fe200078e0252 */
[----:B------:R3:W-:Y:S01]  /*13b4e0*/  @P6 STG.E desc[UR34][R8.64], R190 ;  /* 0x000000be08006986 */ /* 0x0007e2000c101922 */
[----:B------:R-:W-:Y:S02]  /*13b4f0*/  ISETP.LT.AND P4, PT, R39, UR28, !P1 ;  /* 0x0000001c27007c0c */ /* 0x000fe4000cf81270 */
[----:B-1----:R-:W-:Y:S01]  /*13b500*/  IMAD.WIDE R2, R119, 0x4, R80 ;  /* 0x0000000477027825 */ /* 0x002fe200078e0250 */
[----:B------:R1:W-:Y:S01]  /*13b510*/  @P5 STG.E desc[UR34][R10.64], R186 ;  /* 0x000000ba0a005986 */ /* 0x0003e2000c101922 */
[----:B------:R-:W-:-:S02]  /*13b520*/  ISETP.LT.AND P5, PT, R40, UR28, !P1 ;  /* 0x0000001c28007c0c */ /* 0x000fc4000cfa1270 */
[----:B------:R-:W-:Y:S01]  /*13b530*/  IMAD.WIDE R12, R119, 0x4, R84 ;  /* 0x00000004770c7825 */ /* 0x000fe200078e0254 */
[----:B------:R-:W-:Y:S01]  /*13b540*/  ISETP.LT.AND P3, PT, R41, UR28, !P1 ;  /* 0x0000001c29007c0c */ /* 0x000fe2000cf61270 */
[----:B------:R1:W-:Y:S01]  /*13b550*/  @P0 STG.E desc[UR34][R2.64], R182 ;  /* 0x000000b602000986 */ /* 0x0003e2000c101922 */
[----:B------:R-:W-:-:S03]  /*13b560*/  ISETP.LT.AND P6, PT, R122, UR28, !P1 ;  /* 0x0000001c7a007c0c */ /* 0x000fc6000cfc1270 */
[----:B------:R1:W-:Y:S01]  /*13b570*/  @P2 STG.E desc[UR34][R12.64], R178 ;  /* 0x000000b20c002986 */ /* 0x0003e2000c101922 */
[----:B------:R-:W-:Y:S02]  /*13b580*/  ISETP.LT.AND P2, PT, R123, UR28, !P1 ;  /* 0x0000001c7b007c0c */ /* 0x000fe4000cf41270 */
[----:B------:R-:W-:Y:S01]  /*13b590*/  ISETP.LT.AND P0, PT, R64, UR28, !P1 ;  /* 0x0000001c40007c0c */ /* 0x000fe2000cf01270 */
[----:B----4-:R-:W-:-:S04]  /*13b5a0*/  IMAD.WIDE R14, R67, 0x4, R58 ;  /* 0x00000004430e7825 */ /* 0x010fc800078e023a */
[C---:B--2---:R-:W-:Y:S01]  /*13b5b0*/  IMAD.WIDE R4, R67.reuse, 0x4, R56 ;  /* 0x0000000443047825 */ /* 0x044fe200078e0238 */
[----:B------:R2:W-:Y:S03]  /*13b5c0*/  @P4 STG.E desc[UR34][R14.64], R174 ;  /* 0x000000ae0e004986 */ /* 0x0005e6000c101922 */
[C---:B---3--:R-:W-:Y:S01]  /*13b5d0*/  IMAD.WIDE R8, R67.reuse, 0x4, R54 ;  /* 0x0000000443087825 */ /* 0x048fe200078e0236 */
[----:B------:R3:W-:Y:S03]  /*13b5e0*/  @P5 STG.E desc[UR34][R4.64], R170 ;  /* 0x000000aa04005986 */ /* 0x0007e6000c101922 */
[----:B-1----:R-:W-:Y:S01]  /*13b5f0*/  IMAD.WIDE R10, R67, 0x4, R52 ;  /* 0x00000004430a7825 */ /* 0x002fe200078e0234 */
[----:B------:R-:W-:Y:S01]  /*13b600*/  ISETP.LT.AND P4, PT, R65, UR28, !P1 ;  /* 0x0000001c41007c0c */ /* 0x000fe2000cf81270 */
[----:B------:R1:W-:Y:S02]  /*13b610*/  @P3 STG.E desc[UR34][R8.64], R166 ;  /* 0x000000a608003986 */ /* 0x0003e4000c101922 */
[C---:B------:R-:W-:Y:S01]  /*13b620*/  IMAD.WIDE R2, R67.reuse, 0x4, R50 ;  /* 0x0000000443027825 */ /* 0x040fe200078e0232 */
[----:B------:R-:W-:Y:S01]  /*13b630*/  ISETP.LT.AND P5, PT, R196, UR28, !P1 ;  /* 0x0000001cc4007c0c */ /* 0x000fe2000cfa1270 */
[----:B------:R-:W-:Y:S02]  /*13b640*/  @P6 STG.E desc[UR34][R10.64], R162 ;  /* 0x000000a20a006986 */ /* 0x000fe4000c101922 */
[----:B------:R-:W-:Y:S01]  /*13b650*/  IMAD.WIDE R12, R67, 0x4, R74 ;  /* 0x00000004430c7825 */ /* 0x000fe200078e024a */
[----:B------:R-:W-:Y:S01]  /*13b660*/  ISETP.LT.AND P6, PT, R197, UR28, !P1 ;  /* 0x0000001cc5007c0c */ /* 0x000fe2000cfc1270 */
[----:B------:R4:W-:Y:S01]  /*13b670*/  @P2 STG.E desc[UR34][R2.64], R158 ;  /* 0x0000009e02002986 */ /* 0x0009e2000c101922 */
[----:B------:R-:W-:-:S03]  /*13b680*/  ISETP.LT.AND P3, PT, R198, UR28, !P1 ;  /* 0x0000001cc6007c0c */ /* 0x000fc6000cf61270 */
[----:B------:R1:W-:Y:S01]  /*13b690*/  @P0 STG.E desc[UR34][R12.64], R154 ;  /* 0x0000009a0c000986 */ /* 0x0003e2000c101922 */
[----:B--2---:R-:W-:-:S04]  /*13b6a0*/  IMAD.WIDE R14, R67, 0x4, R72 ;  /* 0x00000004430e7825 */ /* 0x004fc800078e0248 */
[C---:B------:R-:W-:Y:S01]  /*13b6b0*/  IMAD.WIDE R16, R67.reuse, 0x4, R70 ;  /* 0x0000000443107825 */ /* 0x040fe200078e0246 */
[----:B------:R2:W-:Y:S03]  /*13b6c0*/  @P4 STG.E desc[UR34][R14.64], R150 ;  /* 0x000000960e004986 */ /* 0x0005e6000c101922 */
[C---:B---3--:R-:W-:Y:S01]  /*13b6d0*/  IMAD.WIDE R4, R67.reuse, 0x4, R68 ;  /* 0x0000000443047825 */ /* 0x048fe200078e0244 */
[----:B------:R-:W-:Y:S03]  /*13b6e0*/  @P5 STG.E desc[UR34][R16.64], R146 ;  /* 0x0000009210005986 */ /* 0x000fe6000c101922 */
[C---:B-1----:R-:W-:Y:S01]  /*13b6f0*/  IMAD.WIDE R8, R67.reuse, 0x4, R62 ;  /* 0x0000000443087825 */ /* 0x042fe200078e023e */
[----:B------:R1:W-:Y:S03]  /*13b700*/  @P6 STG.E desc[UR34][R4.64], R142 ;  /* 0x0000008e04006986 */ /* 0x0003e6000c101922 */
[C---:B----4-:R-:W-:Y:S01]  /*13b710*/  IMAD.WIDE R2, R67.reuse, 0x4, R60 ;  /* 0x0000000443027825 */ /* 0x050fe200078e023c */
[----:B------:R3:W-:Y:S03]  /*13b720*/  @P3 STG.E desc[UR34][R8.64], R138 ;  /* 0x0000008a08003986 */ /* 0x0007e6000c101922 */
[----:B------:R-:W-:-:S04]  /*13b730*/  IMAD.WIDE R10, R67, 0x4, R78 ;  /* 0x00000004430a7825 */ /* 0x000fc800078e024e */
[----:B------:R-:W-:-:S04]  /*13b740*/  IMAD.WIDE R12, R67, 0x4, R76 ;  /* 0x00000004430c7825 */ /* 0x000fc800078e024c */
[----:B--2---:R-:W-:-:S04]  /*13b750*/  IMAD.WIDE R14, R67, 0x4, R82 ;  /* 0x00000004430e7825 */ /* 0x004fc800078e0252 */
[----:B-1----:R-:W-:-:S04]  /*13b760*/  IMAD.WIDE R4, R67, 0x4, R80 ;  /* 0x0000000443047825 */ /* 0x002fc800078e0250 */
[----:B---3--:R-:W-:Y:S01]  /*13b770*/  IMAD.WIDE R8, R67, 0x4, R84 ;  /* 0x0000000443087825 */ /* 0x008fe200078e0254 */
[----:B------:R-:W-:Y:S02]  /*13b780*/  ISETP.GE.AND P0, PT, R0, UR4, PT ;  /* 0x0000000400007c0c */ /* 0x000fe4000bf06270 */
[----:B------:R-:W2:Y:S04]  /*13b790*/  LDL.LU R0, [R1+0x7774] ;  /* 0x0077740001007983 */ /* 0x000ea80000300800 */
[----:B------:R-:W3:Y:S01]  /*13b7a0*/  LDL.LU R67, [R1+0x450] ;  /* 0x0004500001437983 */ /* 0x000ee20000300800 */
[----:B------:R-:W-:Y:S02]  /*13b7b0*/  ISETP.LT.AND P2, PT, R199, UR28, !P1 ;  /* 0x0000001cc7007c0c */ /* 0x000fe4000cf41270 */
[----:B------:R-:W-:-:S02]  /*13b7c0*/  ISETP.LT.AND P4, PT, R88, UR28, !P1 ;  /* 0x0000001c58007c0c */ /* 0x000fc4000cf81270 */
[----:B------:R-:W-:Y:S02]  /*13b7d0*/  ISETP.LT.AND P5, PT, R89, UR28, !P1 ;  /* 0x0000001c59007c0c */ /* 0x000fe4000cfa1270 */
[----:B------:R-:W-:Y:S02]  /*13b7e0*/  ISETP.LT.AND P6, PT, R90, UR28, !P1 ;  /* 0x0000001c5a007c0c */ /* 0x000fe4000cfc1270 */
[----:B------:R-:W-:Y:S02]  /*13b7f0*/  ISETP.LT.AND P3, PT, R91, UR28, !P1 ;  /* 0x0000001c5b007c0c */ /* 0x000fe4000cf61270 */
[----:B------:R-:W-:-:S03]  /*13b800*/  ISETP.LT.AND P1, PT, R66, UR28, !P1 ;  /* 0x0000001c42007c0c */ /* 0x000fc6000cf21270 */
[----:B------:R1:W-:Y:S01]  /*13b810*/  @P2 STG.E desc[UR34][R2.64], R134 ;  /* 0x0000008602002986 */ /* 0x0003e2000c101922 */
[----:B------:R-:W-:-:S03]  /*13b820*/  ISETP.LT.AND P2, PT, R39, UR28, !P0 ;  /* 0x0000001c27007c0c */ /* 0x000fc6000c741270 */
[----:B------:R4:W-:Y:S01]  /*13b830*/  @P4 STG.E desc[UR34][R10.64], R130 ;  /* 0x000000820a004986 */ /* 0x0009e2000c101922 */
[----:B------:R-:W-:-:S03]  /*13b840*/  ISETP.LT.AND P4, PT, R41, UR28, !P0 ;  /* 0x0000001c29007c0c */ /* 0x000fc6000c781270 */
[----:B------:R4:W-:Y:S01]  /*13b850*/  @P5 STG.E desc[UR34][R12.64], R126 ;  /* 0x0000007e0c005986 */ /* 0x0009e2000c101922 */
[----:B------:R-:W-:Y:S01]  /*13b860*/  ISETP.LT.AND P5, PT, R40, UR28, !P0 ;  /* 0x0000001c28007c0c */ /* 0x000fe2000c7a1270 */
[----:B------:R-:W-:Y:S02]  /*13b870*/  IMAD.WIDE R16, R118, 0x4, R58 ;  /* 0x0000000476107825 */ /* 0x000fe400078e023a */
[----:B------:R4:W-:Y:S01]  /*13b880*/  @P6 STG.E desc[UR34][R14.64], R30 ;  /* 0x0000001e0e006986 */ /* 0x0009e2000c101922 */
[----:B------:R-:W-:Y:S01]  /*13b890*/  ISETP.LT.AND P6, PT, R122, UR28, !P0 ;  /* 0x0000001c7a007c0c */ /* 0x000fe2000c7c1270 */
[C---:B-1----:R-:W-:Y:S02]  /*13b8a0*/  IMAD.WIDE R2, R118.reuse, 0x4, R56 ;  /* 0x0000000476027825 */ /* 0x042fe400078e0238 */
[----:B------:R1:W-:Y:S02]  /*13b8b0*/  @P3 STG.E desc[UR34][R4.64], R34 ;  /* 0x0000002204003986 */ /* 0x0003e4000c101922 */
[----:B----4-:R-:W-:-:S02]  /*13b8c0*/  IMAD.WIDE R10, R118, 0x4, R54 ;  /* 0x00000004760a7825 */ /* 0x010fc400078e0236 */
[----:B------:R4:W-:Y:S01]  /*13b8d0*/  @P1 STG.E desc[UR34][R8.64], R6 ;  /* 0x0000000608001986 */ /* 0x0009e2000c101922 */
[----:B------:R-:W-:Y:S02]  /*13b8e0*/  ISETP.LT.AND P1, PT, R123, UR28, !P0 ;  /* 0x0000001c7b007c0c */ /* 0x000fe4000c721270 */
[----:B------:R-:W-:Y:S01]  /*13b8f0*/  ISETP.LT.AND P3, PT, R64, UR28, !P0 ;  /* 0x0000001c40007c0c */ /* 0x000fe2000c761270 */
[----:B------:R-:W-:Y:S01]  /*13b900*/  @P2 STG.E desc[UR34][R16.64], R243 ;  /* 0x000000f310002986 */ /* 0x000fe2000c101922 */
[----:B------:R-:W-:-:S03]  /*13b910*/  ISETP.LT.AND P2, PT, R65, UR28, !P0 ;  /* 0x0000001c41007c0c */ /* 0x000fc6000c741270 */
[----:B------:R4:W-:Y:S01]  /*13b920*/  @P5 STG.E desc[UR34][R2.64], R239 ;  /* 0x000000ef02005986 */ /* 0x0009e2000c101922 */
[----:B------:R-:W-:-:S03]  /*13b930*/  IMAD.WIDE R12, R118, 0x4, R52 ;  /* 0x00000004760c7825 */ /* 0x000fc600078e0234 */
[----:B------:R4:W-:Y:S01]  /*13b940*/  @P4 STG.E desc[UR34][R10.64], R235 ;  /* 0x000000eb0a004986 */ /* 0x0009e2000c101922 */
[----:B------:R-:W-:Y:S01]  /*13b950*/  ISETP.LT.AND P4, PT, R196, UR28, !P0 ;  /* 0x0000001cc4007c0c */ /* 0x000fe2000c781270 */
[----:B------:R-:W-:-:S04]  /*13b960*/  IMAD.WIDE R14, R118, 0x4, R50 ;  /* 0x00000004760e7825 */ /* 0x000fc800078e0232 */
[C---:B-1----:R-:W-:Y:S01]  /*13b970*/  IMAD.WIDE R4, R118.reuse, 0x4, R74 ;  /* 0x0000000476047825 */ /* 0x042fe200078e024a */
[----:B------:R1:W-:Y:S01]  /*13b980*/  @P6 STG.E desc[UR34][R12.64], R231 ;  /* 0x000000e70c006986 */ /* 0x0003e2000c101922 */
[----:B------:R-:W-:Y:S02]  /*13b990*/  ISETP.LT.AND P5, PT, R197, UR28, !P0 ;  /* 0x0000001cc5007c0c */ /* 0x000fe4000c7a1270 */
[----:B----4-:R-:W-:Y:S01]  /*13b9a0*/  IMAD.WIDE R8, R118, 0x4, R72 ;  /* 0x0000000476087825 */ /* 0x010fe200078e0248 */
[----:B------:R4:W-:Y:S01]  /*13b9b0*/  @P1 STG.E desc[UR34][R14.64], R227 ;  /* 0x000000e30e001986 */ /* 0x0009e2000c101922 */
[----:B------:R-:W-:Y:S02]  /*13b9c0*/  ISETP.LT.AND P6, PT, R198, UR28, !P0 ;  /* 0x0000001cc6007c0c */ /* 0x000fe4000c7c1270 */
[----:B------:R-:W-:Y:S01]  /*13b9d0*/  IMAD.WIDE R2, R118, 0x4, R70 ;  /* 0x0000000476027825 */ /* 0x000fe200078e0246 */
[----:B------:R1:W-:Y:S01]  /*13b9e0*/  @P3 STG.E desc[UR34][R4.64], R223 ;  /* 0x000000df04003986 */ /* 0x0003e2000c101922 */
[----:B------:R-:W-:-:S03]  /*13b9f0*/  ISETP.LT.AND P3, PT, R199, UR28, !P0 ;  /* 0x0000001cc7007c0c */ /* 0x000fc6000c761270 */
[----:B------:R4:W-:Y:S01]  /*13ba00*/  @P2 STG.E desc[UR34][R8.64], R219 ;  /* 0x000000db08002986 */ /* 0x0009e2000c101922 */
[----:B------:R-:W-:-:S03]  /*13ba10*/  ISETP.LT.AND P2, PT, R88, UR28, !P0 ;  /* 0x0000001c58007c0c */ /* 0x000fc6000c741270 */
[----:B------:R4:W-:Y:S01]  /*13ba20*/  @P4 STG.E desc[UR34][R2.64], R215 ;  /* 0x000000d702004986 */ /* 0x0009e2000c101922 */
[----:B------:R-:W-:Y:S01]  /*13ba30*/  ISETP.LT.AND P4, PT, R89, UR28, !P0 ;  /* 0x0000001c59007c0c */ /* 0x000fe2000c781270 */
[----:B------:R-:W-:-:S04]  /*13ba40*/  IMAD.WIDE R10, R118, 0x4, R68 ;  /* 0x00000004760a7825 */ /* 0x000fc800078e0244 */
[C---:B-1----:R-:W-:Y:S01]  /*13ba50*/  IMAD.WIDE R12, R118.reuse, 0x4, R62 ;  /* 0x00000004760c7825 */ /* 0x042fe200078e023e */
[----:B------:R1:W-:Y:S03]  /*13ba60*/  @P5 STG.E desc[UR34][R10.64], R211 ;  /* 0x000000d30a005986 */ /* 0x0003e6000c101922 */
[----:B----4-:R-:W-:Y:S01]  /*13ba70*/  IMAD.WIDE R14, R118, 0x4, R60 ;  /* 0x00000004760e7825 */ /* 0x010fe200078e023c */
[----:B------:R4:W-:Y:S01]  /*13ba80*/  @P6 STG.E desc[UR34][R12.64], R207 ;  /* 0x000000cf0c006986 */ /* 0x0009e2000c101922 */
[----:B------:R-:W-:Y:S02]  /*13ba90*/  ISETP.LT.AND P5, PT, R90, UR28, !P0 ;  /* 0x0000001c5a007c0c */ /* 0x000fe4000c7a1270 */
[----:B------:R-:W-:Y:S01]  /*13baa0*/  IMAD.WIDE R4, R118, 0x4, R78 ;  /* 0x0000000476047825 */ /* 0x000fe200078e024e */
[----:B------:R4:W-:Y:S01]  /*13bab0*/  @P3 STG.E desc[UR34][R14.64], R203 ;  /* 0x000000cb0e003986 */ /* 0x0009e2000c101922 */
[----:B------:R-:W-:-:S02]  /*13bac0*/  ISETP.LT.AND P3, PT, R91, UR28, !P0 ;  /* 0x0000001c5b007c0c */ /* 0x000fc4000c761270 */
[----:B------:R-:W-:Y:S01]  /*13bad0*/  IMAD.WIDE R8, R118, 0x4, R76 ;  /* 0x0000000476087825 */ /* 0x000fe200078e024c */
[----:B------:R-:W-:Y:S01]  /*13bae0*/  ISETP.LT.AND P0, PT, R66, UR28, !P0 ;  /* 0x0000001c42007c0c */ /* 0x000fe2000c701270 */
[----:B------:R4:W-:Y:S04]  /*13baf0*/  @P2 STG.E desc[UR34][R4.64], R195 ;  /* 0x000000c304002986 */ /* 0x0009e8000c101922 */
[----:B------:R4:W-:Y:S01]  /*13bb00*/  @P4 STG.E desc[UR34][R8.64], R191 ;  /* 0x000000bf08004986 */ /* 0x0009e2000c101922 */
[----:B------:R-:W-:-:S04]  /*13bb10*/  IMAD.WIDE R2, R118, 0x4, R82 ;  /* 0x0000000476027825 */ /* 0x000fc800078e0252 */
[C---:B-1----:R-:W-:Y:S01]  /*13bb20*/  IMAD.WIDE R10, R118.reuse, 0x4, R80 ;  /* 0x00000004760a7825 */ /* 0x042fe200078e0250 */
[----:B------:R4:W-:Y:S03]  /*13bb30*/  @P5 STG.E desc[UR34][R2.64], R187 ;  /* 0x000000bb02005986 */ /* 0x0009e6000c101922 */
[----:B------:R-:W-:Y:S01]  /*13bb40*/  IMAD.WIDE R118, R118, 0x4, R84 ;  /* 0x0000000476767825 */ /* 0x000fe200078e0254 */
[----:B------:R4:W-:Y:S04]  /*13bb50*/  @P3 STG.E desc[UR34][R10.64], R183 ;  /* 0x000000b70a003986 */ /* 0x0009e8000c101922 */
[----:B------:R4:W-:Y:S01]  /*13bb60*/  @P0 STG.E desc[UR34][R118.64], R179 ;  /* 0x000000b376000986 */ /* 0x0009e2000c101922 */
[----:B--2---:R-:W-:-:S04]  /*13bb70*/  ISETP.GE.AND P1, PT, R0, UR4, PT ;  /* 0x0000000400007c0c */ /* 0x004fc8000bf26270 */
[----:B------:R-:W-:Y:S02]  /*13bb80*/  ISETP.LT.AND P6, PT, R39, UR28, !P1 ;  /* 0x0000001c27007c0c */ /* 0x000fe4000cfc1270 */
[----:B------:R-:W-:Y:S02]  /*13bb90*/  ISETP.LT.AND P2, PT, R40, UR28, !P1 ;  /* 0x0000001c28007c0c */ /* 0x000fe4000cf41270 */
[----:B------:R-:W-:Y:S01]  /*13bba0*/  ISETP.LT.AND P4, PT, R41, UR28, !P1 ;  /* 0x0000001c29007c0c */ /* 0x000fe2000cf81270 */
[----:B---3--:R-:W-:Y:S01]  /*13bbb0*/  IMAD.WIDE R58, R67, 0x4, R58 ;  /* 0x00000004433a7825 */ /* 0x008fe200078e023a */
[----:B------:R-:W-:-:S03]  /*13bbc0*/  ISETP.LT.AND P5, PT, R122, UR28, !P1 ;  /* 0x0000001c7a007c0c */ /* 0x000fc6000cfa1270 */
[----:B------:R-:W-:Y:S01]  /*13bbd0*/  IMAD.WIDE R56, R67, 0x4, R56 ;  /* 0x0000000443387825 */ /* 0x000fe200078e0238 */
[----:B------:R-:W-:-:S03]  /*13bbe0*/  ISETP.LT.AND P3, PT, R123, UR28, !P1 ;  /* 0x0000001c7b007c0c */ /* 0x000fc6000cf61270 */
        /* <DEDUP_REMOVED lines=8> */
[----:B------:R-:W-:-:S04]  /*13bc70*/  IMAD.WIDE R52, R67, 0x4, R52 ;  /* 0x0000000443347825 */ /* 0x000fc800078e0234 */
[C---:B------:R-:W-:Y:S01]  /*13bc80*/  IMAD.WIDE R50, R67.reuse, 0x4, R50 ;  /* 0x0000000443327825 */ /* 0x040fe200078e0232 */
[----:B------:R4:W-:Y:S03]  /*13bc90*/  @P5 STG.E desc[UR34][R52.64], R163 ;  /* 0x000000a334005986 */ /* 0x0009e6000c101922 */
[----:B------:R-:W-:Y:S01]  /*13bca0*/  IMAD.WIDE R74, R67, 0x4, R74 ;  /* 0x00000004434a7825 */ /* 0x000fe200078e024a */
[----:B------:R-:W-:-:S03]  /*13bcb0*/  ISETP.LT.AND P5, PT, R198, UR28, !P1 ;  /* 0x0000001cc6007c0c */ /* 0x000fc6000cfa1270 */
[C---:B------:R-:W-:Y:S01]  /*13bcc0*/  IMAD.WIDE R72, R67.reuse, 0x4, R72 ;  /* 0x0000000443487825 */ /* 0x040fe200078e0248 */
[----:B------:R4:W-:Y:S03]  /*13bcd0*/  @P3 STG.E desc[UR34][R50.64], R159 ;  /* 0x0000009f32003986 */ /* 0x0009e6000c101922 */
[----:B------:R-:W-:Y:S01]  /*13bce0*/  IMAD.WIDE R70, R67, 0x4, R70 ;  /* 0x0000000443467825 */ /* 0x000fe200078e0246 */
        /* <DEDUP_REMOVED lines=9> */
[----:B------:R-:W-:Y:S02]  /*13bd80*/  ISETP.LT.AND P4, PT, R91, UR28, !P1 ;  /* 0x0000001c5b007c0c */ /* 0x000fe4000cf81270 */
[----:B------:R-:W-:Y:S01]  /*13bd90*/  ISETP.LT.AND P1, PT, R66, UR28, !P1 ;  /* 0x0000001c42007c0c */ /* 0x000fe2000cf21270 */
[----:B------:R-:W-:-:S04]  /*13bda0*/  IMAD.WIDE R62, R67, 0x4, R62 ;  /* 0x00000004433e7825 */ /* 0x000fc800078e023e */
[C---:B------:R-:W-:Y:S01]  /*13bdb0*/  IMAD.WIDE R60, R67.reuse, 0x4, R60 ;  /* 0x00000004433c7825 */ /* 0x040fe200078e023c */
[----:B------:R4:W-:Y:S03]  /*13bdc0*/  @P5 STG.E desc[UR34][R62.64], R139 ;  /* 0x0000008b3e005986 */ /* 0x0009e6000c101922 */
[C---:B------:R-:W-:Y:S01]  /*13bdd0*/  IMAD.WIDE R78, R67.reuse, 0x4, R78 ;  /* 0x00000004434e7825 */ /* 0x040fe200078e024e */
[----:B------:R4:W-:Y:S03]  /*13bde0*/  @P3 STG.E desc[UR34][R60.64], R135 ;  /* 0x000000873c003986 */ /* 0x0009e6000c101922 */
[C---:B------:R-:W-:Y:S01]  /*13bdf0*/  IMAD.WIDE R76, R67.reuse, 0x4, R76 ;  /* 0x00000004434c7825 */ /* 0x040fe200078e024c */
[----:B------:R4:W-:Y:S03]  /*13be00*/  @P0 STG.E desc[UR34][R78.64], R131 ;  /* 0x000000834e000986 */ /* 0x0009e6000c101922 */
[C---:B------:R-:W-:Y:S01]  /*13be10*/  IMAD.WIDE R82, R67.reuse, 0x4, R82 ;  /* 0x0000000443527825 */ /* 0x040fe200078e0252 */
[----:B------:R4:W-:Y:S03]  /*13be20*/  @P6 STG.E desc[UR34][R76.64], R127 ;  /* 0x0000007f4c006986 */ /* 0x0009e6000c101922 */
[C---:B------:R-:W-:Y:S01]  /*13be30*/  IMAD.WIDE R80, R67.reuse, 0x4, R80 ;  /* 0x0000000443507825 */ /* 0x040fe200078e0250 */
[----:B------:R4:W-:Y:S04]  /*13be40*/  @P2 STG.E desc[UR34][R82.64], R31 ;  /* 0x0000001f52002986 */ /* 0x0009e8000c101922 */
[----:B------:R4:W-:Y:S01]  /*13be50*/  @P4 STG.E desc[UR34][R80.64], R35 ;  /* 0x0000002350004986 */ /* 0x0009e2000c101922 */
[----:B------:R-:W-:Y:S01]  /*13be60*/  IMAD.WIDE R84, R67, 0x4, R84 ;  /* 0x0000000443547825 */ /* 0x000fe200078e0254 */
[----:B------:R-:W-:Y:S06]  /*13be70*/  @!P1 EXIT ;  /* 0x000000000000994d */ /* 0x000fec0003800000 */
[----:B------:R-:W-:Y:S01]  /*13be80*/  STG.E desc[UR34][R84.64], R7 ;  /* 0x0000000754007986 */ /* 0x000fe2000c101922 */
[----:B------:R-:W-:Y:S05]  /*13be90*/  EXIT ;  /* 0x000000000000794d */ /* 0x000fea0003800000 */
.L_x_2:
[----:B------:R-:W-:-:S00]  /*13bea0*/  BRA `(.L_x_2) ;  /* 0xfffffffc00fc7947 */ /* 0x000fc0000383ffff */
[----:B------:R-:W-:-:S00]  /*13beb0*/  NOP ;  /* 0x0000000000007918 */ /* 0x000fc00000000000 */
        /* <DEDUP_REMOVED lines=12> */
.L_x_3:


//--------------------- .nv.shared.matmul_kernel  --------------------------
	.section	.nv.shared.matmul_kernel,"aw",@nobits
	.sectionflags	@""
	.align	16
	.zero		1024


//--------------------- .nv.shared.reserved.0     --------------------------
	.section	.nv.shared.reserved.0,"aw",@nobits
	.weak		__nv_reservedSMEM_offset_0_alias
	.size		__nv_reservedSMEM_offset_0_alias, 0, 64
	.other		__nv_reservedSMEM_offset_0_alias,@"STO_CUDA_RESERVED_SHARED STV_DEFAULT"
__nv_reservedSMEM_offset_0_alias:
	.zero		0
	.zero		64


//--------------------- .nv.constant0.matmul_kernel --------------------------
	.section	.nv.constant0.matmul_kernel,"a",@progbits
	.sectionflags	@""
	.align	4
.nv.constant0.matmul_kernel:
	.zero		976


//--------------------- SYMBOLS --------------------------

	.type		.nv.reservedSmem.offset0,@object
	.size		.nv.reservedSmem.offset0,0x4
	.type		.nv.reservedSmem.cap,@object
	.size		.nv.reservedSmem.cap,0x4
